// auto-generated by cutlass_sweep.gemm — config: {"arch": "sm_90", "cluster_m": 1, "cluster_n": 1, "dtype": "e4m3", "dtype_b": "e4m3", "layout": "nt", "stages": 0, "tile_k": 128, "tile_m": 192, "tile_n": 384}
#include "cutlass/cutlass.h"
#include "cutlass/gemm/collective/collective_builder.hpp"
#include "cutlass/gemm/device/gemm_universal_adapter.h"
#include "cutlass/gemm/kernel/gemm_universal.hpp"
#include "cutlass/epilogue/collective/collective_builder.hpp"

using ElemA = cutlass::float_e4m3_t;
using ElemB = cutlass::float_e4m3_t;
using ElemCD = cutlass::float_e4m3_t;
using Acc  = float;
using TileShape    = cute::Shape<cute::_192, cute::_384, cute::_128>;
using ClusterShape = cute::Shape<cute::_1, cute::_1, cute::_1>;

using CollectiveEpilogue = typename cutlass::epilogue::collective::CollectiveBuilder<
    cutlass::arch::Sm90, cutlass::arch::OpClassTensorOp,
    TileShape, ClusterShape,
    cutlass::epilogue::collective::EpilogueTileAuto,
    Acc, Acc,
    ElemCD, cutlass::layout::RowMajor, 128 / cutlass::sizeof_bits<ElemCD>::value,
    ElemCD, cutlass::layout::RowMajor, 128 / cutlass::sizeof_bits<ElemCD>::value,
    cutlass::epilogue::collective::EpilogueScheduleAuto
  >::CollectiveOp;

using CollectiveMainloop = typename cutlass::gemm::collective::CollectiveBuilder<
    cutlass::arch::Sm90, cutlass::arch::OpClassTensorOp,
    ElemA, cutlass::layout::RowMajor, 128 / cutlass::sizeof_bits<ElemA>::value,
    ElemB, cutlass::layout::ColumnMajor, 128 / cutlass::sizeof_bits<ElemB>::value,
    Acc,
    TileShape, ClusterShape,
    cutlass::gemm::collective::StageCountAutoCarveout<static_cast<int>(sizeof(typename CollectiveEpilogue::SharedStorage))>,
    cutlass::gemm::collective::KernelScheduleAuto
  >::CollectiveOp;

using GemmKernel = cutlass::gemm::kernel::GemmUniversal<
    cute::Shape<int,int,int,int>,
    CollectiveMainloop,
    CollectiveEpilogue
>;
using Gemm = cutlass::gemm::device::GemmUniversalAdapter<GemmKernel>;

// Force the device kernel symbol into the cubin without needing a host main.
auto* _anchor = &cutlass::device_kernel<GemmKernel>;


// ===== COMPILED SASS (sm_90a) =====

	.target	sm_90a

	.elftype	@"ET_EXEC"


//--------------------- .note.nv.tkinfo           --------------------------
	.section	.note.nv.tkinfo,"",@"SHT_NOTE"
	.sectionflags	@"SHF_NOTE_NV_TKINFO"
	.tkinfo
        /*0018*/ 	.word	0x00000002
        /*0030*/ 	.string	""
        /*0030*/ 	.string	"ptxas"
        /*0030*/ 	.string	"Cuda compilation tools, release 13.0, V13.0.88"
        /*0030*/ 	.string	"Build cuda_13.0.r13.0/compiler.36424714_0"
        /*0030*/ 	.string	"-arch sm_90a -m 64 "



//--------------------- .note.nv.cuinfo           --------------------------
	.section	.note.nv.cuinfo,"",@"SHT_NOTE"
	.sectionflags	@"SHF_NOTE_NV_CUINFO"
        /*0018*/ 	.short	0x0002
        /*001a*/ 	.short	0x005a
        /*001c*/ 	.short	0x0082
	.zero		2


//--------------------- .nv.info                  --------------------------
	.section	.nv.info,"",@"SHT_CUDA_INFO"
	.align	4


	//----- nvinfo : EIATTR_REGCOUNT
	.align		4
        /*0000*/ 	.byte	0x04, 0x2f
        /*0002*/ 	.short	(.L_12 - .L_11)
	.align		4
.L_11:
        /*0004*/ 	.word	index@(_ZN7cutlass13device_kernelINS_4gemm6kernel13GemmUniversalIN4cute5tupleIJiiiiEEENS1_10collective13CollectiveMmaINS1_37MainloopSm90TmaGmmaWarpSpecializedFP8ILi3ENS5_IJNS4_1CILi1EEESB_SB_EEENS1_35KernelTmaWarpSpecializedCooperativeEEENS5_IJNSA_ILi192EEENSA_ILi384EEENSA_ILi128EEEEEENS_12float_e4m3_tENS5_IJlSB_lEEESJ_SK_NS4_8TiledMMAINS4_8MMA_AtomIJNS4_4SM904GMMA31MMA_64x192x32_F32E4M3E4M3_SS_TNILNSO_7ScaleInE1ELSQ_1EEEEEENS4_6LayoutINS5_IJNSA_ILi2EEESB_SB_EEENS5_IJSB_NSA_ILi0EEESW_EEEEENS5_IJNS4_10UnderscoreESZ_SZ_EEEEENS4_13SM90_TMA_LOADENS4_14ComposedLayoutINS4_7SwizzleILi3ELi4ELi3EEENS4_18smem_ptr_flag_bitsILi8EEENST_INS5_IJNSA_ILi8EEESH_EEENS5_IJSH_SB_EEEEEEEvNS4_8identityES12_S1C_vS1D_EENS_8epilogue10collective6detail29Sm90TmaWarpSpecializedAdapterINS1G_15DefaultEpilogueISJ_SK_SK_NS1F_6thread17LinearCombinationISJ_Li1EffLNS1K_9ScaleType4KindE0ELNS_15FloatRoundStyleE2ESJ_EENS1_15EpilogueDefaultEEEEEvvEEEEvNT_6ParamsE)
        /*0008*/ 	.word	0x000000a8


	//----- nvinfo : EIATTR_FRAME_SIZE
	.align		4
.L_12:
        /*000c*/ 	.byte	0x04, 0x11
        /*000e*/ 	.short	(.L_14 - .L_13)
	.align		4
.L_13:
        /*0010*/ 	.word	index@(_ZN7cutlass13device_kernelINS_4gemm6kernel13GemmUniversalIN4cute5tupleIJiiiiEEENS1_10collective13CollectiveMmaINS1_37MainloopSm90TmaGmmaWarpSpecializedFP8ILi3ENS5_IJNS4_1CILi1EEESB_SB_EEENS1_35KernelTmaWarpSpecializedCooperativeEEENS5_IJNSA_ILi192EEENSA_ILi384EEENSA_ILi128EEEEEENS_12float_e4m3_tENS5_IJlSB_lEEESJ_SK_NS4_8TiledMMAINS4_8MMA_AtomIJNS4_4SM904GMMA31MMA_64x192x32_F32E4M3E4M3_SS_TNILNSO_7ScaleInE1ELSQ_1EEEEEENS4_6LayoutINS5_IJNSA_ILi2EEESB_SB_EEENS5_IJSB_NSA_ILi0EEESW_EEEEENS5_IJNS4_10UnderscoreESZ_SZ_EEEEENS4_13SM90_TMA_LOADENS4_14ComposedLayoutINS4_7SwizzleILi3ELi4ELi3EEENS4_18smem_ptr_flag_bitsILi8EEENST_INS5_IJNSA_ILi8EEESH_EEENS5_IJSH_SB_EEEEEEEvNS4_8identityES12_S1C_vS1D_EENS_8epilogue10collective6detail29Sm90TmaWarpSpecializedAdapterINS1G_15DefaultEpilogueISJ_SK_SK_NS1F_6thread17LinearCombinationISJ_Li1EffLNS1K_9ScaleType4KindE0ELNS_15FloatRoundStyleE2ESJ_EENS1_15EpilogueDefaultEEEEEvvEEEEvNT_6ParamsE)
        /*0014*/ 	.word	0x000015e8


	//----- nvinfo : EIATTR_MIN_STACK_SIZE
	.align		4
.L_14:
        /*0018*/ 	.byte	0x04, 0x12
        /*001a*/ 	.short	(.L_16 - .L_15)
	.align		4
.L_15:
        /*001c*/ 	.word	index@(_ZN7cutlass13device_kernelINS_4gemm6kernel13GemmUniversalIN4cute5tupleIJiiiiEEENS1_10collective13CollectiveMmaINS1_37MainloopSm90TmaGmmaWarpSpecializedFP8ILi3ENS5_IJNS4_1CILi1EEESB_SB_EEENS1_35KernelTmaWarpSpecializedCooperativeEEENS5_IJNSA_ILi192EEENSA_ILi384EEENSA_ILi128EEEEEENS_12float_e4m3_tENS5_IJlSB_lEEESJ_SK_NS4_8TiledMMAINS4_8MMA_AtomIJNS4_4SM904GMMA31MMA_64x192x32_F32E4M3E4M3_SS_TNILNSO_7ScaleInE1ELSQ_1EEEEEENS4_6LayoutINS5_IJNSA_ILi2EEESB_SB_EEENS5_IJSB_NSA_ILi0EEESW_EEEEENS5_IJNS4_10UnderscoreESZ_SZ_EEEEENS4_13SM90_TMA_LOADENS4_14ComposedLayoutINS4_7SwizzleILi3ELi4ELi3EEENS4_18smem_ptr_flag_bitsILi8EEENST_INS5_IJNSA_ILi8EEESH_EEENS5_IJSH_SB_EEEEEEEvNS4_8identityES12_S1C_vS1D_EENS_8epilogue10collective6detail29Sm90TmaWarpSpecializedAdapterINS1G_15DefaultEpilogueISJ_SK_SK_NS1F_6thread17LinearCombinationISJ_Li1EffLNS1K_9ScaleType4KindE0ELNS_15FloatRoundStyleE2ESJ_EENS1_15EpilogueDefaultEEEEEvvEEEEvNT_6ParamsE)
        /*0020*/ 	.word	0x000015e8
.L_16:


//--------------------- .nv.compat                --------------------------
	.section	.nv.compat,"",@"SHT_CUDA_COMPAT_INFO"
	.align	4
        /*0000*/ 	.byte	0x02, 0x09, 0x01, 0x00, 0x02, 0x02, 0x04, 0x00, 0x02, 0x05, 0x05, 0x00, 0x03, 0x07, 0x01, 0x01
        /*0010*/ 	.byte	0x02, 0x03, 0x01, 0x00, 0x02, 0x06, 0x01, 0x00, 0x04, 0x0b, 0x08, 0x00, 0x00, 0x00, 0x00, 0x00
        /*0020*/ 	.byte	0x00, 0x00, 0x00, 0x00


//--------------------- .nv.info._ZN7cutlass13device_kernelINS_4gemm6kernel13GemmUniversalIN4cute5tupleIJiiiiEEENS1_10collective13CollectiveMmaINS1_37MainloopSm90TmaGmmaWarpSpecializedFP8ILi3ENS5_IJNS4_1CILi1EEESB_SB_EEENS1_35KernelTmaWarpSpecializedCooperativeEEENS5_IJNSA_ILi192EEENSA_ILi384EEENSA_ILi128EEEEEENS_12float_e4m3_tENS5_IJlSB_lEEESJ_SK_NS4_8TiledMMAINS4_8MMA_AtomIJNS4_4SM904GMMA31MMA_64x192x32_F32E4M3E4M3_SS_TNILNSO_7ScaleInE1ELSQ_1EEEEEENS4_6LayoutINS5_IJNSA_ILi2EEESB_SB_EEENS5_IJSB_NSA_ILi0EEESW_EEEEENS5_IJNS4_10UnderscoreESZ_SZ_EEEEENS4_13SM90_TMA_LOADENS4_14ComposedLayoutINS4_7SwizzleILi3ELi4ELi3EEENS4_18smem_ptr_flag_bitsILi8EEENST_INS5_IJNSA_ILi8EEESH_EEENS5_IJSH_SB_EEEEEEEvNS4_8identityES12_S1C_vS1D_EENS_8epilogue10collective6detail29Sm90TmaWarpSpecializedAdapterINS1G_15DefaultEpilogueISJ_SK_SK_NS1F_6thread17LinearCombinationISJ_Li1EffLNS1K_9ScaleType4KindE0ELNS_15FloatRoundStyleE2ESJ_EENS1_15EpilogueDefaultEEEEEvvEEEEvNT_6ParamsE --------------------------
	.section	.nv.info._ZN7cutlass13device_kernelINS_4gemm6kernel13GemmUniversalIN4cute5tupleIJiiiiEEENS1_10collective13CollectiveMmaINS1_37MainloopSm90TmaGmmaWarpSpecializedFP8ILi3ENS5_IJNS4_1CILi1EEESB_SB_EEENS1_35KernelTmaWarpSpecializedCooperativeEEENS5_IJNSA_ILi192EEENSA_ILi384EEENSA_ILi128EEEEEENS_12float_e4m3_tENS5_IJlSB_lEEESJ_SK_NS4_8TiledMMAINS4_8MMA_AtomIJNS4_4SM904GMMA31MMA_64x192x32_F32E4M3E4M3_SS_TNILNSO_7ScaleInE1ELSQ_1EEEEEENS4_6LayoutINS5_IJNSA_ILi2EEESB_SB_EEENS5_IJSB_NSA_ILi0EEESW_EEEEENS5_IJNS4_10UnderscoreESZ_SZ_EEEEENS4_13SM90_TMA_LOADENS4_14ComposedLayoutINS4_7SwizzleILi3ELi4ELi3EEENS4_18smem_ptr_flag_bitsILi8EEENST_INS5_IJNSA_ILi8EEESH_EEENS5_IJSH_SB_EEEEEEEvNS4_8identityES12_S1C_vS1D_EENS_8epilogue10collective6detail29Sm90TmaWarpSpecializedAdapterINS1G_15DefaultEpilogueISJ_SK_SK_NS1F_6thread17LinearCombinationISJ_Li1EffLNS1K_9ScaleType4KindE0ELNS_15FloatRoundStyleE2ESJ_EENS1_15EpilogueDefaultEEEEEvvEEEEvNT_6ParamsE,"",@"SHT_CUDA_INFO"
	.sectionflags	@""
	.align	4


	//----- nvinfo : EIATTR_CUDA_API_VERSION
	.align		4
        /*0000*/ 	.byte	0x04, 0x37
        /*0002*/ 	.short	(.L_18 - .L_17)
.L_17:
        /*0004*/ 	.word	0x00000082


	//----- nvinfo : EIATTR_KPARAM_INFO
	.align		4
.L_18:
        /*0008*/ 	.byte	0x04, 0x17
        /*000a*/ 	.short	(.L_20 - .L_19)
.L_19:
        /*000c*/ 	.word	0x00000000
        /*0010*/ 	.short	0x0000
        /*0012*/ 	.short	0x0070
        /*0014*/ 	.byte	0x00, 0xf0, 0x01, 0x10


	//----- nvinfo : EIATTR_SPARSE_MMA_MASK
	.align		4
.L_20:
        /*0018*/ 	.byte	0x03, 0x50
        /*001a*/ 	.short	0x0000


	//----- nvinfo : EIATTR_MAXREG_COUNT
	.align		4
        /*001c*/ 	.byte	0x03, 0x1b
        /*001e*/ 	.short	0x00a8


	//----- nvinfo : EIATTR_NUM_BARRIERS
	.align		4
        /*0020*/ 	.byte	0x02, 0x4c
        /*0022*/ 	.byte	0x01
	.zero		1


	//----- nvinfo : EIATTR_ANNOTATIONS
	.align		4
        /*0024*/ 	.byte	0x04, 0x55
        /*0026*/ 	.short	(.L_22 - .L_21)


	//   ....[0]....
.L_21:
        /*0028*/ 	.word	0x00000001
        /*002c*/ 	.byte	0x70, 0x05, 0x00, 0x00, 0x01, 0x00, 0x00, 0x00, 0x90, 0x05, 0x00, 0x00, 0x01, 0x00, 0x00, 0x00
        /* <DEDUP_REMOVED lines=3460> */
        /*d87c*/ 	.byte	0x60, 0x14, 0x04, 0x00, 0x01, 0x00, 0x00, 0x00, 0xb0, 0x14, 0x04, 0x00


	//----- nvinfo : EIATTR_MERCURY_ISA_VERSION
	.align		4
.L_22:
        /*d888*/ 	.byte	0x03, 0x5f
        /*d88a*/ 	.short	0x0101


	//----- nvinfo : EIATTR_INT_WARP_WIDE_INSTR_OFFSETS
	.align		4
        /*d88c*/ 	.byte	0x04, 0x31
        /*d88e*/ 	.short	(.L_24 - .L_23)


	//   ....[0]....
.L_23:
        /*d890*/ 	.word	0x00000470


	//   ....[1]....
        /*d894*/ 	.word	0x00000490


	//   ....[2]....
        /*d898*/ 	.word	0x00000580


	//----- nvinfo : EIATTR_COOP_GROUP_MASK_REGIDS
	.align		4
.L_24:
        /*d89c*/ 	.byte	0x04, 0x29
        /*d89e*/ 	.short	(.L_26 - .L_25)


	//   ....[0]....
.L_25:
        /*d8a0*/ 	.word	0xffffffff


	//   ....[1]....
        /*d8a4*/ 	.word	0xffffffff


	//   ....[2]....
        /*d8a8*/ 	.word	0xffffffff


	//   ....[3]....
        /*d8ac*/ 	.word	0xffffffff


	//   ....[4]....
        /*d8b0*/ 	.word	0xffffffff


	//----- nvinfo : EIATTR_COOP_GROUP_INSTR_OFFSETS
	.align		4
.L_26:
        /*d8b4*/ 	.byte	0x04, 0x28
        /*d8b6*/ 	.short	(.L_28 - .L_27)


	//   ....[0]....
.L_27:
        /*d8b8*/ 	.word	0x00000070


	//   ....[1]....
        /*d8bc*/ 	.word	0x00000080


	//   ....[2]....
        /*d8c0*/ 	.word	0x000001a0


	//   ....[3]....
        /*d8c4*/ 	.word	0x000003a0


	//   ....[4]....
        /*d8c8*/ 	.word	0x000036b0


	//----- nvinfo : EIATTR_REG_RECONFIG
	.align		4
.L_28:
        /*d8cc*/ 	.byte	0x01, 0x54
	.zero		2


	//----- nvinfo : EIATTR_MBARRIER_INSTR_OFFSETS
	.align		4
        /*d8d0*/ 	.byte	0x04, 0x39
        /*d8d2*/ 	.short	(.L_30 - .L_29)


	//   ....[0]....
.L_29:
        /*d8d4*/ 	.word	0x00000320
        /*d8d8*/ 	.word	0x000000ff
        /*d8dc*/ 	.word	0x00000000
        /*d8e0*/ 	.short	0x0100
        /*d8e2*/ 	.byte	0x0a
	.zero		1


	//   ....[1]....
        /*d8e4*/ 	.word	0x00000330
        /*d8e8*/ 	.word	0x000000ff
        /*d8ec*/ 	.word	0x00000018
        /*d8f0*/ 	.short	0x0100
        /*d8f2*/ 	.byte	0x0a
	.zero		1


	//   ....[2]....
        /*d8f4*/ 	.word	0x00000340
        /*d8f8*/ 	.word	0x000000ff
        /*d8fc*/ 	.word	0x00000008
        /*d900*/ 	.short	0x0100
        /*d902*/ 	.byte	0x0a
	.zero		1


	//   ....[3]....
        /*d904*/ 	.word	0x00000350
        /*d908*/ 	.word	0x000000ff
        /*d90c*/ 	.word	0x00000020
        /*d910*/ 	.short	0x0100
        /*d912*/ 	.byte	0x0a
	.zero		1


	//   ....[4]....
        /*d914*/ 	.word	0x00000360
        /*d918*/ 	.word	0x000000ff
        /*d91c*/ 	.word	0x00000010
        /*d920*/ 	.short	0x0100
        /*d922*/ 	.byte	0x0a
	.zero		1


	//   ....[5]....
        /*d924*/ 	.word	0x00000370
        /*d928*/ 	.word	0x000000ff
        /*d92c*/ 	.word	0x00000028
        /*d930*/ 	.short	0x0100
        /*d932*/ 	.byte	0x0a
	.zero		1


	//   ....[6]....
        /*d934*/ 	.word	0x000005b0
        /*d938*/ 	.word	0x000000ff
        /*d93c*/ 	.word	0x00000040
        /*d940*/ 	.short	0x0100
        /*d942*/ 	.byte	0x08
	.zero		1


	//   ....[7]....
        /*d944*/ 	.word	0x000005c0
        /*d948*/ 	.word	0x000000ff
        /*d94c*/ 	.word	0x00000048
        /*d950*/ 	.short	0x0100
        /*d952*/ 	.byte	0x08
	.zero		1


	//   ....[8]....
        /*d954*/ 	.word	0x00003a90
        /*d958*/ 	.word	0x000000ff
        /*d95c*/ 	.word	0x00000000
        /*d960*/ 	.short	0x010a
        /*d962*/ 	.byte	0x06
	.zero		1


	//   ....[9]....
        /*d964*/ 	.word	0x00003ad0
        /*d968*/ 	.word	0x000000ff
        /*d96c*/ 	.word	0x00000000
        /*d970*/ 	.short	0x010a
        /*d972*/ 	.byte	0x06
	.zero		1


	//   ....[10]....
        /*d974*/ 	.word	0x0000f8f0
        /*d978*/ 	.word	0x000000ff
        /*d97c*/ 	.word	0x00000000
        /*d980*/ 	.short	0x010a
        /*d982*/ 	.byte	0x12
	.zero		1


	//   ....[11]....
        /*d984*/ 	.word	0x0000f930
        /*d988*/ 	.word	0x000000ff
        /*d98c*/ 	.word	0x00000000
        /*d990*/ 	.short	0x010a
        /*d992*/ 	.byte	0x12
	.zero		1


	//   ....[12]....
        /*d994*/ 	.word	0x0001d400
        /*d998*/ 	.word	0x000000ff
        /*d99c*/ 	.word	0x00000000
        /*d9a0*/ 	.short	0x0101
        /*d9a2*/ 	.byte	0x11
	.zero		1


	//   ....[13]....
        /*d9a4*/ 	.word	0x00022c90
        /*d9a8*/ 	.word	0x000000ff
        /*d9ac*/ 	.word	0x00000000
        /*d9b0*/ 	.short	0x0101
        /*d9b2*/ 	.byte	0x06
	.zero		1


	//   ....[14]....
        /*d9b4*/ 	.word	0x00040780
        /*d9b8*/ 	.word	0x00000010
        /*d9bc*/ 	.word	0x00000018
        /*d9c0*/ 	.short	0x010a
        /*d9c2*/ 	.byte	0x3f
	.zero		1


	//   ....[15]....
        /*d9c4*/ 	.word	0x00040ad0
        /*d9c8*/ 	.word	0x00000002
        /*d9cc*/ 	.word	0x00000048
        /*d9d0*/ 	.short	0x0101
        /*d9d2*/ 	.byte	0x3f
	.zero		1


	//   ....[16]....
        /*d9d4*/ 	.word	0x00041280
        /*d9d8*/ 	.word	0x00000003
        /*d9dc*/ 	.word	0x00000000
        /*d9e0*/ 	.short	0x010a
        /*d9e2*/ 	.byte	0x3f
	.zero		1


	//   ....[17]....
        /*d9e4*/ 	.word	0x00041310
        /*d9e8*/ 	.word	0x00000003
        /*d9ec*/ 	.word	0x00000000
        /*d9f0*/ 	.short	0x010a
        /*d9f2*/ 	.byte	0x3f
	.zero		1


	//   ....[18]....
        /*d9f4*/ 	.word	0x000413a0
        /*d9f8*/ 	.word	0x00000003
        /*d9fc*/ 	.word	0x00000000
        /*da00*/ 	.short	0x010a
        /*da02*/ 	.byte	0x3f
	.zero		1


	//   ....[19]....
        /*da04*/ 	.word	0x00041410
        /*da08*/ 	.word	0x00000003
        /*da0c*/ 	.word	0x00000000
        /*da10*/ 	.short	0x010a
        /*da12*/ 	.byte	0x3f
	.zero		1


	//   ....[20]....
        /*da14*/ 	.word	0x00041480
        /*da18*/ 	.word	0x00000002
        /*da1c*/ 	.word	0x00000000
        /*da20*/ 	.short	0x010a
        /*da22*/ 	.byte	0x3f
	.zero		1


	//   ....[21]....
        /*da24*/ 	.word	0x00041560
        /*da28*/ 	.word	0x00000010
        /*da2c*/ 	.word	0x00000018
        /*da30*/ 	.short	0x010a
        /*da32*/ 	.byte	0x3f
	.zero		1


	//   ....[22]....
        /*da34*/ 	.word	0x00041640
        /*da38*/ 	.word	0x00000003
        /*da3c*/ 	.word	0x00000000
        /*da40*/ 	.short	0x010a
        /*da42*/ 	.byte	0x3f
	.zero		1


	//   ....[23]....
        /*da44*/ 	.word	0x00041690
        /*da48*/ 	.word	0x00000003
        /*da4c*/ 	.word	0x00000000
        /*da50*/ 	.short	0x010a
        /*da52*/ 	.byte	0x3f
	.zero		1


	//----- nvinfo : EIATTR_NUM_MBARRIERS
	.align		4
.L_30:
        /*da54*/ 	.byte	0x03, 0x38
        /*da56*/ 	.short	0x0008


	//----- nvinfo : EIATTR_EXIT_INSTR_OFFSETS
	.align		4
        /*da58*/ 	.byte	0x04, 0x1c
        /*da5a*/ 	.short	(.L_32 - .L_31)


	//   ....[0]....
.L_31:
        /*da5c*/ 	.word	0x00000620


	//   ....[1]....
        /*da60*/ 	.word	0x00000f80


	//   ....[2]....
        /*da64*/ 	.word	0x0003fdb0


	//   ....[3]....
        /*da68*/ 	.word	0x00040410


	//   ....[4]....
        /*da6c*/ 	.word	0x000413f0


	//----- nvinfo : EIATTR_MAX_THREADS
	.align		4
.L_32:
        /*da70*/ 	.byte	0x04, 0x05
        /*da72*/ 	.short	(.L_34 - .L_33)
.L_33:
        /*da74*/ 	.word	0x00000180
        /*da78*/ 	.word	0x00000001
        /*da7c*/ 	.word	0x00000001


	//----- nvinfo : EIATTR_CRS_STACK_SIZE
	.align		4
.L_34:
        /*da80*/ 	.byte	0x04, 0x1e
        /*da82*/ 	.short	(.L_36 - .L_35)
.L_35:
        /*da84*/ 	.word	0x00000000


	//----- nvinfo : EIATTR_CBANK_PARAM_SIZE
	.align		4
.L_36:
        /*da88*/ 	.byte	0x03, 0x19
        /*da8a*/ 	.short	0x0470


	//----- nvinfo : EIATTR_PARAM_CBANK
	.align		4
        /*da8c*/ 	.byte	0x04, 0x0a
        /*da8e*/ 	.short	(.L_38 - .L_37)
	.align		4
.L_37:
        /*da90*/ 	.word	index@(.nv.constant0._ZN7cutlass13device_kernelINS_4gemm6kernel13GemmUniversalIN4cute5tupleIJiiiiEEENS1_10collective13CollectiveMmaINS1_37MainloopSm90TmaGmmaWarpSpecializedFP8ILi3ENS5_IJNS4_1CILi1EEESB_SB_EEENS1_35KernelTmaWarpSpecializedCooperativeEEENS5_IJNSA_ILi192EEENSA_ILi384EEENSA_ILi128EEEEEENS_12float_e4m3_tENS5_IJlSB_lEEESJ_SK_NS4_8TiledMMAINS4_8MMA_AtomIJNS4_4SM904GMMA31MMA_64x192x32_F32E4M3E4M3_SS_TNILNSO_7ScaleInE1ELSQ_1EEEEEENS4_6LayoutINS5_IJNSA_ILi2EEESB_SB_EEENS5_IJSB_NSA_ILi0EEESW_EEEEENS5_IJNS4_10UnderscoreESZ_SZ_EEEEENS4_13SM90_TMA_LOADENS4_14ComposedLayoutINS4_7SwizzleILi3ELi4ELi3EEENS4_18smem_ptr_flag_bitsILi8EEENST_INS5_IJNSA_ILi8EEESH_EEENS5_IJSH_SB_EEEEEEEvNS4_8identityES12_S1C_vS1D_EENS_8epilogue10collective6detail29Sm90TmaWarpSpecializedAdapterINS1G_15DefaultEpilogueISJ_SK_SK_NS1F_6thread17LinearCombinationISJ_Li1EffLNS1K_9ScaleType4KindE0ELNS_15FloatRoundStyleE2ESJ_EENS1_15EpilogueDefaultEEEEEvvEEEEvNT_6ParamsE)
        /*da94*/ 	.short	0x0210
        /*da96*/ 	.short	0x0470


	//----- nvinfo : EIATTR_SW_WAR
	.align		4
.L_38:
        /*da98*/ 	.byte	0x04, 0x36
        /*da9a*/ 	.short	(.L_40 - .L_39)
.L_39:
        /*da9c*/ 	.word	0x00000008
.L_40:


//--------------------- .nv.callgraph             --------------------------
	.section	.nv.callgraph,"",@"SHT_CUDA_CALLGRAPH"
	.align	4
	.sectionentsize	8
	.align		4
        /*0000*/ 	.word	0x00000000
	.align		4
        /*0004*/ 	.word	0xffffffff
	.align		4
        /*0008*/ 	.word	0x00000000
	.align		4
        /*000c*/ 	.word	0xfffffffe
	.align		4
        /*0010*/ 	.word	0x00000000
	.align		4
        /*0014*/ 	.word	0xfffffffd
	.align		4
        /*0018*/ 	.word	0x00000000
	.align		4
        /*001c*/ 	.word	0xfffffffc


//--------------------- .nv.constant4             --------------------------
	.section	.nv.constant4,"a",@progbits
	.align	8
	.align		8
.nv.constant4:
        /*0000*/ 	.dword	_ZN40_INTERNAL_72216f06_4_k_cu_4c0dfa11_130694cuda3std3__45__cpo5beginE
	.align		8
        /*0008*/ 	.dword	_ZN40_INTERNAL_72216f06_4_k_cu_4c0dfa11_130694cuda3std3__45__cpo3endE
	.align		8
        /*0010*/ 	.dword	_ZN40_INTERNAL_72216f06_4_k_cu_4c0dfa11_130694cuda3std3__45__cpo6cbeginE
	.align		8
        /*0018*/ 	.dword	_ZN40_INTERNAL_72216f06_4_k_cu_4c0dfa11_130694cuda3std3__45__cpo4cendE
	.align		8
        /*0020*/ 	.dword	_ZN40_INTERNAL_72216f06_4_k_cu_4c0dfa11_130694cuda3std3__442_GLOBAL__N__72216f06_4_k_cu_4c0dfa11_130696ignoreE
	.align		8
        /*0028*/ 	.dword	_ZN40_INTERNAL_72216f06_4_k_cu_4c0dfa11_130694cuda3std3__419piecewise_constructE
	.align		8
        /*0030*/ 	.dword	_ZN40_INTERNAL_72216f06_4_k_cu_4c0dfa11_130694cuda3std3__48in_placeE
	.align		8
        /*0038*/ 	.dword	_ZN40_INTERNAL_72216f06_4_k_cu_4c0dfa11_130694cuda3std6ranges3__45__cpo4swapE
	.align		8
        /*0040*/ 	.dword	_ZN40_INTERNAL_72216f06_4_k_cu_4c0dfa11_130694cuda3std6ranges3__45__cpo9iter_moveE
	.align		8
        /*0048*/ 	.dword	_ZN40_INTERNAL_72216f06_4_k_cu_4c0dfa11_130694cute7productE
	.align		8
        /*0050*/ 	.dword	_ZN40_INTERNAL_72216f06_4_k_cu_4c0dfa11_130694cute1_E


//--------------------- .text._ZN7cutlass13device_kernelINS_4gemm6kernel13GemmUniversalIN4cute5tupleIJiiiiEEENS1_10collective13CollectiveMmaINS1_37MainloopSm90TmaGmmaWarpSpecializedFP8ILi3ENS5_IJNS4_1CILi1EEESB_SB_EEENS1_35KernelTmaWarpSpecializedCooperativeEEENS5_IJNSA_ILi192EEENSA_ILi384EEENSA_ILi128EEEEEENS_12float_e4m3_tENS5_IJlSB_lEEESJ_SK_NS4_8TiledMMAINS4_8MMA_AtomIJNS4_4SM904GMMA31MMA_64x192x32_F32E4M3E4M3_SS_TNILNSO_7ScaleInE1ELSQ_1EEEEEENS4_6LayoutINS5_IJNSA_ILi2EEESB_SB_EEENS5_IJSB_NSA_ILi0EEESW_EEEEENS5_IJNS4_10UnderscoreESZ_SZ_EEEEENS4_13SM90_TMA_LOADENS4_14ComposedLayoutINS4_7SwizzleILi3ELi4ELi3EEENS4_18smem_ptr_flag_bitsILi8EEENST_INS5_IJNSA_ILi8EEESH_EEENS5_IJSH_SB_EEEEEEEvNS4_8identityES12_S1C_vS1D_EENS_8epilogue10collective6detail29Sm90TmaWarpSpecializedAdapterINS1G_15DefaultEpilogueISJ_SK_SK_NS1F_6thread17LinearCombinationISJ_Li1EffLNS1K_9ScaleType4KindE0ELNS_15FloatRoundStyleE2ESJ_EENS1_15EpilogueDefaultEEEEEvvEEEEvNT_6ParamsE --------------------------
	.section	.text._ZN7cutlass13device_kernelINS_4gemm6kernel13GemmUniversalIN4cute5tupleIJiiiiEEENS1_10collective13CollectiveMmaINS1_37MainloopSm90TmaGmmaWarpSpecializedFP8ILi3ENS5_IJNS4_1CILi1EEESB_SB_EEENS1_35KernelTmaWarpSpecializedCooperativeEEENS5_IJNSA_ILi192EEENSA_ILi384EEENSA_ILi128EEEEEENS_12float_e4m3_tENS5_IJlSB_lEEESJ_SK_NS4_8TiledMMAINS4_8MMA_AtomIJNS4_4SM904GMMA31MMA_64x192x32_F32E4M3E4M3_SS_TNILNSO_7ScaleInE1ELSQ_1EEEEEENS4_6LayoutINS5_IJNSA_ILi2EEESB_SB_EEENS5_IJSB_NSA_ILi0EEESW_EEEEENS5_IJNS4_10UnderscoreESZ_SZ_EEEEENS4_13SM90_TMA_LOADENS4_14ComposedLayoutINS4_7SwizzleILi3ELi4ELi3EEENS4_18smem_ptr_flag_bitsILi8EEENST_INS5_IJNSA_ILi8EEESH_EEENS5_IJSH_SB_EEEEEEEvNS4_8identityES12_S1C_vS1D_EENS_8epilogue10collective6detail29Sm90TmaWarpSpecializedAdapterINS1G_15DefaultEpilogueISJ_SK_SK_NS1F_6thread17LinearCombinationISJ_Li1EffLNS1K_9ScaleType4KindE0ELNS_15FloatRoundStyleE2ESJ_EENS1_15EpilogueDefaultEEEEEvvEEEEvNT_6ParamsE,"ax",@progbits
	.align	128
.text._ZN7cutlass13device_kernelINS_4gemm6kernel13GemmUniversalIN4cute5tupleIJiiiiEEENS1_10collective13CollectiveMmaINS1_37MainloopSm90TmaGmmaWarpSpecializedFP8ILi3ENS5_IJNS4_1CILi1EEESB_SB_EEENS1_35KernelTmaWarpSpecializedCooperativeEEENS5_IJNSA_ILi192EEENSA_ILi384EEENSA_ILi128EEEEEENS_12float_e4m3_tENS5_IJlSB_lEEESJ_SK_NS4_8TiledMMAINS4_8MMA_AtomIJNS4_4SM904GMMA31MMA_64x192x32_F32E4M3E4M3_SS_TNILNSO_7ScaleInE1ELSQ_1EEEEEENS4_6LayoutINS5_IJNSA_ILi2EEESB_SB_EEENS5_IJSB_NSA_ILi0EEESW_EEEEENS5_IJNS4_10UnderscoreESZ_SZ_EEEEENS4_13SM90_TMA_LOADENS4_14ComposedLayoutINS4_7SwizzleILi3ELi4ELi3EEENS4_18smem_ptr_flag_bitsILi8EEENST_INS5_IJNSA_ILi8EEESH_EEENS5_IJSH_SB_EEEEEEEvNS4_8identityES12_S1C_vS1D_EENS_8epilogue10collective6detail29Sm90TmaWarpSpecializedAdapterINS1G_15DefaultEpilogueISJ_SK_SK_NS1F_6thread17LinearCombinationISJ_Li1EffLNS1K_9ScaleType4KindE0ELNS_15FloatRoundStyleE2ESJ_EENS1_15EpilogueDefaultEEEEEvvEEEEvNT_6ParamsE:
        .type           _ZN7cutlass13device_kernelINS_4gemm6kernel13GemmUniversalIN4cute5tupleIJiiiiEEENS1_10collective13CollectiveMmaINS1_37MainloopSm90TmaGmmaWarpSpecializedFP8ILi3ENS5_IJNS4_1CILi1EEESB_SB_EEENS1_35KernelTmaWarpSpecializedCooperativeEEENS5_IJNSA_ILi192EEENSA_ILi384EEENSA_ILi128EEEEEENS_12float_e4m3_tENS5_IJlSB_lEEESJ_SK_NS4_8TiledMMAINS4_8MMA_AtomIJNS4_4SM904GMMA31MMA_64x192x32_F32E4M3E4M3_SS_TNILNSO_7ScaleInE1ELSQ_1EEEEEENS4_6LayoutINS5_IJNSA_ILi2EEESB_SB_EEENS5_IJSB_NSA_ILi0EEESW_EEEEENS5_IJNS4_10UnderscoreESZ_SZ_EEEEENS4_13SM90_TMA_LOADENS4_14ComposedLayoutINS4_7SwizzleILi3ELi4ELi3EEENS4_18smem_ptr_flag_bitsILi8EEENST_INS5_IJNSA_ILi8EEESH_EEENS5_IJSH_SB_EEEEEEEvNS4_8identityES12_S1C_vS1D_EENS_8epilogue10collective6detail29Sm90TmaWarpSpecializedAdapterINS1G_15DefaultEpilogueISJ_SK_SK_NS1F_6thread17LinearCombinationISJ_Li1EffLNS1K_9ScaleType4KindE0ELNS_15FloatRoundStyleE2ESJ_EENS1_15EpilogueDefaultEEEEEvvEEEEvNT_6ParamsE,@function
        .size           _ZN7cutlass13device_kernelINS_4gemm6kernel13GemmUniversalIN4cute5tupleIJiiiiEEENS1_10collective13CollectiveMmaINS1_37MainloopSm90TmaGmmaWarpSpecializedFP8ILi3ENS5_IJNS4_1CILi1EEESB_SB_EEENS1_35KernelTmaWarpSpecializedCooperativeEEENS5_IJNSA_ILi192EEENSA_ILi384EEENSA_ILi128EEEEEENS_12float_e4m3_tENS5_IJlSB_lEEESJ_SK_NS4_8TiledMMAINS4_8MMA_AtomIJNS4_4SM904GMMA31MMA_64x192x32_F32E4M3E4M3_SS_TNILNSO_7ScaleInE1ELSQ_1EEEEEENS4_6LayoutINS5_IJNSA_ILi2EEESB_SB_EEENS5_IJSB_NSA_ILi0EEESW_EEEEENS5_IJNS4_10UnderscoreESZ_SZ_EEEEENS4_13SM90_TMA_LOADENS4_14ComposedLayoutINS4_7SwizzleILi3ELi4ELi3EEENS4_18smem_ptr_flag_bitsILi8EEENST_INS5_IJNSA_ILi8EEESH_EEENS5_IJSH_SB_EEEEEEEvNS4_8identityES12_S1C_vS1D_EENS_8epilogue10collective6detail29Sm90TmaWarpSpecializedAdapterINS1G_15DefaultEpilogueISJ_SK_SK_NS1F_6thread17LinearCombinationISJ_Li1EffLNS1K_9ScaleType4KindE0ELNS_15FloatRoundStyleE2ESJ_EENS1_15EpilogueDefaultEEEEEvvEEEEvNT_6ParamsE,(.L_x_839 - _ZN7cutlass13device_kernelINS_4gemm6kernel13GemmUniversalIN4cute5tupleIJiiiiEEENS1_10collective13CollectiveMmaINS1_37MainloopSm90TmaGmmaWarpSpecializedFP8ILi3ENS5_IJNS4_1CILi1EEESB_SB_EEENS1_35KernelTmaWarpSpecializedCooperativeEEENS5_IJNSA_ILi192EEENSA_ILi384EEENSA_ILi128EEEEEENS_12float_e4m3_tENS5_IJlSB_lEEESJ_SK_NS4_8TiledMMAINS4_8MMA_AtomIJNS4_4SM904GMMA31MMA_64x192x32_F32E4M3E4M3_SS_TNILNSO_7ScaleInE1ELSQ_1EEEEEENS4_6LayoutINS5_IJNSA_ILi2EEESB_SB_EEENS5_IJSB_NSA_ILi0EEESW_EEEEENS5_IJNS4_10UnderscoreESZ_SZ_EEEEENS4_13SM90_TMA_LOADENS4_14ComposedLayoutINS4_7SwizzleILi3ELi4ELi3EEENS4_18smem_ptr_flag_bitsILi8EEENST_INS5_IJNSA_ILi8EEESH_EEENS5_IJSH_SB_EEEEEEEvNS4_8identityES12_S1C_vS1D_EENS_8epilogue10collective6detail29Sm90TmaWarpSpecializedAdapterINS1G_15DefaultEpilogueISJ_SK_SK_NS1F_6thread17LinearCombinationISJ_Li1EffLNS1K_9ScaleType4KindE0ELNS_15FloatRoundStyleE2ESJ_EENS1_15EpilogueDefaultEEEEEvvEEEEvNT_6ParamsE)
        .other          _ZN7cutlass13device_kernelINS_4gemm6kernel13GemmUniversalIN4cute5tupleIJiiiiEEENS1_10collective13CollectiveMmaINS1_37MainloopSm90TmaGmmaWarpSpecializedFP8ILi3ENS5_IJNS4_1CILi1EEESB_SB_EEENS1_35KernelTmaWarpSpecializedCooperativeEEENS5_IJNSA_ILi192EEENSA_ILi384EEENSA_ILi128EEEEEENS_12float_e4m3_tENS5_IJlSB_lEEESJ_SK_NS4_8TiledMMAINS4_8MMA_AtomIJNS4_4SM904GMMA31MMA_64x192x32_F32E4M3E4M3_SS_TNILNSO_7ScaleInE1ELSQ_1EEEEEENS4_6LayoutINS5_IJNSA_ILi2EEESB_SB_EEENS5_IJSB_NSA_ILi0EEESW_EEEEENS5_IJNS4_10UnderscoreESZ_SZ_EEEEENS4_13SM90_TMA_LOADENS4_14ComposedLayoutINS4_7SwizzleILi3ELi4ELi3EEENS4_18smem_ptr_flag_bitsILi8EEENST_INS5_IJNSA_ILi8EEESH_EEENS5_IJSH_SB_EEEEEEEvNS4_8identityES12_S1C_vS1D_EENS_8epilogue10collective6detail29Sm90TmaWarpSpecializedAdapterINS1G_15DefaultEpilogueISJ_SK_SK_NS1F_6thread17LinearCombinationISJ_Li1EffLNS1K_9ScaleType4KindE0ELNS_15FloatRoundStyleE2ESJ_EENS1_15EpilogueDefaultEEEEEvvEEEEvNT_6ParamsE,@"STO_CUDA_ENTRY STV_DEFAULT"
_ZN7cutlass13device_kernelINS_4gemm6kernel13GemmUniversalIN4cute5tupleIJiiiiEEENS1_10collective13CollectiveMmaINS1_37MainloopSm90TmaGmmaWarpSpecializedFP8ILi3ENS5_IJNS4_1CILi1EEESB_SB_EEENS1_35KernelTmaWarpSpecializedCooperativeEEENS5_IJNSA_ILi192EEENSA_ILi384EEENSA_ILi128EEEEEENS_12float_e4m3_tENS5_IJlSB_lEEESJ_SK_NS4_8TiledMMAINS4_8MMA_AtomIJNS4_4SM904GMMA31MMA_64x192x32_F32E4M3E4M3_SS_TNILNSO_7ScaleInE1ELSQ_1EEEEEENS4_6LayoutINS5_IJNSA_ILi2EEESB_SB_EEENS5_IJSB_NSA_ILi0EEESW_EEEEENS5_IJNS4_10UnderscoreESZ_SZ_EEEEENS4_13SM90_TMA_LOADENS4_14ComposedLayoutINS4_7SwizzleILi3ELi4ELi3EEENS4_18smem_ptr_flag_bitsILi8EEENST_INS5_IJNSA_ILi8EEESH_EEENS5_IJSH_SB_EEEEEEEvNS4_8identityES12_S1C_vS1D_EENS_8epilogue10collective6detail29Sm90TmaWarpSpecializedAdapterINS1G_15DefaultEpilogueISJ_SK_SK_NS1F_6thread17LinearCombinationISJ_Li1EffLNS1K_9ScaleType4KindE0ELNS_15FloatRoundStyleE2ESJ_EENS1_15EpilogueDefaultEEEEEvvEEEEvNT_6ParamsE:
[----:B------:R-:W0:Y:S02]  /*0000*/  LDC R1, c[0x0][0x28] ;  /* 0x00000a00ff017b82 */ /* 0x000e240000000800 */
[----:B0-----:R-:W-:Y:S01]  /*0010*/  VIADD R1, R1, 0xffffea18 ;  /* 0xffffea1801017836 */ /* 0x001fe20000000000 */
[----:B------:R-:W0:Y:S01]  /*0020*/  S2R R2, SR_TID.X ;  /* 0x0000000000027919 */ /* 0x000e220000002100 */
[----:B------:R-:W-:Y:S01]  /*0030*/  ELECT P0, URZ, PT ;  /* 0x00000000003f782f */ /* 0x000fe20003800000 */
[----:B------:R-:W-:Y:S01]  /*0040*/  BSSY B0, `(.L_x_0) ;  /* 0x0000015000007945 */ /* 0x000fe20003800000 */
[--C-:B0-----:R-:W-:Y:S02]  /*0050*/  SHF.R.U32.HI R0, RZ, 0x5, R2.reuse ;  /* 0x00000005ff007819 */ /* 0x101fe40000011602 */
[----:B------:R-:W-:-:S03]  /*0060*/  SHF.R.U32.HI R2, RZ, 0x7, R2 ;  /* 0x00000007ff027819 */ /* 0x000fc60000011602 */
[----:B------:R-:W0:Y:S04]  /*0070*/  SHFL.IDX PT, R3, R0, RZ, 0x1f ;  /* 0x00001fff00037589 */ /* 0x000e2800000e0000 */
[----:B------:R-:W1:Y:S01]  /*0080*/  SHFL.IDX PT, R2, R2, RZ, 0x1f ;  /* 0x00001fff02027589 */ /* 0x000e6200000e0000 */
[----:B0-----:R-:W-:Y:S02]  /*0090*/  R2UR UR4, R3 ;  /* 0x00000000030472ca */ /* 0x001fe400000e0000 */
[----:B-1----:R-:W-:-:S11]  /*00a0*/  R2UR UR8, R2 ;  /* 0x00000000020872ca */ /* 0x002fd600000e0000 */
[----:B------:R-:W-:Y:S02]  /*00b0*/  USHF.R.S32.HI UR5, URZ, 0x1f, UR4 ;  /* 0x0000001f3f057899 */ /* 0x000fe40008011404 */
[----:B------:R-:W-:Y:S02]  /*00c0*/  ISETP.NE.OR P0, PT, RZ, UR4, !P0 ;  /* 0x00000004ff007c0c */ /* 0x000fe4000c705670 */
[----:B------:R-:W-:-:S04]  /*00d0*/  ULEA.HI UR5, UR5, UR4, URZ, 0x2 ;  /* 0x0000000405057291 */ /* 0x000fc8000f8f103f */
[----:B------:R-:W-:-:S04]  /*00e0*/  ULOP3.LUT UR5, UR5, 0xfffffffc, URZ, 0xc0, !UPT ;  /* 0xfffffffc05057892 */ /* 0x000fc8000f8ec03f */
[----:B------:R-:W-:-:S03]  /*00f0*/  UIADD3 UR6, UR4, -UR5, URZ ;  /* 0x8000000504067290 */ /* 0x000fc6000fffe03f */
[----:B------:R-:W-:Y:S09]  /*0100*/  @P0 BRA `(.L_x_1) ;  /* 0x0000000000200947 */ /* 0x000ff20003800000 */
[----:B------:R-:W-:Y:S02]  /*0110*/  ULDC.64 UR4, c[0x0][0x198] ;  /* 0x0000660000047ab9 */ /* 0x000fe40000000a00 */
[----:B------:R-:W-:Y:S02]  /*0120*/  UIADD3 UR10, UP0, UR4, 0xf0, URZ ;  /* 0x000000f0040a7890 */ /* 0x000fe4000ff1e03f */
[----:B------:R-:W-:Y:S02]  /*0130*/  UIADD3 UR4, UP1, UR4, 0x1f0, URZ ;  /* 0x000001f004047890 */ /* 0x000fe4000ff3e03f */
[----:B------:R-:W-:Y:S02]  /*0140*/  UIADD3.X UR11, URZ, UR5, URZ, UP0, !UPT ;  /* 0x000000053f0b7290 */ /* 0x000fe400087fe43f */
[----:B------:R-:W-:-:S07]  /*0150*/  UIADD3.X UR5, URZ, UR5, URZ, UP1, !UPT ;  /* 0x000000053f057290 */ /* 0x000fce0008ffe43f */
[----:B------:R0:W-:Y:S02]  /*0160*/  UTMACCTL.PF [UR10] ;  /* 0x000000000a0079b9 */ /* 0x0001e40008040000 */
[----:B------:R0:W-:Y:S02]  /*0170*/  UTMACCTL.PF [UR4] ;  /* 0x00000000040079b9 */ /* 0x0001e40008040000 */
[----:B0-----:R-:W-:Y:S01]  /*0180*/  NOP ;  /* 0x0000000000007918 */ /* 0x001fe20000000000 */
.L_x_1:
[----:B------:R-:W-:Y:S05]  /*0190*/  BSYNC B0 ;  /* 0x0000000000007941 */ /* 0x000fea0003800000 */
.L_x_0:
[----:B------:R-:W0:Y:S01]  /*01a0*/  SHFL.IDX PT, R2, R0, RZ, 0x1f ;  /* 0x00001fff00027589 */ /* 0x000e2200000e0000 */
[----:B------:R-:W-:Y:S01]  /*01b0*/  UISETP.NE.AND UP0, UPT, UR6, 0x3, UPT ;  /* 0x000000030600788c */ /* 0x000fe2000bf05270 */
[----:B------:R-:W-:Y:S01]  /*01c0*/  ISETP.NE.AND P1, PT, RZ, UR8, PT ;  /* 0x00000008ff007c0c */ /* 0x000fe2000bf25270 */
[----:B------:R-:W-:Y:S02]  /*01d0*/  UIADD3 UR11, UR8, -0x1, URZ ;  /* 0xffffffff080b7890 */ /* 0x000fe4000fffe03f */
[----:B------:R-:W-:Y:S02]  /*01e0*/  UISETP.EQ.OR UP0, UPT, UR6, URZ, !UP0 ;  /* 0x0000003f0600728c */ /* 0x000fe4000c702670 */
[----:B------:R-:W-:Y:S02]  /*01f0*/  UISETP.GE.U32.AND UP1, UPT, UR11, 0x2, UPT ;  /* 0x000000020b00788c */ /* 0x000fe4000bf26070 */
[----:B------:R-:W-:-:S04]  /*0200*/  UISETP.EQ.AND UP0, UPT, UR8, URZ, UP0 ;  /* 0x0000003f0800728c */ /* 0x000fc80008702270 */
[----:B------:R-:W-:-:S04]  /*0210*/  USEL UR7, URZ, 0x1, !UP0 ;  /* 0x000000013f077887 */ /* 0x000fc8000c000000 */
[----:B------:R-:W-:Y:S01]  /*0220*/  USEL UR7, UR7, 0x2, UP1 ;  /* 0x0000000207077887 */ /* 0x000fe20008800000 */
[----:B0-----:R-:W-:-:S13]  /*0230*/  ISETP.NE.AND P0, PT, R2, RZ, PT ;  /* 0x000000ff0200720c */ /* 0x001fda0003f05270 */
[----:B------:R-:W-:Y:S05]  /*0240*/  @P0 BRA `(.L_x_2) ;  /* 0x0000000000500947 */ /* 0x000fea0003800000 */
[----:B------:R-:W0:Y:S01]  /*0250*/  S2UR UR10, SR_CgaCtaId ;  /* 0x00000000000a79c3 */ /* 0x000e220000008800 */
[----:B------:R-:W-:Y:S01]  /*0260*/  UMOV UR4, 0x400 ;  /* 0x0000040000047882 */ /* 0x000fe20000000000 */
[----:B------:R-:W-:Y:S01]  /*0270*/  UMOV UR5, 0x1 ;  /* 0x0000000100057882 */ /* 0x000fe20000000000 */
[----:B------:R-:W-:Y:S01]  /*0280*/  UMOV UR8, 0x100 ;  /* 0x0000010000087882 */ /* 0x000fe20000000000 */
[----:B------:R-:W-:Y:S01]  /*0290*/  ELECT P0, URZ, PT ;  /* 0x00000000003f782f */ /* 0x000fe20003800000 */
[----:B------:R-:W-:-:S04]  /*02a0*/  UIADD3 UR8, -UR8, 0x100000, URZ ;  /* 0x0010000008087890 */ /* 0x000fc8000fffe13f */
[----:B------:R-:W-:Y:S02]  /*02b0*/  USHF.L.U32 UR9, UR8, 0xb, URZ ;  /* 0x0000000b08097899 */ /* 0x000fe4000800063f */
[----:B------:R-:W-:Y:S02]  /*02c0*/  USHF.L.U32 UR8, UR8, 0x1, URZ ;  /* 0x0000000108087899 */ /* 0x000fe4000800063f */
[----:B0-----:R-:W-:Y:S02]  /*02d0*/  ULEA UR10, UR10, UR4, 0x18 ;  /* 0x000000040a0a7291 */ /* 0x001fe4000f8ec03f */
[----:B------:R-:W-:-:S04]  /*02e0*/  UIADD3 UR4, -UR5, 0x100000, URZ ;  /* 0x0010000005047890 */ /* 0x000fc8000fffe13f */
[----:B------:R-:W-:Y:S02]  /*02f0*/  USHF.L.U32 UR5, UR4, 0xb, URZ ;  /* 0x0000000b04057899 */ /* 0x000fe4000800063f */
[----:B------:R-:W-:Y:S01]  /*0300*/  USHF.L.U32 UR4, UR4, 0x1, URZ ;  /* 0x0000000104047899 */ /* 0x000fe2000800063f */
[----:B------:R-:W0:Y:S11]  /*0310*/  FENCE.VIEW.ASYNC.S ;  /* 0x00000000000073c6 */ /* 0x000e360000000000 */
[----:B0-----:R0:W1:Y:S01]  /*0320*/  SYNCS.EXCH.64 URZ, [UR10], UR4 ;  /* 0x000000040a3f75b2 */ /* 0x0010620008000100 */
[----:B------:R0:W2:Y:S01]  /*0330*/  SYNCS.EXCH.64 URZ, [UR10+0x18], UR8 ;  /* 0x000018080a3f75b2 */ /* 0x0000a20008000100 */
[----:B------:R0:W3:Y:S01]  /*0340*/  SYNCS.EXCH.64 URZ, [UR10+0x8], UR4 ;  /* 0x000008040a3f75b2 */ /* 0x0000e20008000100 */
[----:B------:R0:W4:Y:S01]  /*0350*/  SYNCS.EXCH.64 URZ, [UR10+0x20], UR8 ;  /* 0x000020080a3f75b2 */ /* 0x0001220008000100 */
[----:B------:R0:W0:Y:S01]  /*0360*/  SYNCS.EXCH.64 URZ, [UR10+0x10], UR4 ;  /* 0x000010040a3f75b2 */ /* 0x0000220008000100 */
[----:B------:R0:W0:Y:S01]  /*0370*/  SYNCS.EXCH.64 URZ, [UR10+0x28], UR8 ;  /* 0x000028080a3f75b2 */ /* 0x0000220008000100 */
[----:B------:R-:W-:Y:S01]  /*0380*/  NOP ;  /* 0x0000000000007918 */ /* 0x000fe20000000000 */
.L_x_2:
[----:B------:R-:W5:Y:S01]  /*0390*/  LDC R2, c[0x0][0x65c] ;  /* 0x00019700ff027b82 */ /* 0x000f620000000800 */
[----:B------:R-:W1:Y:S01]  /*03a0*/  SHFL.IDX PT, R0, R0, RZ, 0x1f ;  /* 0x00001fff00007589 */ /* 0x000e6200000e0000 */
[----:B------:R-:W-:Y:S01]  /*03b0*/  ELECT P0, URZ, PT ;  /* 0x00000000003f782f */ /* 0x000fe20003800000 */
[----:B------:R-:W-:Y:S01]  /*03c0*/  IMAD.MOV.U32 R3, RZ, RZ, RZ ;  /* 0x000000ffff037224 */ /* 0x000fe200078e00ff */
[----:B0-----:R-:W-:Y:S01]  /*03d0*/  UMOV UR4, 0x20 ;  /* 0x0000002000047882 */ /* 0x001fe20000000000 */
[----:B------:R-:W0:Y:S01]  /*03e0*/  S2R R11, SR_CTAID.Y ;  /* 0x00000000000b7919 */ /* 0x000e220000002600 */
[----:B------:R-:W-:Y:S01]  /*03f0*/  NOP ;  /* 0x0000000000007918 */ /* 0x000fe20000000000 */
[----:B------:R-:W-:Y:S01]  /*0400*/  NOP ;  /* 0x0000000000007918 */ /* 0x000fe20000000000 */
[----:B-----5:R-:W-:Y:S02]  /*0410*/  ISETP.NE.AND P4, PT, R2, 0x1, PT ;  /* 0x000000010200780c */ /* 0x020fe40003f85270 */
[----:B------:R-:W5:Y:S01]  /*0420*/  S2R R2, SR_CTAID.X ;  /* 0x0000000000027919 */ /* 0x000f620000002500 */
[----:B-1----:R-:W-:-:S10]  /*0430*/  ISETP.NE.OR P0, PT, R0, RZ, !P0 ;  /* 0x000000ff0000720c */ /* 0x002fd40004705670 */
[----:B------:R-:W5:Y:S01]  /*0440*/  @P4 LDC R7, c[0x0][0x10] ;  /* 0x00000400ff074b82 */ /* 0x000f620000000800 */
[----:B------:R-:W-:Y:S01]  /*0450*/  @P4 MOV R5, RZ ;  /* 0x000000ff00054202 */ /* 0x000fe20000000f00 */
[----:B0-----:R-:W-:Y:S01]  /*0460*/  @P4 IMAD.MOV.U32 R4, RZ, RZ, R11 ;  /* 0x000000ffff044224 */ /* 0x001fe200078e000b */
[----:B------:R-:W-:Y:S01]  /*0470*/  VOTEU.ALL UP0, P0 ;  /* 0x00000000003f7886 */ /* 0x000fe20000000000 */
[----:B------:R-:W-:Y:S01]  /*0480*/  @P4 IMAD.MOV.U32 R13, RZ, RZ, RZ ;  /* 0x000000ffff0d4224 */ /* 0x000fe200078e00ff */
[----:B------:R-:W-:-:S03]  /*0490*/  VOTEU.ALL UP1, P0 ;  /* 0x00000000003f7886 */ /* 0x000fc60000020000 */
[----:B------:R-:W0:Y:S01]  /*04a0*/  @!P4 LDC R9, c[0x0][0xc] ;  /* 0x00000300ff09cb82 */ /* 0x000e220000000800 */
[----:B------:R-:W-:Y:S01]  /*04b0*/  @!UP0 UMOV UR8, 0x400 ;  /* 0x0000040000088882 */ /* 0x000fe20000000000 */
[----:B------:R-:W-:-:S04]  /*04c0*/  @!UP0 UIADD3 UR4, -UR4, 0x100000, URZ ;  /* 0x0010000004048890 */ /* 0x000fc8000fffe13f */
[----:B------:R-:W-:Y:S02]  /*04d0*/  @!UP0 USHF.L.U32 UR5, UR4, 0xb, URZ ;  /* 0x0000000b04058899 */ /* 0x000fe4000800063f */
[----:B------:R-:W-:Y:S01]  /*04e0*/  @!UP0 USHF.L.U32 UR4, UR4, 0x1, URZ ;  /* 0x0000000104048899 */ /* 0x000fe2000800063f */
[----:B------:R-:W1:Y:S01]  /*04f0*/  @!UP0 S2UR UR9, SR_CgaCtaId ;  /* 0x00000000000989c3 */ /* 0x000e620000008800 */
[----:B-----5:R-:W-:-:S04]  /*0500*/  @P4 IMAD.WIDE.U32 R6, R2, R7, R4 ;  /* 0x0000000702064225 */ /* 0x020fc800078e0004 */
[----:B------:R-:W-:Y:S01]  /*0510*/  @P4 IMAD.IADD R14, R7, 0x1, R13 ;  /* 0x00000001070e4824 */ /* 0x000fe200078e020d */
[----:B------:R-:W-:Y:S01]  /*0520*/  @P4 MOV R10, R6 ;  /* 0x00000006000a4202 */ /* 0x000fe20000000f00 */
[----:B0-----:R-:W-:-:S04]  /*0530*/  @!P4 IMAD.WIDE.U32 R4, R9, R11, R2 ;  /* 0x0000000b0904c225 */ /* 0x001fc800078e0002 */
[----:B------:R-:W-:Y:S01]  /*0540*/  @!P4 IMAD.MOV.U32 R10, RZ, RZ, R4 ;  /* 0x000000ffff0ac224 */ /* 0x000fe200078e0004 */
[----:B------:R-:W-:Y:S01]  /*0550*/  @!P4 MOV R14, R5 ;  /* 0x00000005000ec202 */ /* 0x000fe20000000f00 */
[----:B-1----:R-:W-:-:S03]  /*0560*/  @!UP0 ULEA UR8, UR9, UR8, 0x18 ;  /* 0x0000000809088291 */ /* 0x002fc6000f8ec03f */
[----:B------:R0:W-:Y:S01]  /*0570*/  STL [R1+0x854], R10 ;  /* 0x0008540a01007387 */ /* 0x0001e20000100800 */
[----:B------:R-:W-:-:S03]  /*0580*/  VOTEU.ALL UP0, P0 ;  /* 0x00000000003f7886 */ /* 0x000fc60000000000 */
[----:B------:R0:W-:Y:S04]  /*0590*/  STL [R1+0x850], R14 ;  /* 0x0008500e01007387 */ /* 0x0001e80000100800 */
[----:B------:R-:W1:Y:S02]  /*05a0*/  FENCE.VIEW.ASYNC.S ;  /* 0x00000000000073c6 */ /* 0x000e640000000000 */
[----:B-1----:R0:W2:Y:S01]  /*05b0*/  @!UP0 SYNCS.EXCH.64 URZ, [UR8+0x40], UR4 ;  /* 0x00004004083f85b2 */ /* 0x0020a20008000100 */
[----:B------:R0:W2:Y:S01]  /*05c0*/  @!UP1 SYNCS.EXCH.64 URZ, [UR8+0x48], UR4 ;  /* 0x00004804083f95b2 */ /* 0x0000a20008000100 */
[----:B------:R-:W-:Y:S01]  /*05d0*/  NOP ;  /* 0x0000000000007918 */ /* 0x000fe20000000000 */
[----:B--234-:R-:W-:Y:S06]  /*05e0*/  BAR.SYNC.DEFER_BLOCKING 0x0 ;  /* 0x0000000000007b1d */ /* 0x01cfec0000010000 */
[----:B0-----:R-:W-:Y:S05]  /*05f0*/  @!P1 BRA `(.L_x_3) ;  /* 0x000003f400f09947 */ /* 0x001fea0003800000 */
[----:B------:R-:W-:-:S06]  /*0600*/  UISETP.GT.U32.AND UP0, UPT, UR11, 0x1, UPT ;  /* 0x000000010b00788c */ /* 0x000fcc000bf04070 */
[----:B------:R-:W-:-:S13]  /*0610*/  PLOP3.LUT P0, PT, PT, PT, UP0, 0x80, 0x0 ;  /* 0x000000000000781c */ /* 0x000fda0003f0f008 */
[----:B------:R-:W-:Y:S05]  /*0620*/  @P0 EXIT ;  /* 0x000000000000094d */ /* 0x000fea0003800000 */
[----:B------:R-:W-:Y:S01]  /*0630*/  IMAD.MOV.U32 R5, RZ, RZ, -0x1 ;  /* 0xffffffffff057424 */ /* 0x000fe200078e00ff */
[----:B------:R-:W-:Y:S01]  /*0640*/  ULDC.64 UR4, c[0x0][0x650] ;  /* 0x0001940000047ab9 */ /* 0x000fe20000000a00 */
[----:B------:R-:W-:Y:S01]  /*0650*/  IMAD.MOV.U32 R4, RZ, RZ, -0x1 ;  /* 0xffffffffff047424 */ /* 0x000fe200078e00ff */
[----:B------:R-:W-:Y:S01]  /*0660*/  ISETP.GE.U32.AND P0, PT, R10, UR4, PT ;  /* 0x000000040a007c0c */ /* 0x000fe2000bf06070 */
[----:B------:R-:W-:Y:S01]  /*0670*/  UMOV UR27, 0xffffffff ;  /* 0xffffffff001b7882 */ /* 0x000fe20000000000 */
[----:B------:R0:W-:Y:S01]  /*0680*/  STL [R1+0x858], R5 ;  /* 0x0008580501007387 */ /* 0x0001e20000100800 */
[----:B------:R-:W-:Y:S02]  /*0690*/  PRMT R0, RZ, 0x7610, R0 ;  /* 0x00007610ff007816 */ /* 0x000fe40000000000 */
[----:B------:R-:W-:Y:S01]  /*06a0*/  ISETP.GE.U32.AND.EX P0, PT, R14, UR5, PT, P0 ;  /* 0x000000050e007c0c */ /* 0x000fe2000bf06100 */
[----:B------:R0:W-:-:S12]  /*06b0*/  STL [R1+0x85c], R4 ;  /* 0x00085c0401007387 */ /* 0x0001d80000100800 */
[----:B0-----:R-:W-:Y:S05]  /*06c0*/  @P0 BRA `(.L_x_4) ;  /* 0x00000004006c0947 */ /* 0x001fea0003800000 */
[----:B------:R-:W-:Y:S01]  /*06d0*/  ULDC.64 UR14, c[0x0][0x628] ;  /* 0x00018a00000e7ab9 */ /* 0x000fe20000000a00 */
[----:B------:R-:W0:Y:S01]  /*06e0*/  LDC.64 R12, c[0x0][0x620] ;  /* 0x00018800ff0c7b82 */ /* 0x000e220000000a00 */
[----:B------:R-:W-:Y:S01]  /*06f0*/  ISETP.NE.U32.AND P0, PT, RZ, UR14, PT ;  /* 0x0000000eff007c0c */ /* 0x000fe2000bf05070 */
[----:B------:R-:W-:Y:S01]  /*0700*/  ULDC UR13, c[0x0][0x630] ;  /* 0x00018c00000d7ab9 */ /* 0x000fe20000000800 */
[----:B------:R-:W-:Y:S02]  /*0710*/  R2UR UR4, R10 ;  /* 0x000000000a0472ca */ /* 0x000fe400000e0000 */
[----:B------:R-:W-:Y:S02]  /*0720*/  ISETP.NE.AND.EX P0, PT, RZ, UR15, PT, P0 ;  /* 0x0000000fff007c0c */ /* 0x000fe4000bf05300 */
[----:B------:R-:W-:-:S11]  /*0730*/  R2UR UR5, R14 ;  /* 0x000000000e0572ca */ /* 0x000fd600000e0000 */
[----:B------:R-:W-:Y:S05]  /*0740*/  @!P0 BRA `(.L_x_5) ;  /* 0x0000000000308947 */ /* 0x000fea0003800000 */
[----:B------:R-:W-:Y:S01]  /*0750*/  R2UR UR4, R10 ;  /* 0x000000000a0472ca */ /* 0x000fe200000e0000 */
[----:B------:R-:W-:Y:S01]  /*0760*/  ULDC UR6, c[0x0][0x634] ;  /* 0x00018d0000067ab9 */ /* 0x000fe20000000800 */
[----:B------:R-:W-:-:S11]  /*0770*/  R2UR UR12, R14 ;  /* 0x000000000e0c72ca */ /* 0x000fd600000e0000 */
[----:B------:R-:W-:-:S04]  /*0780*/  UIADD3 UR6, UP0, UR4, UR6, URZ ;  /* 0x0000000604067290 */ /* 0x000fc8000ff1e03f */
[----:B------:R-:W-:-:S04]  /*0790*/  UIADD3.X UR12, URZ, UR12, URZ, UP0, !UPT ;  /* 0x0000000c3f0c7290 */ /* 0x000fc800087fe43f */
[----:B------:R-:W-:-:S04]  /*07a0*/  UIMAD.WIDE.U32 UR4, UR12, UR14, URZ ;  /* 0x0000000e0c0472a5 */ /* 0x000fc8000f8e003f */
[----:B------:R-:W-:Y:S02]  /*07b0*/  UIMAD.WIDE.U32 UR8, UP0, UR6, UR15, UR4 ;  /* 0x0000000f060872a5 */ /* 0x000fe4000f800004 */
[----:B------:R-:W-:Y:S02]  /*07c0*/  UIMAD.WIDE.U32 UR4, UR6, UR14, URZ ;  /* 0x0000000e060472a5 */ /* 0x000fe4000f8e003f */
[----:B------:R-:W-:Y:S02]  /*07d0*/  UIADD3.X UR11, URZ, URZ, URZ, UP0, !UPT ;  /* 0x0000003f3f0b7290 */ /* 0x000fe400087fe43f */
[----:B------:R-:W-:Y:S01]  /*07e0*/  UIADD3 URZ, UP0, UR5, UR8, URZ ;  /* 0x00000008053f7290 */ /* 0x000fe2000ff1e03f */
[----:B------:R-:W-:-:S03]  /*07f0*/  UMOV UR10, UR9 ;  /* 0x00000009000a7c82 */ /* 0x000fc60008000000 */
[----:B------:R-:W-:-:S12]  /*0800*/  UIMAD.WIDE.U32.X UR4, UR12, UR15, UR10, UP0 ;  /* 0x0000000f0c0472a5 */ /* 0x000fd800080e040a */
.L_x_5:
[----:B------:R-:W-:Y:S01]  /*0810*/  USHF.R.U64 UR27, UR4, UR13, UR5 ;  /* 0x0000000d041b7299 */ /* 0x000fe20008001205 */
[----:B------:R-:W1:Y:S01]  /*0820*/  LDC R8, c[0x0][0x618] ;  /* 0x00018600ff087b82 */ /* 0x000e620000000800 */
[----:B------:R-:W-:Y:S01]  /*0830*/  USHF.R.U32.HI UR4, URZ, UR13, UR5 ;  /* 0x0000000d3f047299 */ /* 0x000fe20008011605 */
[----:B------:R-:W-:Y:S01]  /*0840*/  I2FP.F32.U32 R0, R2 ;  /* 0x0000000200007245 */ /* 0x000fe20000201000 */
[----:B------:R-:W-:Y:S01]  /*0850*/  IMAD.MOV.U32 R4, RZ, RZ, R10 ;  /* 0x000000ffff047224 */ /* 0x000fe200078e000a */
[----:B------:R-:W-:Y:S01]  /*0860*/  ULDC UR5, c[0x0][0x150] ;  /* 0x0000540000057ab9 */ /* 0x000fe20000000800 */
[----:B------:R-:W-:Y:S01]  /*0870*/  IADD3 R7, P0, RZ, -UR27, RZ ;  /* 0x8000001bff077c10 */ /* 0x000fe2000ff1e0ff */
[----:B------:R-:W-:Y:S02]  /*0880*/  IMAD.MOV.U32 R5, RZ, RZ, R14 ;  /* 0x000000ffff057224 */ /* 0x000fe400078e000e */
[----:B------:R-:W-:Y:S01]  /*0890*/  FMUL R0, R0, UR5 ;  /* 0x0000000500007c20 */ /* 0x000fe20008400000 */
[----:B------:R-:W2:Y:S01]  /*08a0*/  LDC.64 R20, c[0x0][0x640] ;  /* 0x00019000ff147b82 */ /* 0x000ea20000000a00 */
[----:B------:R-:W-:Y:S01]  /*08b0*/  IADD3.X R9, RZ, ~UR4, RZ, P0, !PT ;  /* 0x80000004ff097c10 */ /* 0x000fe200087fe4ff */
[----:B0-----:R-:W-:Y:S01]  /*08c0*/  IMAD.WIDE.U32 R4, R7, R12, R4 ;  /* 0x0000000c07047225 */ /* 0x001fe200078e0004 */
[----:B------:R-:W-:-:S02]  /*08d0*/  ULDC UR4, c[0x0][0x154] ;  /* 0x0000550000047ab9 */ /* 0x000fc40000000800 */
[----:B------:R-:W0:Y:S01]  /*08e0*/  F2I.U32.TRUNC.NTZ R0, R0 ;  /* 0x0000000000007305 */ /* 0x000e22000020f000 */
[----:B------:R-:W-:Y:S02]  /*08f0*/  IMAD R6, R9, R12, RZ ;  /* 0x0000000c09067224 */ /* 0x000fe400078e02ff */
[----:B------:R-:W3:Y:S02]  /*0900*/  LDC R3, c[0x0][0x144] ;  /* 0x00005100ff037b82 */ /* 0x000ee40000000800 */
[----:B------:R-:W-:-:S05]  /*0910*/  IMAD R7, R7, R13, R6 ;  /* 0x0000000d07077224 */ /* 0x000fca00078e0206 */
[----:B------:R-:W-:Y:S01]  /*0920*/  IADD3 R5, R5, R7, RZ ;  /* 0x0000000705057210 */ /* 0x000fe20007ffe0ff */
[----:B------:R-:W4:Y:S01]  /*0930*/  LDC R10, c[0x0][0x608] ;  /* 0x00018200ff0a7b82 */ /* 0x000f220000000800 */
[----:B------:R-:W-:Y:S02]  /*0940*/  IMAD.MOV.U32 R7, RZ, RZ, -0x1 ;  /* 0xffffffffff077424 */ /* 0x000fe400078e00ff */
[-CC-:B-1----:R-:W-:Y:S01]  /*0950*/  SHF.R.U64 R14, R4, R8.reuse, R5.reuse ;  /* 0x00000008040e7219 */ /* 0x182fe20000001205 */
[----:B0-----:R-:W-:Y:S01]  /*0960*/  IMAD.MOV R6, RZ, RZ, -R0 ;  /* 0x000000ffff067224 */ /* 0x001fe200078e0a00 */
[----:B------:R-:W-:Y:S02]  /*0970*/  I2FP.F32.U32 R4, R11 ;  /* 0x0000000b00047245 */ /* 0x000fe40000201000 */
[----:B------:R-:W-:Y:S01]  /*0980*/  SHF.R.U32.HI R5, RZ, R8, R5 ;  /* 0x00000008ff057219 */ /* 0x000fe20000011605 */
[----:B------:R-:W0:Y:S01]  /*0990*/  LDC R18, c[0x0][0x658] ;  /* 0x00019600ff127b82 */ /* 0x000e220000000800 */
[----:B--2---:R-:W-:Y:S01]  /*09a0*/  ISETP.NE.U32.AND P0, PT, R20, RZ, PT ;  /* 0x000000ff1400720c */ /* 0x004fe20003f05070 */
[----:B------:R-:W-:-:S03]  /*09b0*/  FMUL R4, R4, UR4 ;  /* 0x0000000404047c20 */ /* 0x000fc60008400000 */
[----:B------:R-:W-:-:S03]  /*09c0*/  ISETP.NE.AND.EX P0, PT, R21, RZ, PT, P0 ;  /* 0x000000ff1500720c */ /* 0x000fc60003f05300 */
[----:B------:R-:W1:Y:S01]  /*09d0*/  LDC R12, c[0x0][0x148] ;  /* 0x00005200ff0c7b82 */ /* 0x000e620000000800 */
[----:B---3--:R-:W-:-:S07]  /*09e0*/  IMAD R0, R3, R6, R2 ;  /* 0x0000000603007224 */ /* 0x008fce00078e0202 */
[----:B------:R-:W2:Y:S01]  /*09f0*/  LDC R16, c[0x0][0x600] ;  /* 0x00018000ff107b82 */ /* 0x000ea20000000800 */
[-CC-:B----4-:R-:W-:Y:S02]  /*0a00*/  SHF.R.U64 R22, R14, R10.reuse, R5.reuse ;  /* 0x0000000a0e167219 */ /* 0x190fe40000001205 */
[----:B------:R-:W-:Y:S02]  /*0a10*/  SHF.R.U32.HI R3, RZ, R10, R5 ;  /* 0x0000000aff037219 */ /* 0x000fe40000011605 */
[----:B------:R3:W4:Y:S01]  /*0a20*/  F2I.U32.TRUNC.NTZ R10, R4 ;  /* 0x00000004000a7305 */ /* 0x000722000020f000 */
[----:B------:R-:W-:Y:S02]  /*0a30*/  MOV R5, 0x1 ;  /* 0x0000000100057802 */ /* 0x000fe40000000f00 */
[----:B------:R-:W1:Y:S01]  /*0a40*/  LDC R15, c[0x0][0x648] ;  /* 0x00019200ff0f7b82 */ /* 0x000e620000000800 */
[-C--:B0-----:R-:W-:Y:S02]  /*0a50*/  SHF.L.U32 R2, R7, R18.reuse, RZ ;  /* 0x0000001207027219 */ /* 0x081fe400000006ff */
[----:B------:R-:W-:-:S02]  /*0a60*/  SHF.R.U64 R24, R22, R18, R3 ;  /* 0x0000001216187219 */ /* 0x000fc40000001203 */
[----:B------:R-:W-:Y:S02]  /*0a70*/  LOP3.LUT R9, RZ, R2, RZ, 0x33, !PT ;  /* 0x00000002ff097212 */ /* 0x000fe400078e33ff */
[-C--:B------:R-:W-:Y:S01]  /*0a80*/  SHF.R.U32.HI R3, RZ, R18.reuse, R3 ;  /* 0x00000012ff037219 */ /* 0x080fe20000011603 */
[----:B------:R-:W0:Y:S01]  /*0a90*/  LDC R17, c[0x0][0x638] ;  /* 0x00018e00ff117b82 */ /* 0x000e220000000800 */
[----:B------:R-:W-:Y:S01]  /*0aa0*/  SHF.L.U32 R8, R5, R18, RZ ;  /* 0x0000001205087219 */ /* 0x000fe200000006ff */
[----:B------:R-:W-:-:S06]  /*0ab0*/  IMAD.MOV.U32 R2, RZ, RZ, R24 ;  /* 0x000000ffff027224 */ /* 0x000fcc00078e0018 */
[----:B------:R-:W0:Y:S01]  /*0ac0*/  LDC R19, c[0x0][0x610] ;  /* 0x00018400ff137b82 */ /* 0x000e220000000800 */
[----:B---34-:R-:W-:Y:S05]  /*0ad0*/  @!P0 BRA `(.L_x_6) ;  /* 0x0000000000288947 */ /* 0x018fea0003800000 */
[----:B------:R-:W3:Y:S02]  /*0ae0*/  LDC R7, c[0x0][0x64c] ;  /* 0x00019300ff077b82 */ /* 0x000ee40000000800 */
[----:B---3--:R-:W-:-:S05]  /*0af0*/  IADD3 R7, P0, R24, R7, RZ ;  /* 0x0000000718077210 */ /* 0x008fca0007f1e0ff */
[----:B------:R-:W-:-:S04]  /*0b00*/  IMAD.X R13, RZ, RZ, R3, P0 ;  /* 0x000000ffff0d7224 */ /* 0x000fc800000e0603 */
[----:B------:R-:W-:-:S04]  /*0b10*/  IMAD.WIDE.U32 R2, R13, R20, RZ ;  /* 0x000000140d027225 */ /* 0x000fc800078e00ff */
[----:B------:R-:W-:-:S04]  /*0b20*/  IMAD.WIDE.U32 R4, P0, R7, R21, R2 ;  /* 0x0000001507047225 */ /* 0x000fc80007800002 */
[----:B------:R-:W-:Y:S01]  /*0b30*/  IMAD.WIDE.U32 R2, R7, R20, RZ ;  /* 0x0000001407027225 */ /* 0x000fe200078e00ff */
[----:B------:R-:W-:-:S03]  /*0b40*/  IADD3.X R7, RZ, RZ, RZ, P0, !PT ;  /* 0x000000ffff077210 */ /* 0x000fc600007fe4ff */
[----:B------:R-:W-:Y:S01]  /*0b50*/  IMAD.MOV.U32 R6, RZ, RZ, R5 ;  /* 0x000000ffff067224 */ /* 0x000fe200078e0005 */
[----:B------:R-:W-:-:S05]  /*0b60*/  IADD3 RZ, P0, R3, R4, RZ ;  /* 0x0000000403ff7210 */ /* 0x000fca0007f1e0ff */
[----:B------:R-:W-:-:S08]  /*0b70*/  IMAD.WIDE.U32.X R2, R13, R21, R6, P0 ;  /* 0x000000150d027225 */ /* 0x000fd000000e0406 */
.L_x_6:
[----:B-1----:R-:W-:Y:S01]  /*0b80*/  SHF.R.U64 R2, R2, R15, R3 ;  /* 0x0000000f02027219 */ /* 0x002fe20000001203 */
[----:B------:R-:W-:Y:S01]  /*0b90*/  IMAD.MOV R10, RZ, RZ, -R10 ;  /* 0x000000ffff0a7224 */ /* 0x000fe200078e0a0a */
[----:B------:R-:W-:Y:S02]  /*0ba0*/  LOP3.LUT R9, R22, R9, RZ, 0xc0, !PT ;  /* 0x0000000916097212 */ /* 0x000fe400078ec0ff */
[----:B--2---:R-:W-:Y:S01]  /*0bb0*/  IADD3 R3, R16, -0x1, RZ ;  /* 0xffffffff10037810 */ /* 0x004fe20007ffe0ff */
[----:B------:R-:W-:Y:S02]  /*0bc0*/  IMAD.MOV R4, RZ, RZ, -R2 ;  /* 0x000000ffff047224 */ /* 0x000fe400078e0a02 */
[----:B------:R-:W-:Y:S01]  /*0bd0*/  @P4 IMAD R0, R12, R10, R11 ;  /* 0x0000000a0c004224 */ /* 0x000fe200078e020b */
[----:B------:R-:W-:Y:S01]  /*0be0*/  LOP3.LUT R14, R14, R3, RZ, 0xc0, !PT ;  /* 0x000000030e0e7212 */ /* 0x000fe200078ec0ff */
[----:B------:R-:W-:Y:S02]  /*0bf0*/  IMAD R9, R8, R2, R9 ;  /* 0x0000000208097224 */ /* 0x000fe400078e0209 */
[----:B0-----:R-:W-:-:S02]  /*0c00*/  IMAD R3, R4, R17, R24 ;  /* 0x0000001104037224 */ /* 0x001fc400078e0218 */
[----:B------:R-:W-:Y:S02]  /*0c10*/  IMAD R2, R9, R19, R0 ;  /* 0x0000001309027224 */ /* 0x000fe400078e0200 */
[----:B------:R-:W-:Y:S02]  /*0c20*/  IMAD R3, R3, R16, R14 ;  /* 0x0000001003037224 */ /* 0x000fe400078e020e */
[----:B------:R-:W-:-:S03]  /*0c30*/  IMAD.MOV.U32 R0, RZ, RZ, 0x1 ;  /* 0x00000001ff007424 */ /* 0x000fc600078e00ff */
[----:B------:R-:W-:Y:S02]  /*0c40*/  SEL R4, R3, R2, !P4 ;  /* 0x0000000203047207 */ /* 0x000fe40006000000 */
[----:B------:R-:W-:-:S03]  /*0c50*/  SEL R2, R2, R3, !P4 ;  /* 0x0000000302027207 */ /* 0x000fc60006000000 */
[----:B------:R0:W-:Y:S04]  /*0c60*/  STL [R1+0x85c], R4 ;  /* 0x00085c0401007387 */ /* 0x0001e80000100800 */
[----:B------:R0:W-:Y:S02]  /*0c70*/  STL [R1+0x858], R2 ;  /* 0x0008580201007387 */ /* 0x0001e40000100800 */
.L_x_4:
[----:B------:R-:W-:-:S08]  /*0c80*/  NOP ;  /* 0x0000000000007918 */ /* 0x000fd00000000000 */
[----:B------:R-:W1:Y:S02]  /*0c90*/  USETMAXREG.TRY_ALLOC.CTAPOOL UP0, 0xf0 ;  /* 0x000000f0000079c8 */ /* 0x000e640008000600 */
[----:B-1----:R-:W-:-:S13]  /*0ca0*/  PLOP3.LUT P0, PT, PT, PT, UP0, 0x80, 0x0 ;  /* 0x000000000000781c */ /* 0x002fda0003f0f008 */
[----:B------:R-:W-:Y:S05]  /*0cb0*/  @!P0 BRA `(.L_x_4) ;  /* 0xfffffffc00f08947 */ /* 0x000fea000383ffff */
[----:B------:R-:W-:Y:S01]  /*0cc0*/  ULDC.64 UR4, c[0x0][0x598] ;  /* 0x0001660000047ab9 */ /* 0x000fe20000000a00 */
[----:B------:R-:W-:Y:S01]  /*0cd0*/  ULDC.64 UR30, c[0x0][0x208] ;  /* 0x00008200001e7ab9 */ /* 0x000fe20000000a00 */
[----:B------:R-:W-:-:S04]  /*0ce0*/  ISETP.NE.U32.AND P0, PT, RZ, UR4, PT ;  /* 0x00000004ff007c0c */ /* 0x000fc8000bf05070 */
[----:B------:R-:W-:-:S13]  /*0cf0*/  ISETP.NE.AND.EX P0, PT, RZ, UR5, PT, P0 ;  /* 0x00000005ff007c0c */ /* 0x000fda000bf05300 */
[----:B------:R-:W-:Y:S05]  /*0d00*/  @!P0 BRA `(.L_x_7) ;  /* 0x0000000000208947 */ /* 0x000fea0003800000 */
[----:B0-----:R-:W0:Y:S02]  /*0d10*/  LDC.64 R2, c[0x0][0x598] ;  /* 0x00016600ff027b82 */ /* 0x001e240000000a00 */
[----:B0-----:R-:W2:Y:S02]  /*0d20*/  LDG.E.64 R2, desc[UR30][R2.64] ;  /* 0x0000001e02027981 */ /* 0x001ea4000c1e1b00 */
[----:B--2---:R-:W-:-:S04]  /*0d30*/  ISETP.NE.U32.AND P0, PT, R2, RZ, PT ;  /* 0x000000ff0200720c */ /* 0x004fc80003f05070 */
[----:B------:R-:W-:-:S13]  /*0d40*/  ISETP.NE.AND.EX P0, PT, R3, RZ, PT, P0 ;  /* 0x000000ff0300720c */ /* 0x000fda0003f05300 */
[----:B------:R-:W-:Y:S05]  /*0d50*/  @!P0 BRA `(.L_x_7) ;  /* 0x00000000000c8947 */ /* 0x000fea0003800000 */
[----:B------:R-:W2:Y:S02]  /*0d60*/  LD.E R2, desc[UR30][R2.64] ;  /* 0x0000001e02027980 */ /* 0x000ea4000c101900 */
[----:B--2---:R-:W-:Y:S01]  /*0d70*/  R2UR UR26, R2 ;  /* 0x00000000021a72ca */ /* 0x004fe200000e0000 */
[----:B------:R-:W-:-:S14]  /*0d80*/  BRA `(.L_x_8) ;  /* 0x0000000000247947 */ /* 0x000fdc0003800000 */
.L_x_7:
[----:B------:R-:W-:Y:S02]  /*0d90*/  ULDC.64 UR4, c[0x0][0x588] ;  /* 0x0001620000047ab9 */ /* 0x000fe40000000a00 */
[----:B------:R-:W-:-:S04]  /*0da0*/  ISETP.NE.U32.AND P0, PT, RZ, UR4, PT ;  /* 0x00000004ff007c0c */ /* 0x000fc8000bf05070 */
[----:B------:R-:W-:-:S13]  /*0db0*/  ISETP.NE.AND.EX P0, PT, RZ, UR5, PT, P0 ;  /* 0x00000005ff007c0c */ /* 0x000fda000bf05300 */
[----:B------:R-:W-:Y:S05]  /*0dc0*/  @!P0 BRA `(.L_x_9) ;  /* 0x0000000000108947 */ /* 0x000fea0003800000 */
[----:B0-----:R-:W0:Y:S02]  /*0dd0*/  LDC.64 R2, c[0x0][0x588] ;  /* 0x00016200ff027b82 */ /* 0x001e240000000a00 */
[----:B0-----:R-:W2:Y:S02]  /*0de0*/  LDG.E R2, desc[UR30][R2.64] ;  /* 0x0000001e02027981 */ /* 0x001ea4000c1e1900 */
[----:B--2---:R-:W-:Y:S01]  /*0df0*/  R2UR UR26, R2 ;  /* 0x00000000021a72ca */ /* 0x004fe200000e0000 */
[----:B------:R-:W-:-:S14]  /*0e00*/  BRA `(.L_x_8) ;  /* 0x0000000000047947 */ /* 0x000fdc0003800000 */
.L_x_9:
[----:B------:R-:W-:-:S05]  /*0e10*/  ULDC UR26, c[0x0][0x580] ;  /* 0x00016000001a7ab9 */ /* 0x000fca0000000800 */
.L_x_8:
[----:B------:R-:W-:Y:S02]  /*0e20*/  ULDC.64 UR4, c[0x0][0x5a0] ;  /* 0x0001680000047ab9 */ /* 0x000fe40000000a00 */
        /* <DEDUP_REMOVED lines=11> */
.L_x_10:
        /* <DEDUP_REMOVED lines=8> */
.L_x_12:
[----:B------:R-:W-:-:S05]  /*0f60*/  ULDC UR25, c[0x0][0x584] ;  /* 0x0001610000197ab9 */ /* 0x000fca0000000800 */
.L_x_11:
[----:B------:R-:W-:-:S13]  /*0f70*/  LOP3.LUT P0, RZ, R0, 0xff, RZ, 0xc0, !PT ;  /* 0x000000ff00ff7812 */ /* 0x000fda000780c0ff */
[----:B------:R-:W-:Y:S05]  /*0f80*/  @!P0 EXIT ;  /* 0x000000000000894d */ /* 0x000fea0003800000 */
[----:B------:R-:W-:Y:S01]  /*0f90*/  ULDC UR4, c[0x0][0x28c] ;  /* 0x0000a30000047ab9 */ /* 0x000fe20000000800 */
[----:B------:R-:W-:Y:S02]  /*0fa0*/  ULOP3.LUT UR8, UR7, 0x1, URZ, 0xfc, !UPT ;  /* 0x0000000107087892 */ /* 0x000fe4000f8efc3f */
[----:B------:R-:W-:-:S04]  /*0fb0*/  UIADD3 UR4, UR4, 0x7f, URZ ;  /* 0x0000007f04047890 */ /* 0x000fc8000fffe03f */
[----:B------:R-:W-:-:S04]  /*0fc0*/  USHF.R.S32.HI UR5, URZ, 0x1f, UR4 ;  /* 0x0000001f3f057899 */ /* 0x000fc80008011404 */
[----:B------:R-:W-:-:S03]  /*0fd0*/  ULEA.HI UR5, UR5, UR4, URZ, 0x7 ;  /* 0x0000000405057291 */ /* 0x000fc6000f8f383f */
[----:B------:R-:W-:Y:S01]  /*0fe0*/  UMOV UR4, URZ ;  /* 0x0000003f00047c82 */ /* 0x000fe20008000000 */
[----:B------:R-:W-:-:S03]  /*0ff0*/  USHF.R.S32.HI UR24, URZ, 0x7, UR5 ;  /* 0x000000073f187899 */ /* 0x000fc60008011405 */
[----:B------:R-:W-:-:S09]  /*1000*/  UMOV UR5, URZ ;  /* 0x0000003f00057c82 */ /* 0x000fd20008000000 */
.L_x_805:
[----:B------:R-:W-:Y:S01]  /*1010*/  STL [R1+0x84c], RZ ;  /* 0x00084cff01007387 */ /* 0x000fe20000100800 */
[----:B-1----:R-:W1:Y:S01]  /*1020*/  S2UR UR13, SR_CgaCtaId ;  /* 0x00000000000d79c3 */ /* 0x002e620000008800 */
[----:B------:R-:W-:Y:S01]  /*1030*/  UMOV UR12, 0x400 ;  /* 0x00000400000c7882 */ /* 0x000fe20000000000 */
[----:B------:R-:W-:Y:S01]  /*1040*/  UMOV UR6, URZ ;  /* 0x0000003f00067c82 */ /* 0x000fe20008000000 */
[----:B------:R-:W-:Y:S01]  /*1050*/  STL [R1+0x848], RZ ;  /* 0x000848ff01007387 */ /* 0x000fe20000100800 */
[----:B------:R-:W-:Y:S01]  /*1060*/  UMOV UR16, URZ ;  /* 0x0000003f00107c82 */ /* 0x000fe20008000000 */
[----:B------:R-:W-:Y:S01]  /*1070*/  UMOV UR17, URZ ;  /* 0x0000003f00117c82 */ /* 0x000fe20008000000 */
[----:B------:R-:W-:Y:S01]  /*1080*/  UMOV UR11, UR5 ;  /* 0x00000005000b7c82 */ /* 0x000fe20008000000 */
[----:B------:R-:W-:Y:S01]  /*1090*/  STL [R1+0x844], RZ ;  /* 0x000844ff01007387 */ /* 0x000fe20000100800 */
[----:B0-2---:R-:W0:Y:S01]  /*10a0*/  LDC R2, c[0x0][0x28c] ;  /* 0x0000a300ff027b82 */ /* 0x005e220000000800 */
[----:B------:R-:W-:Y:S01]  /*10b0*/  UMOV UR14, UR4 ;  /* 0x00000004000e7c82 */ /* 0x000fe20008000000 */
[----:B------:R-:W-:Y:S01]  /*10c0*/  CS2R R236, SRZ ;  /* 0x0000000000ec7805 */ /* 0x000fe2000001ff00 */
[----:B------:R-:W-:Y:S01]  /*10d0*/  STL [R1+0x840], RZ ;  /* 0x000840ff01007387 */ /* 0x000fe20000100800 */
[----:B------:R-:W-:-:S02]  /*10e0*/  CS2R R234, SRZ ;  /* 0x0000000000ea7805 */ /* 0x000fc4000001ff00 */
[----:B------:R-:W-:Y:S02]  /*10f0*/  CS2R R232, SRZ ;  /* 0x0000000000e87805 */ /* 0x000fe4000001ff00 */
[----:B------:R-:W-:Y:S01]  /*1100*/  CS2R R230, SRZ ;  /* 0x0000000000e67805 */ /* 0x000fe2000001ff00 */
[----:B------:R-:W-:Y:S01]  /*1110*/  STL [R1+0x83c], RZ ;  /* 0x00083cff01007387 */ /* 0x000fe20000100800 */
[----:B------:R-:W-:Y:S02]  /*1120*/  CS2R R228, SRZ ;  /* 0x0000000000e47805 */ /* 0x000fe4000001ff00 */
[----:B------:R-:W-:Y:S02]  /*1130*/  CS2R R226, SRZ ;  /* 0x0000000000e27805 */ /* 0x000fe4000001ff00 */
[----:B------:R-:W-:Y:S01]  /*1140*/  CS2R R224, SRZ ;  /* 0x0000000000e07805 */ /* 0x000fe2000001ff00 */
[----:B------:R-:W-:Y:S01]  /*1150*/  STL [R1+0x838], RZ ;  /* 0x000838ff01007387 */ /* 0x000fe20000100800 */
[----:B------:R-:W-:-:S02]  /*1160*/  CS2R R222, SRZ ;  /* 0x0000000000de7805 */ /* 0x000fc4000001ff00 */
[----:B------:R-:W-:Y:S02]  /*1170*/  CS2R R220, SRZ ;  /* 0x0000000000dc7805 */ /* 0x000fe4000001ff00 */
[----:B------:R-:W-:Y:S01]  /*1180*/  CS2R R218, SRZ ;  /* 0x0000000000da7805 */ /* 0x000fe2000001ff00 */
[----:B------:R-:W-:Y:S01]  /*1190*/  STL [R1+0x834], RZ ;  /* 0x000834ff01007387 */ /* 0x000fe20000100800 */
[----:B-1----:R-:W-:Y:S01]  /*11a0*/  ULEA UR12, UR13, UR12, 0x18 ;  /* 0x0000000c0d0c7291 */ /* 0x002fe2000f8ec03f */
[----:B------:R-:W-:Y:S02]  /*11b0*/  CS2R R216, SRZ ;  /* 0x0000000000d87805 */ /* 0x000fe4000001ff00 */
[----:B------:R-:W-:Y:S01]  /*11c0*/  CS2R R22, SRZ ;  /* 0x0000000000167805 */ /* 0x000fe2000001ff00 */
[----:B------:R-:W-:Y:S01]  /*11d0*/  STL [R1+0x830], RZ ;  /* 0x000830ff01007387 */ /* 0x000fe20000100800 */
[----:B------:R-:W-:Y:S02]  /*11e0*/  CS2R R20, SRZ ;  /* 0x0000000000147805 */ /* 0x000fe4000001ff00 */
[----:B------:R-:W-:-:S02]  /*11f0*/  CS2R R18, SRZ ;  /* 0x0000000000127805 */ /* 0x000fc4000001ff00 */
[----:B------:R-:W-:Y:S01]  /*1200*/  CS2R R16, SRZ ;  /* 0x0000000000107805 */ /* 0x000fe2000001ff00 */
[----:B------:R-:W-:Y:S01]  /*1210*/  STL [R1+0x82c], RZ ;  /* 0x00082cff01007387 */ /* 0x000fe20000100800 */
[----:B0-----:R-:W-:Y:S02]  /*1220*/  ISETP.GE.AND P0, PT, R2, 0x1, PT ;  /* 0x000000010200780c */ /* 0x001fe40003f06270 */
[----:B------:R-:W-:Y:S02]  /*1230*/  CS2R R14, SRZ ;  /* 0x00000000000e7805 */ /* 0x000fe4000001ff00 */
[----:B------:R-:W-:Y:S01]  /*1240*/  CS2R R12, SRZ ;  /* 0x00000000000c7805 */ /* 0x000fe2000001ff00 */
[----:B------:R-:W-:Y:S01]  /*1250*/  STL [R1+0x828], RZ ;  /* 0x000828ff01007387 */ /* 0x000fe20000100800 */
[----:B------:R-:W-:Y:S02]  /*1260*/  CS2R R10, SRZ ;  /* 0x00000000000a7805 */ /* 0x000fe4000001ff00 */
[----:B------:R-:W-:-:S02]  /*1270*/  CS2R R8, SRZ ;  /* 0x0000000000087805 */ /* 0x000fc4000001ff00 */
[----:B---3--:R-:W-:Y:S01]  /*1280*/  CS2R R6, SRZ ;  /* 0x0000000000067805 */ /* 0x008fe2000001ff00 */
[----:B------:R-:W-:Y:S01]  /*1290*/  STL [R1+0x824], RZ ;  /* 0x000824ff01007387 */ /* 0x000fe20000100800 */
[----:B------:R-:W-:Y:S02]  /*12a0*/  CS2R R4, SRZ ;  /* 0x0000000000047805 */ /* 0x000fe4000001ff00 */
[----:B------:R-:W-:Y:S02]  /*12b0*/  CS2R R2, SRZ ;  /* 0x0000000000027805 */ /* 0x000fe4000001ff00 */
[----:B------:R-:W-:Y:S01]  /*12c0*/  CS2R R120, SRZ ;  /* 0x0000000000787805 */ /* 0x000fe2000001ff00 */
[----:B------:R-:W-:Y:S01]  /*12d0*/  STL [R1+0x820], RZ ;  /* 0x000820ff01007387 */ /* 0x000fe20000100800 */
[----:B------:R-:W-:Y:S02]  /*12e0*/  CS2R R122, SRZ ;  /* 0x00000000007a7805 */ /* 0x000fe4000001ff00 */
[----:B------:R-:W-:-:S02]  /*12f0*/  CS2R R124, SRZ ;  /* 0x00000000007c7805 */ /* 0x000fc4000001ff00 */
[----:B------:R-:W-:Y:S01]  /*1300*/  CS2R R126, SRZ ;  /* 0x00000000007e7805 */ /* 0x000fe2000001ff00 */
        /* <DEDUP_REMOVED lines=122> */
[----:B------:R-:W-:Y:S01]  /*1ab0*/  CS2R R118, SRZ ;  /* 0x0000000000767805 */ /* 0x000fe2000001ff00 */
[----:B------:R-:W-:Y:S04]  /*1ac0*/  STL [R1+0x7a0], RZ ;  /* 0x0007a0ff01007387 */ /* 0x000fe80000100800 */
        /* <DEDUP_REMOVED lines=392> */
[----:B------:R-:W-:Y:S04]  /*3350*/  STL [R1], RZ ;  /* 0x000000ff01007387 */ /* 0x000fe80000100800 */
[----:B------:R-:W-:Y:S04]  /*3360*/  STL [R1+0x4], RZ ;  /* 0x000004ff01007387 */ /* 0x000fe80000100800 */
[----:B------:R-:W-:Y:S04]  /*3370*/  STL [R1+0x8], RZ ;  /* 0x000008ff01007387 */ /* 0x000fe80000100800 */
[----:B------:R-:W-:Y:S04]  /*3380*/  STL [R1+0xc], RZ ;  /* 0x00000cff01007387 */ /* 0x000fe80000100800 */
[----:B------:R-:W-:Y:S04]  /*3390*/  STL [R1+0x10], RZ ;  /* 0x000010ff01007387 */ /* 0x000fe80000100800 */
[----:B------:R-:W-:Y:S04]  /*33a0*/  STL [R1+0x14], RZ ;  /* 0x000014ff01007387 */ /* 0x000fe80000100800 */
[----:B------:R-:W-:Y:S04]  /*33b0*/  STL [R1+0x18], RZ ;  /* 0x000018ff01007387 */ /* 0x000fe80000100800 */
[----:B------:R-:W-:Y:S04]  /*33c0*/  STL [R1+0x1c], RZ ;  /* 0x00001cff01007387 */ /* 0x000fe80000100800 */
[----:B------:R-:W-:Y:S01]  /*33d0*/  STL [R1+0x20], RZ ;  /* 0x000020ff01007387 */ /* 0x000fe20000100800 */
[----:B------:R-:W0:Y:S03]  /*33e0*/  S2R R0, SR_TID.X ;  /* 0x0000000000007919 */ /* 0x000e260000002100 */
        /* <DEDUP_REMOVED lines=8> */
[----:B0-----:R-:W-:-:S03]  /*3470*/  LOP3.LUT R0, R0, 0x80, RZ, 0xc0, !PT ;  /* 0x0000008000007812 */ /* 0x001fc600078ec0ff */
[----:B------:R-:W-:Y:S01]  /*3480*/  STL [R1+0x44], RZ ;  /* 0x000044ff01007387 */ /* 0x000fe20000100800 */
[----:B------:R-:W-:-:S03]  /*3490*/  SHF.R.U32.HI R0, RZ, 0x7, R0 ;  /* 0x00000007ff007819 */ /* 0x000fc60000011600 */
        /* <DEDUP_REMOVED lines=33> */
[----:B------:R-:W0:Y:S04]  /*36b0*/  SHFL.IDX PT, R0, R0, RZ, 0x1f ;  /* 0x00001fff00007589 */ /* 0x000e2800000e0000 */
[----:B------:R1:W-:Y:S04]  /*36c0*/  STL [R1+0xcc], RZ ;  /* 0x0000ccff01007387 */ /* 0x0003e80000100800 */
[----:B------:R1:W-:Y:S04]  /*36d0*/  STL [R1+0xd0], RZ ;  /* 0x0000d0ff01007387 */ /* 0x0003e80000100800 */
[----:B------:R1:W-:Y:S04]  /*36e0*/  STL [R1+0xd4], RZ ;  /* 0x0000d4ff01007387 */ /* 0x0003e80000100800 */
[----:B------:R1:W-:Y:S04]  /*36f0*/  STL [R1+0xd8], RZ ;  /* 0x0000d8ff01007387 */ /* 0x0003e80000100800 */
[----:B------:R1:W-:Y:S04]  /*3700*/  STL [R1+0xdc], RZ ;  /* 0x0000dcff01007387 */ /* 0x0003e80000100800 */
[----:B------:R1:W-:Y:S01]  /*3710*/  STL [R1+0xe0], RZ ;  /* 0x0000e0ff01007387 */ /* 0x0003e20000100800 */
[----:B0-----:R-:W-:-:S03]  /*3720*/  R2UR UR9, R0 ;  /* 0x00000000000972ca */ /* 0x001fc600000e0000 */
[----:B------:R1:W-:Y:S04]  /*3730*/  STL [R1+0xe4], RZ ;  /* 0x0000e4ff01007387 */ /* 0x0003e80000100800 */
[----:B------:R1:W-:Y:S04]  /*3740*/  STL [R1+0xe8], RZ ;  /* 0x0000e8ff01007387 */ /* 0x0003e80000100800 */
[----:B------:R1:W-:Y:S02]  /*3750*/  STL [R1+0xec], RZ ;  /* 0x0000ecff01007387 */ /* 0x0003e40000100800 */
[----:B------:R-:W-:-:S02]  /*3760*/  ULEA.HI UR10, UR9, UR9, URZ, 0x1 ;  /* 0x00000009090a7291 */ /* 0x000fc4000f8f083f */
[----:B------:R1:W-:Y:S02]  /*3770*/  STL [R1+0xf0], RZ ;  /* 0x0000f0ff01007387 */ /* 0x0003e40000100800 */
[----:B------:R-:W-:Y:S02]  /*3780*/  ULOP3.LUT UR10, UR10, 0x7fffe, URZ, 0xc0, !UPT ;  /* 0x0007fffe0a0a7892 */ /* 0x000fe4000f8ec03f */
[----:B------:R1:W-:Y:S02]  /*3790*/  STL [R1+0xf4], RZ ;  /* 0x0000f4ff01007387 */ /* 0x0003e40000100800 */
[----:B------:R-:W-:Y:S02]  /*37a0*/  UIADD3 UR10, UR9, -UR10, URZ ;  /* 0x8000000a090a7290 */ /* 0x000fe4000fffe03f */
[----:B------:R1:W-:Y:S02]  /*37b0*/  STL [R1+0xf8], RZ ;  /* 0x0000f8ff01007387 */ /* 0x0003e40000100800 */
[----:B------:R-:W-:-:S02]  /*37c0*/  ULEA UR10, UR10, UR12, 0xd ;  /* 0x0000000c0a0a7291 */ /* 0x000fc4000f8e683f */
[----:B------:R1:W-:Y:S02]  /*37d0*/  STL [R1+0xfc], RZ ;  /* 0x0000fcff01007387 */ /* 0x0003e40000100800 */
[----:B------:R-:W-:Y:S02]  /*37e0*/  UIADD3 UR10, UR10, 0x100, URZ ;  /* 0x000001000a0a7890 */ /* 0x000fe4000fffe03f */
[----:B------:R1:W-:Y:S02]  /*37f0*/  STL [R1+0x100], RZ ;  /* 0x000100ff01007387 */ /* 0x0003e40000100800 */
[----:B------:R-:W-:Y:S02]  /*3800*/  USHF.R.U32.HI UR10, URZ, 0x4, UR10 ;  /* 0x000000043f0a7899 */ /* 0x000fe4000801160a */
[----:B------:R1:W-:Y:S02]  /*3810*/  STL [R1+0x104], RZ ;  /* 0x000104ff01007387 */ /* 0x0003e40000100800 */
[----:B------:R-:W-:-:S02]  /*3820*/  ULOP3.LUT UR13, UR10, 0x3fff, URZ, 0xc0, !UPT ;  /* 0x00003fff0a0d7892 */ /* 0x000fc4000f8ec03f */
[----:B------:R1:W-:Y:S04]  /*3830*/  STL [R1+0x108], RZ ;  /* 0x000108ff01007387 */ /* 0x0003e80000100800 */
        /* <DEDUP_REMOVED lines=28> */
[----:B------:R1:W-:Y:S01]  /*3a00*/  STL [R1+0x17c], RZ ;  /* 0x00017cff01007387 */ /* 0x0003e20000100800 */
[----:B------:R-:W-:Y:S05]  /*3a10*/  @!P0 BRA `(.L_x_13) ;  /* 0x000000bc006c8947 */ /* 0x000fea0003800000 */
[----:B------:R-:W-:-:S06]  /*3a20*/  UISETP.NE.AND UP0, UPT, UR8, 0x3, UPT ;  /* 0x000000030800788c */ /* 0x000fcc000bf05270 */
[----:B------:R-:W-:-:S13]  /*3a30*/  PLOP3.LUT P1, PT, PT, PT, UP0, 0x80, 0x0 ;  /* 0x000000000000781c */ /* 0x000fda0003f2f008 */
[----:B------:R-:W-:Y:S05]  /*3a40*/  @!P1 BRA `(.L_x_14) ;  /* 0x0000000000049947 */ /* 0x000fea0003800000 */
[----:B------:R-:W-:Y:S01]  /*3a50*/  BPT.TRAP 0x1 ;  /* 0x000000040000795c */ /* 0x000fe20000300000 */
.L_x_14:
[----:B------:R-:W-:Y:S01]  /*3a60*/  ULEA UR6, UR5, UR12, 0x3 ;  /* 0x0000000c05067291 */ /* 0x000fe2000f8e183f */
[----:B------:R-:W-:-:S04]  /*3a70*/  MOV R0, UR4 ;  /* 0x0000000400007c02 */ /* 0x000fc80008000f00 */
[----:B------:R-:W-:-:S04]  /*3a80*/  SHF.L.U32 R0, R0, 0x1f, RZ ;  /* 0x0000001f00007819 */ /* 0x000fc800000006ff */
[----:B------:R0:W2:Y:S01]  /*3a90*/  SYNCS.PHASECHK.TRANS64.TRYWAIT P0, [UR6], R0 ;  /* 0x00000000ff0075a7 */ /* 0x0000a20008000146 */
[----:B------:R-:W-:Y:S05]  /*3aa0*/  @!P1 BRA `(.L_x_15) ;  /* 0x0000000000049947 */ /* 0x000fea0003800000 */
[----:B------:R-:W-:Y:S01]  /*3ab0*/  BPT.TRAP 0x1 ;  /* 0x000000040000795c */ /* 0x000fe20000300000 */
.L_x_15:
[----:B--2---:R-:W-:Y:S05]  /*3ac0*/  @P0 BRA `(.L_x_16) ;  /* 0x0000000000080947 */ /* 0x004fea0003800000 */
[----:B------:R-:W2:Y:S02]  /*3ad0*/  SYNCS.PHASECHK.TRANS64.TRYWAIT P0, [UR6], R0 ;  /* 0x00000000ff0075a7 */ /* 0x000ea40008000146 */
[----:B--2---:R-:W-:Y:S05]  /*3ae0*/  @!P0 BRA `(.L_x_17) ;  /* 0x000003d800448947 */ /* 0x004fea0003800000 */
.L_x_16:
[----:B------:R-:W-:Y:S01]  /*3af0*/  UIADD3 UR6, UR12, 0x12100, URZ ;  /* 0x000121000c067890 */ /* 0x000fe2000fffe03f */
[----:B------:R-:W-:Y:S01]  /*3b00*/  WARPGROUP.ARRIVE ;  /* 0x00000000000079c5 */ /* 0x000fe20000000000 */
[----:B------:R-:W-:Y:S02]  /*3b10*/  ULOP3.LUT UR9, UR13, 0x10000, URZ, 0xfc, !UPT ;  /* 0x000100000d097892 */ /* 0x000fe4000f8efc3f */
[----:B------:R-:W-:Y:S02]  /*3b20*/  USHF.R.U32.HI UR6, URZ, 0x4, UR6 ;  /* 0x000000043f067899 */ /* 0x000fe40008011606 */
[----:B------:R-:W-:Y:S02]  /*3b30*/  UIMAD UR9, UR5, 0x600, UR9 ;  /* 0x00000600050978a4 */ /* 0x000fe4000f8e0209 */
[----:B------:R-:W-:Y:S01]  /*3b40*/  ULOP3.LUT UR6, UR6, 0x3fff, URZ, 0xc0, !UPT ;  /* 0x00003fff06067892 */ /* 0x000fe2000f8ec03f */
[----:B------:R-:W-:Y:S01]  /*3b50*/  UMOV UR21, 0x40000040 ;  /* 0x4000004000157882 */ /* 0x000fe20000000000 */
[----:B------:R-:W-:-:S02]  /*3b60*/  UMOV UR23, 0x40000040 ;  /* 0x4000004000177882 */ /* 0x000fc40000000000 */
[----:B------:R-:W-:Y:S01]  /*3b70*/  ULOP3.LUT UR6, UR6, 0x10000, URZ, 0xfc, !UPT ;  /* 0x0001000006067892 */ /* 0x000fe2000f8efc3f */
[----:B------:R-:W-:Y:S01]  /*3b80*/  UMOV UR20, UR9 ;  /* 0x0000000900147c82 */ /* 0x000fe20008000000 */
[----:B------:R-:W-:Y:S02]  /*3b90*/  UMOV UR17, UR21 ;  /* 0x0000001500117c82 */ /* 0x000fe40008000000 */
[----:B------:R-:W-:Y:S01]  /*3ba0*/  UIMAD UR10, UR5, 0xc00, UR6 ;  /* 0x00000c00050a78a4 */ /* 0x000fe2000f8e0206 */
[----:B------:R-:W-:Y:S01]  /*3bb0*/  UMOV UR16, UR20 ;  /* 0x0000001400107c82 */ /* 0x000fe20008000000 */
[----:B------:R-:W-:Y:S02]  /*3bc0*/  UMOV UR19, 0x40000040 ;  /* 0x4000004000137882 */ /* 0x000fe40000000000 */
[----:B------:R-:W-:-:S03]  /*3bd0*/  UIADD3 UR18, UR10, 0x600, URZ ;  /* 0x000006000a127890 */ /* 0x000fc6000fffe03f */
[----:B------:R-:W-:Y:S02]  /*3be0*/  UMOV UR22, UR10 ;  /* 0x0000000a00167c82 */ /* 0x000fe40008000000 */
[----:B------:R-:W-:Y:S03]  /*3bf0*/  QGMMA.64x192x32.F32.E4M3.E4M3 R100, gdesc[UR20], RZ, !UPT, gsb0 ;  /* 0x02e00000146479f3 */ /* 0x000fe6000c0008ff */
[----:B------:R-:W-:Y:S02]  /*3c00*/  WARPGROUP.DEPBAR.LE gsb0, 0x0 ;  /* 0x00008000000079c5 */ /* 0x000fe40000010000 */
[----:B------:R-:W-:Y:S01]  /*3c10*/  MOV R76, R120 ;  /* 0x00000078004c7202 */ /* 0x000fe20000000f00 */
[----:B------:R-:W-:Y:S01]  /*3c20*/  IMAD.MOV.U32 R75, RZ, RZ, R121 ;  /* 0x000000ffff4b7224 */ /* 0x000fe200078e0079 */
        /* <DEDUP_REMOVED lines=48> */
[----:B0-2---:R-:W-:Y:S01]  /*3f30*/  MOV R0, R195 ;  /* 0x000000c300007202 */ /* 0x005fe20000000f00 */
        /* <DEDUP_REMOVED lines=26> */
[----:B------:R-:W-:-:S02]  /*40e0*/  IMAD.MOV.U32 R18, RZ, RZ, R178 ;  /* 0x000000ffff127224 */ /* 0x000fc400078e00b2 */
[----:B------:R-:W-:Y:S02]  /*40f0*/  IMAD.MOV.U32 R17, RZ, RZ, R179 ;  /* 0x000000ffff117224 */ /* 0x000fe400078e00b3 */
[----:B------:R-:W-:Y:S02]  /*4100*/  IMAD.MOV.U32 R15, RZ, RZ, R181 ;  /* 0x000000ffff0f7224 */ /* 0x000fe400078e00b5 */
[----:B------:R-:W-:Y:S02]  /*4110*/  IMAD.MOV.U32 R14, RZ, RZ, R182 ;  /* 0x000000ffff0e7224 */ /* 0x000fe400078e00b6 */
[----:B------:R-:W-:Y:S02]  /*4120*/  IMAD.MOV.U32 R12, RZ, RZ, R184 ;  /* 0x000000ffff0c7224 */ /* 0x000fe400078e00b8 */
[----:B------:R-:W-:Y:S02]  /*4130*/  IMAD.MOV.U32 R11, RZ, RZ, R185 ;  /* 0x000000ffff0b7224 */ /* 0x000fe400078e00b9 */
[----:B------:R-:W-:-:S02]  /*4140*/  IMAD.MOV.U32 R9, RZ, RZ, R187 ;  /* 0x000000ffff097224 */ /* 0x000fc400078e00bb */
[----:B------:R-:W-:Y:S02]  /*4150*/  IMAD.MOV.U32 R8, RZ, RZ, R188 ;  /* 0x000000ffff087224 */ /* 0x000fe400078e00bc */
[----:B------:R-:W-:Y:S02]  /*4160*/  IMAD.MOV.U32 R6, RZ, RZ, R190 ;  /* 0x000000ffff067224 */ /* 0x000fe400078e00be */
[----:B------:R-:W-:Y:S02]  /*4170*/  IMAD.MOV.U32 R5, RZ, RZ, R191 ;  /* 0x000000ffff057224 */ /* 0x000fe400078e00bf */
[----:B------:R-:W-:Y:S02]  /*4180*/  IMAD.MOV.U32 R3, RZ, RZ, R193 ;  /* 0x000000ffff037224 */ /* 0x000fe400078e00c1 */
[----:B------:R-:W-:Y:S02]  /*4190*/  IMAD.MOV.U32 R2, RZ, RZ, R194 ;  /* 0x000000ffff027224 */ /* 0x000fe400078e00c2 */
[----:B------:R-:W-:Y:S01]  /*41a0*/  WARPGROUP.ARRIVE ;  /* 0x00000000000079c5 */ /* 0x000fe20000000000 */
[----:B------:R-:W-:-:S02]  /*41b0*/  IMAD.MOV.U32 R96, RZ, RZ, R100 ;  /* 0x000000ffff607224 */ /* 0x000fc400078e0064 */
[----:B------:R-:W-:Y:S02]  /*41c0*/  IMAD.MOV.U32 R95, RZ, RZ, R101 ;  /* 0x000000ffff5f7224 */ /* 0x000fe400078e0065 */
[----:B------:R-:W-:Y:S01]  /*41d0*/  IMAD.MOV.U32 R93, RZ, RZ, R103 ;  /* 0x000000ffff5d7224 */ /* 0x000fe200078e0067 */
[----:B------:R-:W-:Y:S01]  /*41e0*/  QGMMA.64x192x32.F32.E4M3.E4M3 R120, gdesc[UR16], RZ, !UPT, gsb0 ;  /* 0x02e00000107879f3 */ /* 0x000fe2000c0008ff */
[----:B------:R-:W-:Y:S01]  /*41f0*/  IMAD.MOV.U32 R92, RZ, RZ, R104 ;  /* 0x000000ffff5c7224 */ /* 0x000fe200078e0068 */
[----:B------:R-:W-:Y:S01]  /*4200*/  UIADD3 UR16, UR9, 0x400, URZ ;  /* 0x0000040009107890 */ /* 0x000fe2000fffe03f */
[----:B------:R-:W-:Y:S01]  /*4210*/  IMAD.MOV.U32 R90, RZ, RZ, R106 ;  /* 0x000000ffff5a7224 */ /* 0x000fe200078e006a */
[----:B------:R-:W-:Y:S01]  /*4220*/  UMOV UR17, 0x40000040 ;  /* 0x4000004000117882 */ /* 0x000fe20000000000 */
[----:B------:R-:W-:Y:S02]  /*4230*/  IMAD.MOV.U32 R89, RZ, RZ, R107 ;  /* 0x000000ffff597224 */ /* 0x000fe400078e006b */
        /* <DEDUP_REMOVED lines=20> */
[----:B------:R-:W-:Y:S01]  /*4380*/  IMAD.MOV.U32 R234, RZ, RZ, R2 ;  /* 0x000000ffffea7224 */ /* 0x000fe200078e0002 */
[----:B------:R-:W-:Y:S02]  /*4390*/  WARPGROUP.DEPBAR.LE gsb0, 0x0 ;  /* 0x00008000000079c5 */ /* 0x000fe40000010000 */
[----:B------:R0:W-:Y:S04]  /*43a0*/  STL.64 [R1+0xf40], R214 ;  /* 0x000f40d601007387 */ /* 0x0001e80000100a00 */
[----:B------:R2:W-:Y:S04]  /*43b0*/  STL.64 [R1+0xf38], R212 ;  /* 0x000f38d401007387 */ /* 0x0005e80000100a00 */
[----:B------:R3:W-:Y:S04]  /*43c0*/  STL.64 [R1+0xf30], R210 ;  /* 0x000f30d201007387 */ /* 0x0007e80000100a00 */
[----:B------:R4:W-:Y:S01]  /*43d0*/  STL.64 [R1+0xf28], R208 ;  /* 0x000f28d001007387 */ /* 0x0009e20000100a00 */
[----:B0-----:R-:W-:Y:S01]  /*43e0*/  MOV R214, R22 ;  /* 0x0000001600d67202 */ /* 0x001fe20000000f00 */
[----:B------:R-:W-:-:S02]  /*43f0*/  IMAD.MOV.U32 R215, RZ, RZ, R21 ;  /* 0x000000ffffd77224 */ /* 0x000fc400078e0015 */
[----:B------:R0:W-:Y:S01]  /*4400*/  STL.64 [R1+0xf20], R206 ;  /* 0x000f20ce01007387 */ /* 0x0001e20000100a00 */
[----:B--2---:R-:W-:Y:S02]  /*4410*/  IMAD.MOV.U32 R212, RZ, RZ, R24 ;  /* 0x000000ffffd47224 */ /* 0x004fe400078e0018 */
[----:B------:R-:W-:Y:S01]  /*4420*/  IMAD.MOV.U32 R213, RZ, RZ, R23 ;  /* 0x000000ffffd57224 */ /* 0x000fe200078e0017 */
[----:B------:R2:W-:Y:S01]  /*4430*/  STL.64 [R1+0xf18], R204 ;  /* 0x000f18cc01007387 */ /* 0x0005e20000100a00 */
[----:B---3--:R-:W-:Y:S01]  /*4440*/  IMAD.MOV.U32 R210, RZ, RZ, R26 ;  /* 0x000000ffffd27224 */ /* 0x008fe200078e001a */
[----:B------:R-:W-:Y:S02]  /*4450*/  MOV R211, R25 ;  /* 0x0000001900d37202 */ /* 0x000fe40000000f00 */
[----:B------:R3:W-:Y:S01]  /*4460*/  STL.64 [R1+0xf10], R202 ;  /* 0x000f10ca01007387 */ /* 0x0007e20000100a00 */
[----:B----4-:R-:W-:Y:S01]  /*4470*/  MOV R208, R28 ;  /* 0x0000001c00d07202 */ /* 0x010fe20000000f00 */
[----:B------:R-:W-:-:S02]  /*4480*/  IMAD.MOV.U32 R209, RZ, RZ, R27 ;  /* 0x000000ffffd17224 */ /* 0x000fc400078e001b */
[----:B------:R4:W-:Y:S01]  /*4490*/  STL.64 [R1+0xf08], R200 ;  /* 0x000f08c801007387 */ /* 0x0009e20000100a00 */
[----:B0-----:R-:W-:Y:S02]  /*44a0*/  IMAD.MOV.U32 R206, RZ, RZ, R30 ;  /* 0x000000ffffce7224 */ /* 0x001fe400078e001e */
[----:B------:R-:W-:Y:S01]  /*44b0*/  IMAD.MOV.U32 R207, RZ, RZ, R29 ;  /* 0x000000ffffcf7224 */ /* 0x000fe200078e001d */
[----:B------:R0:W-:Y:S01]  /*44c0*/  STL.64 [R1+0xf00], R198 ;  /* 0x000f00c601007387 */ /* 0x0001e20000100a00 */
[----:B--2---:R-:W-:Y:S01]  /*44d0*/  IMAD.MOV.U32 R204, RZ, RZ, R32 ;  /* 0x000000ffffcc7224 */ /* 0x004fe200078e0020 */
[----:B------:R-:W-:Y:S02]  /*44e0*/  MOV R205, R31 ;  /* 0x0000001f00cd7202 */ /* 0x000fe40000000f00 */
[----:B------:R2:W-:Y:S01]  /*44f0*/  STL.64 [R1+0xef8], R196 ;  /* 0x000ef8c401007387 */ /* 0x0005e20000100a00 */
[----:B---3--:R-:W-:Y:S01]  /*4500*/  MOV R202, R34 ;  /* 0x0000002200ca7202 */ /* 0x008fe20000000f00 */
[----:B------:R-:W-:-:S02]  /*4510*/  IMAD.MOV.U32 R203, RZ, RZ, R33 ;  /* 0x000000ffffcb7224 */ /* 0x000fc400078e0021 */
[----:B------:R3:W-:Y:S01]  /*4520*/  STL.64 [R1+0xef0], R194 ;  /* 0x000ef0c201007387 */ /* 0x0007e20000100a00 */
[----:B----4-:R-:W-:Y:S02]  /*4530*/  IMAD.MOV.U32 R200, RZ, RZ, R36 ;  /* 0x000000ffffc87224 */ /* 0x010fe400078e0024 */
[----:B------:R-:W-:Y:S01]  /*4540*/  IMAD.MOV.U32 R201, RZ, RZ, R35 ;  /* 0x000000ffffc97224 */ /* 0x000fe200078e0023 */
[----:B------:R4:W-:Y:S01]  /*4550*/  STL.64 [R1+0xee8], R192 ;  /* 0x000ee8c001007387 */ /* 0x0009e20000100a00 */
[----:B0-----:R-:W-:Y:S01]  /*4560*/  IMAD.MOV.U32 R198, RZ, RZ, R38 ;  /* 0x000000ffffc67224 */ /* 0x001fe200078e0026 */
[----:B------:R-:W-:Y:S02]  /*4570*/  MOV R199, R37 ;  /* 0x0000002500c77202 */ /* 0x000fe40000000f00 */
[----:B------:R0:W-:Y:S01]  /*4580*/  STL.64 [R1+0xee0], R190 ;  /* 0x000ee0be01007387 */ /* 0x0001e20000100a00 */
[----:B--2---:R-:W-:Y:S01]  /*4590*/  MOV R196, R40 ;  /* 0x0000002800c47202 */ /* 0x004fe20000000f00 */
[----:B------:R-:W-:-:S02]  /*45a0*/  IMAD.MOV.U32 R197, RZ, RZ, R39 ;  /* 0x000000ffffc57224 */ /* 0x000fc400078e0027 */
[----:B------:R2:W-:Y:S01]  /*45b0*/  STL.64 [R1+0xed8], R188 ;  /* 0x000ed8bc01007387 */ /* 0x0005e20000100a00 */
[----:B---3--:R-:W-:Y:S02]  /*45c0*/  IMAD.MOV.U32 R194, RZ, RZ, R42 ;  /* 0x000000ffffc27224 */ /* 0x008fe400078e002a */
[----:B------:R-:W-:Y:S01]  /*45d0*/  IMAD.MOV.U32 R195, RZ, RZ, R41 ;  /* 0x000000ffffc37224 */ /* 0x000fe200078e0029 */
[----:B------:R3:W-:Y:S01]  /*45e0*/  STL.64 [R1+0xed0], R186 ;  /* 0x000ed0ba01007387 */ /* 0x0007e20000100a00 */
[----:B----4-:R-:W-:Y:S01]  /*45f0*/  IMAD.MOV.U32 R192, RZ, RZ, R44 ;  /* 0x000000ffffc07224 */ /* 0x010fe200078e002c */
[----:B------:R-:W-:Y:S02]  /*4600*/  MOV R193, R43 ;  /* 0x0000002b00c17202 */ /* 0x000fe40000000f00 */
        /* <DEDUP_REMOVED lines=69> */
[----:B----4-:R-:W-:Y:S01]  /*4a60*/  MOV R145, R91 ;  /* 0x0000005b00917202 */ /* 0x010fe20000000f00 */
[----:B------:R-:W-:Y:S01]  /*4a70*/  IMAD.MOV.U32 R144, RZ, RZ, R92 ;  /* 0x000000ffff907224 */ /* 0x000fe200078e005c */
[----:B------:R-:W-:Y:S01]  /*4a80*/  STL.64 [R1+0x10c0], R214 ;  /* 0x0010c0d601007387 */ /* 0x000fe20000100a00 */
[----:B0-----:R-:W-:Y:S01]  /*4a90*/  MOV R142, R94 ;  /* 0x0000005e008e7202 */ /* 0x001fe20000000f00 */
[----:B------:R-:W-:Y:S02]  /*4aa0*/  IMAD.MOV.U32 R143, RZ, RZ, R93 ;  /* 0x000000ffff8f7224 */ /* 0x000fe400078e005d */
[----:B------:R-:W-:Y:S01]  /*4ab0*/  STL.64 [R1+0x10b8], R212 ;  /* 0x0010b8d401007387 */ /* 0x000fe20000100a00 */
[----:B--2---:R-:W-:-:S02]  /*4ac0*/  IMAD.MOV.U32 R140, RZ, RZ, R96 ;  /* 0x000000ffff8c7224 */ /* 0x004fc400078e0060 */
[----:B------:R-:W-:Y:S01]  /*4ad0*/  IMAD.MOV.U32 R141, RZ, RZ, R95 ;  /* 0x000000ffff8d7224 */ /* 0x000fe200078e005f */
[----:B------:R-:W-:Y:S01]  /*4ae0*/  STL.64 [R1+0x10b0], R210 ;  /* 0x0010b0d201007387 */ /* 0x000fe20000100a00 */
[----:B------:R-:W-:-:S03]  /*4af0*/  WARPGROUP.ARRIVE ;  /* 0x00000000000079c5 */ /* 0x000fc60000000000 */
[----:B------:R-:W-:Y:S03]  /*4b00*/  STL.64 [R1+0x10a8], R208 ;  /* 0x0010a8d001007387 */ /* 0x000fe60000100a00 */
[----:B------:R-:W-:Y:S01]  /*4b10*/  QGMMA.64x192x32.F32.E4M3.E4M3 R24, gdesc[UR16], RZ, !UPT, gsb0 ;  /* 0x02e00000101879f3 */ /* 0x000fe2000c0008ff */
[----:B------:R-:W-:Y:S01]  /*4b20*/  STL.64 [R1+0x10a0], R206 ;  /* 0x0010a0ce01007387 */ /* 0x000fe20000100a00 */
[----:B------:R-:W-:Y:S01]  /*4b30*/  UMOV UR18, UR22 ;  /* 0x0000001600127c82 */ /* 0x000fe20008000000 */
[----:B------:R-:W-:Y:S02]  /*4b40*/  UMOV UR19, UR23 ;  /* 0x0000001700137c82 */ /* 0x000fe40008000000 */
[----:B------:R-:W-:Y:S04]  /*4b50*/  STL.64 [R1+0x1098], R204 ;  /* 0x001098cc01007387 */ /* 0x000fe80000100a00 */
        /* <DEDUP_REMOVED lines=41> */
[----:B------:R0:W-:Y:S01]  /*4df0*/  STL.64 [R1+0xf48], R120 ;  /* 0x000f487801007387 */ /* 0x0001e20000100a00 */
[----:B------:R-:W-:-:S02]  /*4e00*/  WARPGROUP.DEPBAR.LE gsb0, 0x0 ;  /* 0x00008000000079c5 */ /* 0x000fc40000010000 */
[----:B0-----:R-:W-:-:S06]  /*4e10*/  WARPGROUP.ARRIVE ;  /* 0x00000000000079c5 */ /* 0x001fcc0000000000 */
[----:B------:R-:W-:Y:S03]  /*4e20*/  QGMMA.64x192x32.F32.E4M3.E4M3 R120, gdesc[UR16], RZ, !UPT, gsb0 ;  /* 0x02e00000107879f3 */ /* 0x000fe6000c0008ff */
[----:B------:R-:W-:Y:S02]  /*4e30*/  WARPGROUP.DEPBAR.LE gsb0, 0x0 ;  /* 0x00008000000079c5 */ /* 0x000fe40000010000 */
[----:B------:R-:W-:Y:S04]  /*4e40*/  STL.64 [R1], R120 ;  /* 0x0000007801007387 */ /* 0x000fe80000100a00 */
        /* <DEDUP_REMOVED lines=46> */
[----:B------:R0:W-:Y:S04]  /*5130*/  STL.64 [R1+0x178], R214 ;  /* 0x000178d601007387 */ /* 0x0001e80000100a00 */
[----:B0-----:R-:W2:Y:S04]  /*5140*/  LDL.LU.64 R214, [R1+0x10c0] ;  /* 0x0010c00001d67983 */ /* 0x001ea80000300a00 */
[----:B------:R-:W2:Y:S04]  /*5150*/  LDL.LU.64 R212, [R1+0x10b8] ;  /* 0x0010b80001d47983 */ /* 0x000ea80000300a00 */
        /* <DEDUP_REMOVED lines=35> */
[----:B------:R-:W2:Y:S01]  /*5390*/  LDL.LU.64 R140, [R1+0xf98] ;  /* 0x000f9800018c7983 */ /* 0x000ea20000300a00 */
[----:B------:R-:W-:-:S02]  /*53a0*/  UIADD3 UR16, UR9, 0x2, URZ ;  /* 0x0000000209107890 */ /* 0x000fc4000fffe03f */
[----:B------:R-:W-:Y:S01]  /*53b0*/  UIADD3 UR18, UR10, 0x2, URZ ;  /* 0x000000020a127890 */ /* 0x000fe2000fffe03f */
[----:B------:R-:W3:Y:S01]  /*53c0*/  LDL.LU.64 R138, [R1+0xf90] ;  /* 0x000f9000018a7983 */ /* 0x000ee20000300a00 */
[----:B------:R-:W-:Y:S01]  /*53d0*/  UMOV UR17, 0x40000040 ;  /* 0x4000004000117882 */ /* 0x000fe20000000000 */
[----:B------:R-:W-:Y:S02]  /*53e0*/  UMOV UR19, 0x40000040 ;  /* 0x4000004000137882 */ /* 0x000fe40000000000 */
[----:B------:R-:W3:Y:S04]  /*53f0*/  LDL.LU.64 R136, [R1+0xf88] ;  /* 0x000f880001887983 */ /* 0x000ee80000300a00 */
[----:B------:R-:W3:Y:S04]  /*5400*/  LDL.LU.64 R134, [R1+0xf80] ;  /* 0x000f800001867983 */ /* 0x000ee80000300a00 */
[----:B------:R-:W3:Y:S04]  /*5410*/  LDL.LU.64 R132, [R1+0xf78] ;  /* 0x000f780001847983 */ /* 0x000ee80000300a00 */
[----:B------:R-:W3:Y:S04]  /*5420*/  LDL.LU.64 R130, [R1+0xf70] ;  /* 0x000f700001827983 */ /* 0x000ee80000300a00 */
[----:B------:R-:W3:Y:S04]  /*5430*/  LDL.LU.64 R128, [R1+0xf68] ;  /* 0x000f680001807983 */ /* 0x000ee80000300a00 */
[----:B------:R-:W3:Y:S04]  /*5440*/  LDL.LU.64 R126, [R1+0xf60] ;  /* 0x000f6000017e7983 */ /* 0x000ee80000300a00 */
[----:B------:R-:W3:Y:S04]  /*5450*/  LDL.LU.64 R124, [R1+0xf58] ;  /* 0x000f5800017c7983 */ /* 0x000ee80000300a00 */
[----:B------:R-:W3:Y:S04]  /*5460*/  LDL.LU.64 R122, [R1+0xf50] ;  /* 0x000f5000017a7983 */ /* 0x000ee80000300a00 */
[----:B------:R-:W3:Y:S01]  /*5470*/  LDL.LU.64 R120, [R1+0xf48] ;  /* 0x000f480001787983 */ /* 0x000ee20000300a00 */
[----:B--2---:R-:W-:-:S06]  /*5480*/  WARPGROUP.ARRIVE ;  /* 0x00000000000079c5 */ /* 0x004fcc0000000000 */
[----:B------:R-:W-:Y:S03]  /*5490*/  QGMMA.64x192x32.F32.E4M3.E4M3 R140, gdesc[UR16], R140, gsb0 ;  /* 0x02e00000108c79f3 */ /* 0x000fe6000800088c */
[----:B------:R-:W-:Y:S02]  /*54a0*/  WARPGROUP.DEPBAR.LE gsb0, 0x0 ;  /* 0x00008000000079c5 */ /* 0x000fe40000010000 */
        /* <DEDUP_REMOVED lines=48> */
[----:B0-----:R-:W3:Y:S04]  /*57b0*/  LDL.LU.64 R214, [R1+0xf40] ;  /* 0x000f400001d67983 */ /* 0x001ee80000300a00 */
        /* <DEDUP_REMOVED lines=37> */
[----:B------:R-:W-:Y:S01]  /*5a10*/  UIADD3 UR22, UR10, 0x602, URZ ;  /* 0x000006020a167890 */ /* 0x000fe2000fffe03f */
[----:B------:R-:W-:Y:S01]  /*5a20*/  UMOV UR20, UR16 ;  /* 0x0000001000147c82 */ /* 0x000fe20008000000 */
[----:B------:R-:W-:Y:S01]  /*5a30*/  UMOV UR21, UR17 ;  /* 0x0000001100157c82 */ /* 0x000fe20008000000 */
[----:B------:R-:W-:Y:S01]  /*5a40*/  UMOV UR23, 0x40000040 ;  /* 0x4000004000177882 */ /* 0x000fe20000000000 */
[----:B------:R-:W-:Y:S01]  /*5a50*/  UMOV UR6, 0x4 ;  /* 0x0000000400067882 */ /* 0x000fe20000000000 */
[----:B---3--:R-:W-:-:S06]  /*5a60*/  WARPGROUP.ARRIVE ;  /* 0x00000000000079c5 */ /* 0x008fcc0000000000 */
[----:B------:R-:W-:Y:S01]  /*5a70*/  QGMMA.64x192x32.F32.E4M3.E4M3 R120, gdesc[UR20], R120, gsb0 ;  /* 0x02e00000147879f3 */ /* 0x000fe20008000878 */
[----:B------:R-:W-:Y:S02]  /*5a80*/  UIADD3 UR20, UR9, 0x402, URZ ;  /* 0x0000040209147890 */ /* 0x000fe4000fffe03f */
        /* <DEDUP_REMOVED lines=63> */
[----:B0-----:R-:W2:Y:S04]  /*5e80*/  LDL.LU.64 R140, [R1] ;  /* 0x00000000018c7983 */ /* 0x001ea80000300a00 */
        /* <DEDUP_REMOVED lines=47> */
[----:B------:R-:W-:Y:S01]  /*6180*/  WARPGROUP.ARRIVE ;  /* 0x00000000000079c5 */ /* 0x000fe20000000000 */
[----:B------:R-:W-:Y:S01]  /*6190*/  UMOV UR21, 0x40000040 ;  /* 0x4000004000157882 */ /* 0x000fe20000000000 */
[----:B------:R-:W-:Y:S01]  /*61a0*/  UMOV UR16, UR20 ;  /* 0x0000001400107c82 */ /* 0x000fe20008000000 */
[----:B------:R-:W-:-:S03]  /*61b0*/  UMOV UR17, UR21 ;  /* 0x0000001500117c82 */ /* 0x000fc60008000000 */
[----:B------:R-:W-:Y:S03]  /*61c0*/  QGMMA.64x192x32.F32.E4M3.E4M3 R24, gdesc[UR20], R24, gsb0 ;  /* 0x02e00000141879f3 */ /* 0x000fe60008000818 */
[----:B------:R-:W-:Y:S02]  /*61d0*/  WARPGROUP.DEPBAR.LE gsb0, 0x0 ;  /* 0x00008000000079c5 */ /* 0x000fe40000010000 */
[----:B------:R0:W-:Y:S04]  /*61e0*/  STL [R1+0xc94], R24 ;  /* 0x000c941801007387 */ /* 0x0001e80000100800 */
        /* <DEDUP_REMOVED lines=22> */
[----:B------:R1:W-:Y:S01]  /*6350*/  STL [R1+0xc38], R47 ;  /* 0x000c382f01007387 */ /* 0x0003e20000100800 */
[----:B--2---:R-:W-:-:S03]  /*6360*/  WARPGROUP.ARRIVE ;  /* 0x00000000000079c5 */ /* 0x004fc60000000000 */
[----:B------:R2:W-:Y:S03]  /*6370*/  STL [R1+0xc34], R48 ;  /* 0x000c343001007387 */ /* 0x0005e60000100800 */
[----:B------:R-:W-:Y:S01]  /*6380*/  QGMMA.64x192x32.F32.E4M3.E4M3 R140, gdesc[UR16], R140, gsb0 ;  /* 0x02e00000108c79f3 */ /* 0x000fe2000800088c */
        /* <DEDUP_REMOVED lines=50> */
[----:B------:R-:W-:-:S02]  /*66b0*/  WARPGROUP.DEPBAR.LE gsb0, 0x0 ;  /* 0x00008000000079c5 */ /* 0x000fc40000010000 */
[----:B0-----:R-:W-:Y:S01]  /*66c0*/  IMAD.MOV.U32 R24, RZ, RZ, R140 ;  /* 0x000000ffff187224 */ /* 0x001fe200078e008c */
[----:B------:R0:W-:Y:S01]  /*66d0*/  STL [R1+0xb68], R99 ;  /* 0x000b686301007387 */ /* 0x0001e20000100800 */
[----:B---3--:R-:W-:Y:S01]  /*66e0*/  IMAD.MOV.U32 R25, RZ, RZ, R141 ;  /* 0x000000ffff197224 */ /* 0x008fe200078e008d */
[----:B----4-:R-:W-:Y:S01]  /*66f0*/  MOV R26, R142 ;  /* 0x0000008e001a7202 */ /* 0x010fe20000000f00 */
[----:B-1----:R-:W-:Y:S01]  /*6700*/  IMAD.MOV.U32 R27, RZ, RZ, R143 ;  /* 0x000000ffff1b7224 */ /* 0x002fe200078e008f */
[----:B------:R1:W-:Y:S01]  /*6710*/  STL [R1+0xb64], R100 ;  /* 0x000b646401007387 */ /* 0x0003e20000100800 */
[----:B------:R-:W-:Y:S01]  /*6720*/  IMAD.MOV.U32 R28, RZ, RZ, R144 ;  /* 0x000000ffff1c7224 */ /* 0x000fe200078e0090 */
[----:B------:R-:W-:Y:S01]  /*6730*/  MOV R29, R145 ;  /* 0x00000091001d7202 */ /* 0x000fe20000000f00 */
[----:B------:R-:W-:Y:S01]  /*6740*/  IMAD.MOV.U32 R30, RZ, RZ, R146 ;  /* 0x000000ffff1e7224 */ /* 0x000fe200078e0092 */
        /* <DEDUP_REMOVED lines=8> */
[----:B------:R-:W-:Y:S01]  /*67d0*/  STL [R1+0xb58], R103 ;  /* 0x000b586701007387 */ /* 0x000fe20000100800 */
        /* <DEDUP_REMOVED lines=14> */
[----:B--2---:R-:W-:Y:S01]  /*68c0*/  IMAD.MOV.U32 R48, RZ, RZ, R164 ;  /* 0x000000ffff307224 */ /* 0x004fe200078e00a4 */
        /* <DEDUP_REMOVED lines=52> */
[----:B------:R-:W-:Y:S01]  /*6c10*/  STL [R1+0x814], RZ ;  /* 0x000814ff01007387 */ /* 0x000fe20000100800 */
        /* <DEDUP_REMOVED lines=14> */
[----:B0-----:R-:W-:Y:S01]  /*6d00*/  IMAD.MOV.U32 R99, RZ, RZ, R215 ;  /* 0x000000ffff637224 */ /* 0x001fe200078e00d7 */
[----:B------:R-:W-:Y:S01]  /*6d10*/  STL [R1+0x804], RZ ;  /* 0x000804ff01007387 */ /* 0x000fe20000100800 */
[----:B------:R-:W-:Y:S01]  /*6d20*/  UIADD3 UR16, UR9, 0x4, URZ ;  /* 0x0000000409107890 */ /* 0x000fe2000fffe03f */
[----:B-1----:R-:W-:Y:S01]  /*6d30*/  IMAD.MOV.U32 R100, RZ, RZ, R216 ;  /* 0x000000ffff647224 */ /* 0x002fe200078e00d8 */
[----:B------:R-:W-:Y:S01]  /*6d40*/  UIADD3 UR18, UR10, 0x4, URZ ;  /* 0x000000040a127890 */ /* 0x000fe2000fffe03f */
[----:B------:R-:W-:Y:S01]  /*6d50*/  STL [R1+0x800], RZ ;  /* 0x000800ff01007387 */ /* 0x000fe20000100800 */
[----:B------:R-:W-:Y:S01]  /*6d60*/  UMOV UR17, 0x40000040 ;  /* 0x4000004000117882 */ /* 0x000fe20000000000 */
[----:B------:R-:W-:Y:S01]  /*6d70*/  UMOV UR19, 0x40000040 ;  /* 0x4000004000137882 */ /* 0x000fe20000000000 */
[----:B---3--:R-:W-:Y:S01]  /*6d80*/  MOV R101, R217 ;  /* 0x000000d900657202 */ /* 0x008fe20000000f00 */
[----:B------:R-:W-:Y:S01]  /*6d90*/  STL [R1+0x7fc], RZ ;  /* 0x0007fcff01007387 */ /* 0x000fe20000100800 */
[----:B----4-:R-:W-:Y:S01]  /*6da0*/  IMAD.MOV.U32 R102, RZ, RZ, R218 ;  /* 0x000000ffff667224 */ /* 0x010fe200078e00da */
[----:B------:R-:W-:Y:S01]  /*6db0*/  MOV R104, R220 ;  /* 0x000000dc00687202 */ /* 0x000fe20000000f00 */
[----:B------:R-:W-:Y:S01]  /*6dc0*/  IMAD.MOV.U32 R103, RZ, RZ, R219 ;  /* 0x000000ffff677224 */ /* 0x000fe200078e00db */
[----:B------:R-:W-:Y:S01]  /*6dd0*/  STL [R1+0x7f8], RZ ;  /* 0x0007f8ff01007387 */ /* 0x000fe20000100800 */
[----:B------:R-:W-:Y:S01]  /*6de0*/  IMAD.MOV.U32 R105, RZ, RZ, R221 ;  /* 0x000000ffff697224 */ /* 0x000fe200078e00dd */
[----:B--2---:R-:W-:Y:S01]  /*6df0*/  MOV R107, R223 ;  /* 0x000000df006b7202 */ /* 0x004fe20000000f00 */
        /* <DEDUP_REMOVED lines=145> */
[----:B--2---:R-:W-:-:S06]  /*7710*/  WARPGROUP.ARRIVE ;  /* 0x00000000000079c5 */ /* 0x004fcc0000000000 */
[----:B------:R-:W-:Y:S03]  /*7720*/  QGMMA.64x192x32.F32.E4M3.E4M3 R120, gdesc[UR16], R120, gsb0 ;  /* 0x02e00000107879f3 */ /* 0x000fe60008000878 */
[----:B------:R-:W-:Y:S02]  /*7730*/  WARPGROUP.DEPBAR.LE gsb0, 0x0 ;  /* 0x00008000000079c5 */ /* 0x000fe40000010000 */
[----:B------:R-:W-:Y:S01]  /*7740*/  STL.64 [R1+0x180], R120 ;  /* 0x0001807801007387 */ /* 0x000fe20000100a00 */
[----:B------:R-:W-:Y:S01]  /*7750*/  MOV R2, R214 ;  /* 0x000000d600027202 */ /* 0x000fe20000000f00 */
[----:B------:R-:W-:Y:S01]  /*7760*/  IMAD.MOV.U32 R0, RZ, RZ, R215 ;  /* 0x000000ffff007224 */ /* 0x000fe200078e00d7 */
[----:B------:R-:W-:Y:S01]  /*7770*/  MOV R5, R211 ;  /* 0x000000d300057202 */ /* 0x000fe20000000f00 */
[----:B------:R-:W-:Y:S01]  /*7780*/  STL.64 [R1+0x188], R122 ;  /* 0x0001887a01007387 */ /* 0x000fe20000100a00 */
[----:B------:R-:W-:Y:S01]  /*7790*/  IMAD.MOV.U32 R4, RZ, RZ, R212 ;  /* 0x000000ffff047224 */ /* 0x000fe200078e00d4 */
[----:B------:R-:W-:Y:S01]  /*77a0*/  MOV R8, R208 ;  /* 0x000000d000087202 */ /* 0x000fe20000000f00 */
[----:B------:R-:W-:Y:S01]  /*77b0*/  IMAD.MOV.U32 R3, RZ, RZ, R213 ;  /* 0x000000ffff037224 */ /* 0x000fe200078e00d5 */
        /* <DEDUP_REMOVED lines=45> */
[----:B------:R-:W-:-:S02]  /*7a90*/  IMAD.MOV.U32 R232, RZ, RZ, R176 ;  /* 0x000000ffffe87224 */ /* 0x000fc400078e00b0 */
[----:B------:R-:W-:Y:S01]  /*7aa0*/  IMAD.MOV.U32 R231, RZ, RZ, R177 ;  /* 0x000000ffffe77224 */ /* 0x000fe200078e00b1 */
[----:B------:R-:W-:Y:S01]  /*7ab0*/  STL.64 [R1+0x1f0], R148 ;  /* 0x0001f09401007387 */ /* 0x000fe20000100a00 */
[----:B------:R-:W-:Y:S02]  /*7ac0*/  IMAD.MOV.U32 R234, RZ, RZ, R174 ;  /* 0x000000ffffea7224 */ /* 0x000fe400078e00ae */
[----:B------:R-:W-:Y:S01]  /*7ad0*/  IMAD.MOV.U32 R235, RZ, RZ, R173 ;  /* 0x000000ffffeb7224 */ /* 0x000fe200078e00ad */
        /* <DEDUP_REMOVED lines=11> */
[----:B------:R0:W-:Y:S04]  /*7b90*/  STL [R1+0x250], R172 ;  /* 0x000250ac01007387 */ /* 0x0001e80000100800 */
        /* <DEDUP_REMOVED lines=48> */
[----:B------:R-:W-:Y:S01]  /*7ea0*/  UIADD3 UR22, UR10, 0x604, URZ ;  /* 0x000006040a167890 */ /* 0x000fe2000fffe03f */
[----:B------:R-:W-:Y:S01]  /*7eb0*/  UMOV UR20, UR16 ;  /* 0x0000001000147c82 */ /* 0x000fe20008000000 */
[----:B------:R-:W-:Y:S01]  /*7ec0*/  UMOV UR21, UR17 ;  /* 0x0000001100157c82 */ /* 0x000fe20008000000 */
[----:B------:R-:W-:Y:S01]  /*7ed0*/  UMOV UR23, 0x40000040 ;  /* 0x4000004000177882 */ /* 0x000fe20000000000 */
        /* <DEDUP_REMOVED lines=67> */
[----:B------:R-:W-:Y:S04]  /*8310*/  STL [R1+0x664], RZ ;  /* 0x000664ff01007387 */ /* 0x000fe80000100800 */
[----:B------:R-:W-:Y:S04]  /*8320*/  STL [R1+0x660], RZ ;  /* 0x000660ff01007387 */ /* 0x000fe80000100800 */
[----:B------:R-:W-:Y:S01]  /*8330*/  STL [R1+0x65c], RZ ;  /* 0x00065cff01007387 */ /* 0x000fe20000100800 */
[----:B0-----:R-:W-:-:S03]  /*8340*/  IMAD.MOV.U32 R120, RZ, RZ, R24 ;  /* 0x000000ffff787224 */ /* 0x001fc600078e0018 */
[----:B------:R-:W-:Y:S04]  /*8350*/  STL [R1+0x658], RZ ;  /* 0x000658ff01007387 */ /* 0x000fe80000100800 */
[----:B------:R-:W-:Y:S04]  /*8360*/  STL [R1+0x654], RZ ;  /* 0x000654ff01007387 */ /* 0x000fe80000100800 */
[----:B------:R-:W-:Y:S01]  /*8370*/  STL [R1+0x650], RZ ;  /* 0x000650ff01007387 */ /* 0x000fe20000100800 */
[----:B------:R-:W-:-:S03]  /*8380*/  MOV R121, R25 ;  /* 0x0000001900797202 */ /* 0x000fc60000000f00 */
[----:B------:R-:W-:Y:S01]  /*8390*/  STL [R1+0x64c], RZ ;  /* 0x00064cff01007387 */ /* 0x000fe20000100800 */
[----:B------:R-:W-:-:S03]  /*83a0*/  IMAD.MOV.U32 R122, RZ, RZ, R26 ;  /* 0x000000ffff7a7224 */ /* 0x000fc600078e001a */
[----:B------:R-:W-:Y:S01]  /*83b0*/  STL [R1+0x648], RZ ;  /* 0x000648ff01007387 */ /* 0x000fe20000100800 */
[----:B------:R-:W-:-:S03]  /*83c0*/  IMAD.MOV.U32 R123, RZ, RZ, R27 ;  /* 0x000000ffff7b7224 */ /* 0x000fc600078e001b */
[----:B------:R-:W-:Y:S01]  /*83d0*/  STL [R1+0x644], RZ ;  /* 0x000644ff01007387 */ /* 0x000fe20000100800 */
[----:B------:R-:W-:-:S03]  /*83e0*/  MOV R124, R28 ;  /* 0x0000001c007c7202 */ /* 0x000fc60000000f00 */
[----:B------:R-:W2:Y:S01]  /*83f0*/  LDL.LU R24, [R1+0xc94] ;  /* 0x000c940001187983 */ /* 0x000ea20000300800 */
[----:B------:R-:W-:-:S03]  /*8400*/  IMAD.MOV.U32 R125, RZ, RZ, R29 ;  /* 0x000000ffff7d7224 */ /* 0x000fc600078e001d */
[----:B------:R-:W2:Y:S01]  /*8410*/  LDL.LU R25, [R1+0xc90] ;  /* 0x000c900001197983 */ /* 0x000ea20000300800 */
[----:B------:R-:W-:-:S03]  /*8420*/  IMAD.MOV.U32 R126, RZ, RZ, R30 ;  /* 0x000000ffff7e7224 */ /* 0x000fc600078e001e */
[----:B------:R-:W2:Y:S01]  /*8430*/  LDL.LU R26, [R1+0xc8c] ;  /* 0x000c8c00011a7983 */ /* 0x000ea20000300800 */
        /* <DEDUP_REMOVED lines=177> */
[----:B------:R-:W2:Y:S04]  /*8f50*/  LDL.LU R115, [R1+0xb28] ;  /* 0x000b280001737983 */ /* 0x000ea80000300800 */
[----:B------:R-:W2:Y:S04]  /*8f60*/  LDL.LU R116, [R1+0xb24] ;  /* 0x000b240001747983 */ /* 0x000ea80000300800 */
[----:B------:R-:W2:Y:S04]  /*8f70*/  LDL.LU R117, [R1+0xb20] ;  /* 0x000b200001757983 */ /* 0x000ea80000300800 */
[----:B------:R-:W2:Y:S04]  /*8f80*/  LDL.LU R118, [R1+0xb1c] ;  /* 0x000b1c0001767983 */ /* 0x000ea80000300800 */
[----:B------:R-:W2:Y:S01]  /*8f90*/  LDL.LU R119, [R1+0xb18] ;  /* 0x000b180001777983 */ /* 0x000ea20000300800 */
[----:B------:R-:W-:Y:S01]  /*8fa0*/  UIADD3 UR20, UR9, 0x404, URZ ;  /* 0x0000040409147890 */ /* 0x000fe2000fffe03f */
[----:B------:R-:W-:-:S02]  /*8fb0*/  UMOV UR21, 0x40000040 ;  /* 0x4000004000157882 */ /* 0x000fc40000000000 */
[----:B------:R-:W-:Y:S01]  /*8fc0*/  STL [R1+0x640], RZ ;  /* 0x000640ff01007387 */ /* 0x000fe20000100800 */
[----:B------:R-:W-:-:S03]  /*8fd0*/  UMOV UR17, UR21 ;  /* 0x0000001500117c82 */ /* 0x000fc60008000000 */
[----:B------:R-:W-:Y:S01]  /*8fe0*/  UMOV UR16, UR20 ;  /* 0x0000001400107c82 */ /* 0x000fe20008000000 */
        /* <DEDUP_REMOVED lines=26> */
[----:B------:R-:W-:-:S15]  /*9190*/  WARPGROUP.ARRIVE ;  /* 0x00000000000079c5 */ /* 0x000fde0000000000 */
[----:B------:R-:W-:Y:S03]  /*91a0*/  QGMMA.64x192x32.F32.E4M3.E4M3 R120, gdesc[UR16], R120, gsb0 ;  /* 0x02e00000107879f3 */ /* 0x000fe60008000878 */
        /* <DEDUP_REMOVED lines=40> */
[----:B------:R-:W-:Y:S04]  /*9430*/  STL.64 [R1+0x138], R198 ;  /* 0x000138c601007387 */ /* 0x000fe80000100a00 */
        /* <DEDUP_REMOVED lines=8> */
[----:B0-----:R-:W4:Y:S04]  /*94c0*/  LDL.LU.64 R138, [R1+0xb10] ;  /* 0x000b1000018a7983 */ /* 0x001f280000300a00 */
[----:B------:R-:W4:Y:S04]  /*94d0*/  LDL.LU.64 R136, [R1+0xb08] ;  /* 0x000b080001887983 */ /* 0x000f280000300a00 */
        /* <DEDUP_REMOVED lines=57> */
[----:B-1----:R-:W4:Y:S04]  /*9870*/  LDL.LU R140, [R1+0x180] ;  /* 0x00018000018c7983 */ /* 0x002f280000300800 */
[----:B------:R-:W4:Y:S04]  /*9880*/  LDL.LU R141, [R1+0x184] ;  /* 0x00018400018d7983 */ /* 0x000f280000300800 */
[----:B--2---:R-:W2:Y:S04]  /*9890*/  LDL.LU R142, [R1+0x188] ;  /* 0x00018800018e7983 */ /* 0x004ea80000300800 */
[----:B------:R-:W2:Y:S04]  /*98a0*/  LDL.LU R143, [R1+0x18c] ;  /* 0x00018c00018f7983 */ /* 0x000ea80000300800 */
[----:B---3--:R-:W2:Y:S04]  /*98b0*/  LDL.LU R144, [R1+0x190] ;  /* 0x0001900001907983 */ /* 0x008ea80000300800 */
[----:B------:R-:W2:Y:S04]  /*98c0*/  LDL.LU R145, [R1+0x194] ;  /* 0x0001940001917983 */ /* 0x000ea80000300800 */
[----:B----4-:R-:W2:Y:S04]  /*98d0*/  LDL.LU R146, [R1+0x198] ;  /* 0x0001980001927983 */ /* 0x010ea80000300800 */
[----:B------:R-:W2:Y:S04]  /*98e0*/  LDL.LU R147, [R1+0x19c] ;  /* 0x00019c0001937983 */ /* 0x000ea80000300800 */
        /* <DEDUP_REMOVED lines=44> */
[----:B------:R-:W2:Y:S01]  /*9bb0*/  LDL.LU R192, [R1+0x250] ;  /* 0x0002500001c07983 */ /* 0x000ea20000300800 */
        /* <DEDUP_REMOVED lines=29> */
[----:B------:R-:W-:Y:S01]  /*9d90*/  UIADD3 UR16, UR9, 0x6, URZ ;  /* 0x0000000609107890 */ /* 0x000fe2000fffe03f */
[----:B------:R-:W-:Y:S01]  /*9da0*/  IMAD.MOV.U32 R216, RZ, RZ, R20 ;  /* 0x000000ffffd87224 */ /* 0x000fe200078e0014 */
[----:B------:R-:W-:Y:S01]  /*9db0*/  UIADD3 UR18, UR10, 0x6, URZ ;  /* 0x000000060a127890 */ /* 0x000fe2000fffe03f */
[----:B------:R-:W-:Y:S01]  /*9dc0*/  IMAD.MOV.U32 R217, RZ, RZ, R19 ;  /* 0x000000ffffd97224 */ /* 0x000fe200078e0013 */
[----:B------:R-:W-:Y:S01]  /*9dd0*/  UMOV UR17, 0x40000040 ;  /* 0x4000004000117882 */ /* 0x000fe20000000000 */
[----:B------:R-:W-:Y:S01]  /*9de0*/  IMAD.MOV.U32 R219, RZ, RZ, R17 ;  /* 0x000000ffffdb7224 */ /* 0x000fe200078e0011 */
[----:B------:R-:W-:Y:S01]  /*9df0*/  UMOV UR19, 0x40000040 ;  /* 0x4000004000137882 */ /* 0x000fe20000000000 */
[----:B------:R-:W-:Y:S01]  /*9e00*/  IMAD.MOV.U32 R220, RZ, RZ, R16 ;  /* 0x000000ffffdc7224 */ /* 0x000fe200078e0010 */
[----:B------:R-:W-:Y:S01]  /*9e10*/  STL [R1+0x51c], RZ ;  /* 0x00051cff01007387 */ /* 0x000fe20000100800 */
[----:B------:R-:W-:-:S02]  /*9e20*/  IMAD.MOV.U32 R222, RZ, RZ, R14 ;  /* 0x000000ffffde7224 */ /* 0x000fc400078e000e */
[----:B------:R-:W-:Y:S01]  /*9e30*/  IMAD.MOV.U32 R223, RZ, RZ, R13 ;  /* 0x000000ffffdf7224 */ /* 0x000fe200078e000d */
[----:B------:R-:W-:Y:S01]  /*9e40*/  STL [R1+0x518], RZ ;  /* 0x000518ff01007387 */ /* 0x000fe20000100800 */
[----:B------:R-:W-:Y:S02]  /*9e50*/  IMAD.MOV.U32 R225, RZ, RZ, R11 ;  /* 0x000000ffffe17224 */ /* 0x000fe400078e000b */
[----:B------:R-:W-:Y:S01]  /*9e60*/  IMAD.MOV.U32 R226, RZ, RZ, R10 ;  /* 0x000000ffffe27224 */ /* 0x000fe200078e000a */
[----:B------:R-:W-:Y:S01]  /*9e70*/  STL [R1+0x514], RZ ;  /* 0x000514ff01007387 */ /* 0x000fe20000100800 */
[----:B------:R-:W-:Y:S02]  /*9e80*/  IMAD.MOV.U32 R228, RZ, RZ, R8 ;  /* 0x000000ffffe47224 */ /* 0x000fe400078e0008 */
[----:B------:R-:W-:Y:S01]  /*9e90*/  IMAD.MOV.U32 R229, RZ, RZ, R7 ;  /* 0x000000ffffe57224 */ /* 0x000fe200078e0007 */
[----:B------:R-:W-:Y:S01]  /*9ea0*/  STL [R1+0x510], RZ ;  /* 0x000510ff01007387 */ /* 0x000fe20000100800 */
[----:B------:R-:W-:-:S02]  /*9eb0*/  IMAD.MOV.U32 R231, RZ, RZ, R5 ;  /* 0x000000ffffe77224 */ /* 0x000fc400078e0005 */
[----:B------:R-:W-:Y:S01]  /*9ec0*/  IMAD.MOV.U32 R232, RZ, RZ, R4 ;  /* 0x000000ffffe87224 */ /* 0x000fe200078e0004 */
[----:B------:R-:W-:Y:S01]  /*9ed0*/  STL [R1+0x50c], RZ ;  /* 0x00050cff01007387 */ /* 0x000fe20000100800 */
[----:B------:R-:W-:Y:S02]  /*9ee0*/  IMAD.MOV.U32 R234, RZ, RZ, R2 ;  /* 0x000000ffffea7224 */ /* 0x000fe400078e0002 */
        /* <DEDUP_REMOVED lines=230> */
[----:B------:R-:W-:Y:S01]  /*ad50*/  WARPGROUP.ARRIVE ;  /* 0x00000000000079c5 */ /* 0x000fe20000000000 */
[----:B------:R-:W-:Y:S01]  /*ad60*/  UMOV UR21, 0x40000040 ;  /* 0x4000004000157882 */ /* 0x000fe20000000000 */
[----:B------:R-:W-:Y:S01]  /*ad70*/  STL [R1+0x450], RZ ;  /* 0x000450ff01007387 */ /* 0x000fe20000100800 */
[----:B------:R-:W-:Y:S01]  /*ad80*/  UMOV UR17, UR21 ;  /* 0x0000001500117c82 */ /* 0x000fe20008000000 */
[----:B------:R-:W-:-:S02]  /*ad90*/  ULDC UR9, c[0x0][0x50c] ;  /* 0x0001430000097ab9 */ /* 0x000fc40000000800 */
[----:B------:R-:W-:Y:S01]  /*ada0*/  UMOV UR16, UR20 ;  /* 0x0000001400107c82 */ /* 0x000fe20008000000 */
[----:B------:R-:W-:Y:S01]  /*adb0*/  STL [R1+0x44c], RZ ;  /* 0x00044cff01007387 */ /* 0x000fe20000100800 */
[----:B------:R-:W-:Y:S03]  /*adc0*/  QGMMA.64x192x32.F32.E4M3.E4M3 R24, gdesc[UR20], R24, gsb0 ;  /* 0x02e00000141879f3 */ /* 0x000fe60008000818 */
        /* <DEDUP_REMOVED lines=22> */
[----:B------:R-:W-:-:S02]  /*af30*/  WARPGROUP.DEPBAR.LE gsb0, 0x0 ;  /* 0x00008000000079c5 */ /* 0x000fc40000010000 */
[----:B--2---:R-:W-:-:S06]  /*af40*/  WARPGROUP.ARRIVE ;  /* 0x00000000000079c5 */ /* 0x004fcc0000000000 */
[----:B------:R-:W-:Y:S01]  /*af50*/  QGMMA.64x192x32.F32.E4M3.E4M3 R140, gdesc[UR16], R140, gsb0 ;  /* 0x02e00000108c79f3 */ /* 0x000fe2000800088c */
[----:B------:R-:W-:-:S04]  /*af60*/  UISETP.NE.AND UP0, UPT, UR9, 0x4, UPT ;  /* 0x000000040900788c */ /* 0x000fc8000bf05270 */
[----:B------:R-:W-:-:S06]  /*af70*/  USEL UR16, URZ, 0x1, UP0 ;  /* 0x000000013f107887 */ /* 0x000fcc0008000000 */
[----:B------:R-:W-:Y:S02]  /*af80*/  ISETP.NE.AND P0, PT, RZ, UR16, PT ;  /* 0x00000010ff007c0c */ /* 0x000fe4000bf05270 */
[----:B------:R-:W-:Y:S02]  /*af90*/  CS2R R236, SRZ ;  /* 0x0000000000ec7805 */ /* 0x000fe4000001ff00 */
[----:B------:R-:W-:Y:S02]  /*afa0*/  CS2R R22, SRZ ;  /* 0x0000000000167805 */ /* 0x000fe4000001ff00 */
[----:B------:R-:W-:Y:S02]  /*afb0*/  CS2R R20, SRZ ;  /* 0x0000000000147805 */ /* 0x000fe4000001ff00 */
[----:B------:R-:W-:Y:S02]  /*afc0*/  CS2R R18, SRZ ;  /* 0x0000000000127805 */ /* 0x000fe4000001ff00 */
[----:B------:R-:W-:-:S02]  /*afd0*/  CS2R R16, SRZ ;  /* 0x0000000000107805 */ /* 0x000fc4000001ff00 */
[----:B------:R-:W-:Y:S02]  /*afe0*/  CS2R R14, SRZ ;  /* 0x00000000000e7805 */ /* 0x000fe4000001ff00 */
[----:B------:R-:W-:Y:S02]  /*aff0*/  CS2R R12, SRZ ;  /* 0x00000000000c7805 */ /* 0x000fe4000001ff00 */
[----:B------:R-:W-:Y:S02]  /*b000*/  CS2R R10, SRZ ;  /* 0x00000000000a7805 */ /* 0x000fe4000001ff00 */
[----:B------:R-:W-:Y:S02]  /*b010*/  CS2R R8, SRZ ;  /* 0x0000000000087805 */ /* 0x000fe4000001ff00 */
[----:B------:R-:W-:Y:S02]  /*b020*/  CS2R R6, SRZ ;  /* 0x0000000000067805 */ /* 0x000fe4000001ff00 */
[----:B------:R-:W-:-:S02]  /*b030*/  CS2R R4, SRZ ;  /* 0x0000000000047805 */ /* 0x000fc4000001ff00 */
[----:B------:R-:W-:Y:S01]  /*b040*/  CS2R R2, SRZ ;  /* 0x0000000000027805 */ /* 0x000fe2000001ff00 */
[----:B------:R-:W-:Y:S02]  /*b050*/  WARPGROUP.DEPBAR.LE gsb0, 0x0 ;  /* 0x00008000000079c5 */ /* 0x000fe40000010000 */
[----:B------:R-:W-:Y:S01]  /*b060*/  STL.64 [R1], R140 ;  /* 0x0000008c01007387 */ /* 0x000fe20000100a00 */
[----:B------:R-:W-:-:S03]  /*b070*/  MOV R0, R235 ;  /* 0x000000eb00007202 */ /* 0x000fc60000000f00 */
        /* <DEDUP_REMOVED lines=47> */
[----:B0-----:R0:W5:Y:S04]  /*b370*/  LDL.LU.64 R214, [R1+0x990] ;  /* 0x0009900001d67983 */ /* 0x0011680000300a00 */
[----:B------:R0:W5:Y:S04]  /*b380*/  LDL.LU.64 R212, [R1+0x988] ;  /* 0x0009880001d47983 */ /* 0x0001680000300a00 */
        /* <DEDUP_REMOVED lines=35> */
[----:B------:R0:W5:Y:S01]  /*b5c0*/  LDL.LU.64 R140, [R1+0x868] ;  /* 0x00086800018c7983 */ /* 0x0001620000300a00 */
[----:B-1----:R-:W-:-:S02]  /*b5d0*/  CS2R R234, SRZ ;  /* 0x0000000000ea7805 */ /* 0x002fc4000001ff00 */
[----:B------:R-:W-:Y:S02]  /*b5e0*/  CS2R R232, SRZ ;  /* 0x0000000000e87805 */ /* 0x000fe4000001ff00 */
[----:B------:R-:W-:Y:S01]  /*b5f0*/  CS2R R230, SRZ ;  /* 0x0000000000e67805 */ /* 0x000fe2000001ff00 */
[----:B------:R0:W-:Y:S01]  /*b600*/  STL [R1+0x3f0], RZ ;  /* 0x0003f0ff01007387 */ /* 0x0001e20000100800 */
[----:B------:R-:W-:Y:S02]  /*b610*/  CS2R R228, SRZ ;  /* 0x0000000000e47805 */ /* 0x000fe4000001ff00 */
[----:B------:R-:W-:Y:S02]  /*b620*/  CS2R R226, SRZ ;  /* 0x0000000000e27805 */ /* 0x000fe4000001ff00 */
[----:B------:R-:W-:Y:S01]  /*b630*/  CS2R R224, SRZ ;  /* 0x0000000000e07805 */ /* 0x000fe2000001ff00 */
[----:B------:R0:W-:Y:S01]  /*b640*/  STL [R1+0x3ec], RZ ;  /* 0x0003ecff01007387 */ /* 0x0001e20000100800 */
[----:B------:R-:W-:-:S02]  /*b650*/  CS2R R222, SRZ ;  /* 0x0000000000de7805 */ /* 0x000fc4000001ff00 */
[----:B------:R-:W-:Y:S02]  /*b660*/  CS2R R220, SRZ ;  /* 0x0000000000dc7805 */ /* 0x000fe4000001ff00 */
[----:B------:R-:W-:Y:S01]  /*b670*/  CS2R R218, SRZ ;  /* 0x0000000000da7805 */ /* 0x000fe2000001ff00 */
[----:B------:R0:W-:Y:S01]  /*b680*/  STL [R1+0x3e8], RZ ;  /* 0x0003e8ff01007387 */ /* 0x0001e20000100800 */
[----:B------:R-:W-:-:S03]  /*b690*/  CS2R R216, SRZ ;  /* 0x0000000000d87805 */ /* 0x000fc6000001ff00 */
        /* <DEDUP_REMOVED lines=59> */
[----:B------:R-:W2:Y:S04]  /*ba50*/  LDL R2, [R1+0x180] ;  /* 0x0001800001027983 */ /* 0x000ea80000100800 */
[----:B------:R-:W3:Y:S04]  /*ba60*/  LDL R3, [R1+0x184] ;  /* 0x0001840001037983 */ /* 0x000ee80000100800 */
[----:B------:R-:W4:Y:S04]  /*ba70*/  LDL R4, [R1+0x188] ;  /* 0x0001880001047983 */ /* 0x000f280000100800 */
        /* <DEDUP_REMOVED lines=39> */
[----:B------:R1:W-:Y:S04]  /*bcf0*/  STL [R1+0x8e0], R89 ;  /* 0x0008e05901007387 */ /* 0x0003e80000100800 */
[----:B-1----:R-:W2:Y:S04]  /*bd00*/  LDL R89, [R1+0x288] ;  /* 0x0002880001597983 */ /* 0x002ea80000100800 */
[----:B------:R1:W-:Y:S04]  /*bd10*/  STL [R1+0x8dc], R90 ;  /* 0x0008dc5a01007387 */ /* 0x0003e80000100800 */
[----:B-1----:R-:W3:Y:S04]  /*bd20*/  LDL R90, [R1+0x284] ;  /* 0x00028400015a7983 */ /* 0x002ee80000100800 */
[----:B------:R1:W-:Y:S04]  /*bd30*/  STL [R1+0x8d8], R91 ;  /* 0x0008d85b01007387 */ /* 0x0003e80000100800 */
[----:B-1----:R-:W4:Y:S04]  /*bd40*/  LDL R91, [R1+0x280] ;  /* 0x00028000015b7983 */ /* 0x002f280000100800 */
[----:B------:R1:W-:Y:S04]  /*bd50*/  STL [R1+0x8d4], R92 ;  /* 0x0008d45c01007387 */ /* 0x0003e80000100800 */
[----:B-1----:R-:W2:Y:S04]  /*bd60*/  LDL R92, [R1+0x27c] ;  /* 0x00027c00015c7983 */ /* 0x002ea80000100800 */
        /* <DEDUP_REMOVED lines=41> */
[----:B-1----:R-:W2:Y:S01]  /*c000*/  LDL R113, [R1+0x228] ;  /* 0x0002280001717983 */ /* 0x002ea20000100800 */
[----:B----4-:R-:W-:-:S01]  /*c010*/  FADD R91, RZ, R91 ;  /* 0x0000005bff5b7221 */ /* 0x010fc20000000000 */
[----:B---3--:R-:W-:Y:S01]  /*c020*/  FADD R90, RZ, R90 ;  /* 0x0000005aff5a7221 */ /* 0x008fe20000000000 */
[----:B--2---:R-:W-:-:S01]  /*c030*/  FADD R89, RZ, R89 ;  /* 0x00000059ff597221 */ /* 0x004fc20000000000 */
[----:B------:R-:W-:Y:S01]  /*c040*/  STL [R1+0x87c], R114 ;  /* 0x00087c7201007387 */ /* 0x000fe20000100800 */
[----:B------:R-:W-:-:S01]  /*c050*/  FADD R0, RZ, R0 ;  /* 0x00000000ff007221 */ /* 0x000fc20000000000 */
[----:B------:R-:W-:Y:S01]  /*c060*/  FADD R92, RZ, R92 ;  /* 0x0000005cff5c7221 */ /* 0x000fe20000000000 */
[----:B------:R-:W-:-:S01]  /*c070*/  FADD R2, RZ, R2 ;  /* 0x00000002ff027221 */ /* 0x000fc20000000000 */
        /* <DEDUP_REMOVED lines=16> */
[----:B------:R1:W-:Y:S01]  /*c180*/  STL [R1+0x868], R119 ;  /* 0x0008687701007387 */ /* 0x0003e20000100800 */
[----:B------:R-:W-:-:S01]  /*c190*/  FADD R14, RZ, R14 ;  /* 0x0000000eff0e7221 */ /* 0x000fc20000000000 */
[----:B------:R-:W-:Y:S01]  /*c1a0*/  FADD R15, RZ, R15 ;  /* 0x0000000fff0f7221 */ /* 0x000fe20000000000 */
        /* <DEDUP_REMOVED lines=45> */
[----:B------:R-:W-:-:S05]  /*c480*/  FADD R111, RZ, R111 ;  /* 0x0000006fff6f7221 */ /* 0x000fca0000000000 */
[----:B------:R2:W-:Y:S04]  /*c490*/  STL [R1+0x300], R111 ;  /* 0x0003006f01007387 */ /* 0x0005e80000100800 */
[----:B------:R3:W-:Y:S04]  /*c4a0*/  STL [R1+0x304], R110 ;  /* 0x0003046e01007387 */ /* 0x0007e80000100800 */
[----:B------:R4:W-:Y:S01]  /*c4b0*/  STL [R1+0x308], R109 ;  /* 0x0003086d01007387 */ /* 0x0009e20000100800 */
[----:B------:R-:W-:-:S03]  /*c4c0*/  FADD R237, RZ, R112 ;  /* 0x00000070ffed7221 */ /* 0x000fc60000000000 */
[----:B------:R0:W-:Y:S04]  /*c4d0*/  STL [R1+0x30c], R108 ;  /* 0x00030c6c01007387 */ /* 0x0001e80000100800 */
[----:B------:R0:W-:Y:S04]  /*c4e0*/  STL [R1+0x310], R107 ;  /* 0x0003106b01007387 */ /* 0x0001e80000100800 */
[----:B------:R0:W-:Y:S01]  /*c4f0*/  STL [R1+0x314], R106 ;  /* 0x0003146a01007387 */ /* 0x0001e20000100800 */
[----:B------:R-:W-:-:S03]  /*c500*/  FADD R236, RZ, R113 ;  /* 0x00000071ffec7221 */ /* 0x000fc60000000000 */
        /* <DEDUP_REMOVED lines=15> */
[----:B-1----:R-:W4:Y:S04]  /*c600*/  LDL R119, [R1+0x28c] ;  /* 0x00028c0001777983 */ /* 0x002f280000100800 */
[----:B------:R1:W-:Y:S04]  /*c610*/  STL [R1+0x354], R90 ;  /* 0x0003545a01007387 */ /* 0x0003e80000100800 */
[----:B------:R-:W4:Y:S04]  /*c620*/  LDL R118, [R1+0x290] ;  /* 0x0002900001767983 */ /* 0x000f280000100800 */
[----:B------:R1:W-:Y:S04]  /*c630*/  STL [R1+0x358], R89 ;  /* 0x0003585901007387 */ /* 0x0003e80000100800 */
[----:B------:R-:W4:Y:S04]  /*c640*/  LDL R117, [R1+0x294] ;  /* 0x0002940001757983 */ /* 0x000f280000100800 */
[----:B------:R-:W4:Y:S04]  /*c650*/  LDL R116, [R1+0x298] ;  /* 0x0002980001747983 */ /* 0x000f280000100800 */
[----:B------:R-:W4:Y:S04]  /*c660*/  LDL R115, [R1+0x29c] ;  /* 0x00029c0001737983 */ /* 0x000f280000100800 */
[----:B------:R-:W4:Y:S04]  /*c670*/  LDL R114, [R1+0x2a0] ;  /* 0x0002a00001727983 */ /* 0x000f280000100800 */
[----:B------:R-:W4:Y:S04]  /*c680*/  LDL R113, [R1+0x2a4] ;  /* 0x0002a40001717983 */ /* 0x000f280000100800 */
[----:B------:R-:W4:Y:S04]  /*c690*/  LDL R112, [R1+0x2a8] ;  /* 0x0002a80001707983 */ /* 0x000f280000100800 */
[----:B--2---:R-:W2:Y:S04]  /*c6a0*/  LDL R111, [R1+0x2ac] ;  /* 0x0002ac00016f7983 */ /* 0x004ea80000100800 */
[----:B---3--:R-:W3:Y:S04]  /*c6b0*/  LDL R110, [R1+0x2b0] ;  /* 0x0002b000016e7983 */ /* 0x008ee80000100800 */
[----:B----4-:R-:W4:Y:S04]  /*c6c0*/  LDL R109, [R1+0x2b4] ;  /* 0x0002b400016d7983 */ /* 0x010f280000100800 */
[----:B0-----:R-:W4:Y:S04]  /*c6d0*/  LDL R108, [R1+0x2b8] ;  /* 0x0002b800016c7983 */ /* 0x001f280000100800 */
        /* <DEDUP_REMOVED lines=17> */
[----:B-1----:R-:W4:Y:S04]  /*c7f0*/  LDL R90, [R1] ;  /* 0x00000000015a7983 */ /* 0x002f280000100800 */
[----:B------:R-:W4:Y:S01]  /*c800*/  LDL R89, [R1+0x4] ;  /* 0x0000040001597983 */ /* 0x000f220000100800 */
[----:B------:R-:W-:-:S05]  /*c810*/  FADD R119, RZ, R119 ;  /* 0x00000077ff777221 */ /* 0x000fca0000000000 */
[----:B------:R0:W-:Y:S01]  /*c820*/  STL [R1+0x35c], R119 ;  /* 0x00035c7701007387 */ /* 0x0001e20000100800 */
[----:B------:R-:W-:-:S05]  /*c830*/  FADD R118, RZ, R118 ;  /* 0x00000076ff767221 */ /* 0x000fca0000000000 */
[----:B------:R1:W-:Y:S01]  /*c840*/  STL [R1+0x360], R118 ;  /* 0x0003607601007387 */ /* 0x0003e20000100800 */
[----:B------:R-:W-:-:S01]  /*c850*/  FADD R117, RZ, R117 ;  /* 0x00000075ff757221 */ /* 0x000fc20000000000 */
[----:B------:R-:W-:-:S04]  /*c860*/  FADD R116, RZ, R116 ;  /* 0x00000074ff747221 */ /* 0x000fc80000000000 */
[----:B------:R1:W-:Y:S01]  /*c870*/  STL [R1+0x364], R117 ;  /* 0x0003647501007387 */ /* 0x0003e20000100800 */
[----:B------:R-:W-:-:S03]  /*c880*/  FADD R115, RZ, R115 ;  /* 0x00000073ff737221 */ /* 0x000fc60000000000 */
[----:B------:R1:W-:Y:S01]  /*c890*/  STL [R1+0x368], R116 ;  /* 0x0003687401007387 */ /* 0x0003e20000100800 */
[----:B------:R-:W-:-:S03]  /*c8a0*/  FADD R114, RZ, R114 ;  /* 0x00000072ff727221 */ /* 0x000fc60000000000 */
[----:B------:R1:W-:Y:S01]  /*c8b0*/  STL [R1+0x36c], R115 ;  /* 0x00036c7301007387 */ /* 0x0003e20000100800 */
[----:B------:R-:W-:-:S03]  /*c8c0*/  FADD R113, RZ, R113 ;  /* 0x00000071ff717221 */ /* 0x000fc60000000000 */
[----:B------:R1:W-:Y:S01]  /*c8d0*/  STL [R1+0x370], R114 ;  /* 0x0003707201007387 */ /* 0x0003e20000100800 */
[----:B------:R-:W-:-:S03]  /*c8e0*/  FADD R112, RZ, R112 ;  /* 0x00000070ff707221 */ /* 0x000fc60000000000 */
[----:B------:R1:W-:Y:S01]  /*c8f0*/  STL [R1+0x374], R113 ;  /* 0x0003747101007387 */ /* 0x0003e20000100800 */
[----:B--2---:R-:W-:-:S03]  /*c900*/  FADD R111, RZ, R111 ;  /* 0x0000006fff6f7221 */ /* 0x004fc60000000000 */
[----:B------:R2:W-:Y:S01]  /*c910*/  STL [R1+0x378], R112 ;  /* 0x0003787001007387 */ /* 0x0005e20000100800 */
[----:B---3--:R-:W-:-:S03]  /*c920*/  FADD R110, RZ, R110 ;  /* 0x0000006eff6e7221 */ /* 0x008fc60000000000 */
[----:B------:R3:W-:Y:S01]  /*c930*/  STL [R1+0x37c], R111 ;  /* 0x00037c6f01007387 */ /* 0x0007e20000100800 */
[----:B----4-:R-:W-:-:S03]  /*c940*/  FADD R109, RZ, R109 ;  /* 0x0000006dff6d7221 */ /* 0x010fc60000000000 */
        /* <DEDUP_REMOVED lines=40> */
[----:B0-----:R-:W4:Y:S04]  /*cbd0*/  LDL R119, [R1+0x8] ;  /* 0x0000080001777983 */ /* 0x001f280000100800 */
[----:B------:R0:W-:Y:S04]  /*cbe0*/  STL [R1+0x3d0], R90 ;  /* 0x0003d05a01007387 */ /* 0x0001e80000100800 */
[----:B-1----:R-:W4:Y:S04]  /*cbf0*/  LDL R118, [R1+0xc] ;  /* 0x00000c0001767983 */ /* 0x002f280000100800 */
[----:B------:R1:W-:Y:S04]  /*cc00*/  STL [R1+0x3d4], R89 ;  /* 0x0003d45901007387 */ /* 0x0003e80000100800 */
        /* <DEDUP_REMOVED lines=27> */
[----:B0-----:R-:W4:Y:S04]  /*cdc0*/  LDL R90, [R1+0x7c] ;  /* 0x00007c00015a7983 */ /* 0x001f280000100800 */
[----:B-1----:R-:W4:Y:S01]  /*cdd0*/  LDL R89, [R1+0x80] ;  /* 0x0000800001597983 */ /* 0x002f220000100800 */
        /* <DEDUP_REMOVED lines=94> */
[----:B------:R0:W-:Y:S02]  /*d3c0*/  STL [R1+0x454], R119 ;  /* 0x0004547701007387 */ /* 0x0001e40000100800 */
[----:B0-----:R-:W-:-:S01]  /*d3d0*/  FADD R119, RZ, R118 ;  /* 0x00000076ff777221 */ /* 0x001fc20000000000 */
[----:B------:R-:W-:Y:S01]  /*d3e0*/  FADD R118, RZ, R117 ;  /* 0x00000075ff767221 */ /* 0x000fe20000000000 */
[----:B------:R-:W-:-:S03]  /*d3f0*/  FADD R117, RZ, R116 ;  /* 0x00000074ff757221 */ /* 0x000fc60000000000 */
[----:B------:R-:W-:Y:S01]  /*d400*/  STL [R1+0x458], R119 ;  /* 0x0004587701007387 */ /* 0x000fe20000100800 */
[----:B------:R-:W-:-:S03]  /*d410*/  FADD R116, RZ, R115 ;  /* 0x00000073ff747221 */ /* 0x000fc60000000000 */
[----:B------:R-:W-:Y:S01]  /*d420*/  STL [R1+0x45c], R118 ;  /* 0x00045c7601007387 */ /* 0x000fe20000100800 */
[----:B------:R-:W-:-:S03]  /*d430*/  FADD R115, RZ, R114 ;  /* 0x00000072ff737221 */ /* 0x000fc60000000000 */
[----:B------:R-:W-:Y:S01]  /*d440*/  STL [R1+0x460], R117 ;  /* 0x0004607501007387 */ /* 0x000fe20000100800 */
[----:B--2---:R-:W-:-:S03]  /*d450*/  FADD R114, RZ, R113 ;  /* 0x00000071ff727221 */ /* 0x004fc60000000000 */
[----:B------:R-:W-:Y:S01]  /*d460*/  STL [R1+0x464], R116 ;  /* 0x0004647401007387 */ /* 0x000fe20000100800 */
[----:B---3--:R-:W-:-:S03]  /*d470*/  FADD R113, RZ, R112 ;  /* 0x00000070ff717221 */ /* 0x008fc60000000000 */
[----:B------:R-:W-:Y:S01]  /*d480*/  STL [R1+0x468], R115 ;  /* 0x0004687301007387 */ /* 0x000fe20000100800 */
[----:B----4-:R-:W-:-:S03]  /*d490*/  FADD R112, RZ, R111 ;  /* 0x0000006fff707221 */ /* 0x010fc60000000000 */
[----:B------:R-:W-:Y:S01]  /*d4a0*/  STL [R1+0x46c], R114 ;  /* 0x00046c7201007387 */ /* 0x000fe20000100800 */
[----:B------:R-:W-:-:S03]  /*d4b0*/  FADD R111, RZ, R110 ;  /* 0x0000006eff6f7221 */ /* 0x000fc60000000000 */
        /* <DEDUP_REMOVED lines=42> */
[----:B------:R-:W-:Y:S04]  /*d760*/  STL [R1+0x4c4], R92 ;  /* 0x0004c45c01007387 */ /* 0x000fe80000100800 */
[----:B------:R-:W2:Y:S04]  /*d770*/  LDL R89, [R1+0x100] ;  /* 0x0001000001597983 */ /* 0x000ea80000100800 */
[----:B------:R0:W-:Y:S04]  /*d780*/  STL [R1+0x4c8], R90 ;  /* 0x0004c85a01007387 */ /* 0x0001e80000100800 */
[----:B0-----:R-:W3:Y:S04]  /*d790*/  LDL R90, [R1+0x104] ;  /* 0x00010400015a7983 */ /* 0x001ee80000100800 */
[----:B------:R0:W-:Y:S04]  /*d7a0*/  STL [R1+0x4cc], R91 ;  /* 0x0004cc5b01007387 */ /* 0x0001e80000100800 */
[----:B------:R-:W4:Y:S04]  /*d7b0*/  LDL R92, [R1+0x10c] ;  /* 0x00010c00015c7983 */ /* 0x000f280000100800 */
[----:B------:R-:W4:Y:S04]  /*d7c0*/  LDL R93, [R1+0x110] ;  /* 0x00011000015d7983 */ /* 0x000f280000100800 */
        /* <DEDUP_REMOVED lines=26> */
[----:B------:R-:W4:Y:S01]  /*d970*/  LDL R119, [R1+0x178] ;  /* 0x0001780001777983 */ /* 0x000f220000100800 */
[----:B--2---:R-:W-:-:S05]  /*d980*/  FADD R89, RZ, R89 ;  /* 0x00000059ff597221 */ /* 0x004fca0000000000 */
[----:B------:R0:W-:Y:S01]  /*d990*/  STL [R1+0x4d0], R89 ;  /* 0x0004d05901007387 */ /* 0x0001e20000100800 */
[----:B---3--:R-:W-:-:S03]  /*d9a0*/  FADD R90, RZ, R90 ;  /* 0x0000005aff5a7221 */ /* 0x008fc60000000000 */
[----:B0-----:R-:W2:Y:S04]  /*d9b0*/  LDL.LU R89, [R1+0x8e0] ;  /* 0x0008e00001597983 */ /* 0x001ea80000300800 */
[----:B------:R0:W-:Y:S01]  /*d9c0*/  STL [R1+0x4d4], R90 ;  /* 0x0004d45a01007387 */ /* 0x0001e20000100800 */
[----:B----4-:R-:W-:-:S01]  /*d9d0*/  FADD R92, RZ, R92 ;  /* 0x0000005cff5c7221 */ /* 0x010fc20000000000 */
[----:B------:R-:W-:Y:S02]  /*d9e0*/  FADD R93, RZ, R93 ;  /* 0x0000005dff5d7221 */ /* 0x000fe40000000000 */
[----:B0-----:R-:W3:Y:S01]  /*d9f0*/  LDL.LU R90, [R1+0x8dc] ;  /* 0x0008dc00015a7983 */ /* 0x001ee20000300800 */
[----:B------:R-:W-:-:S01]  /*da00*/  FADD R91, RZ, R91 ;  /* 0x0000005bff5b7221 */ /* 0x000fc20000000000 */
[----:B------:R-:W-:-:S04]  /*da10*/  FADD R94, RZ, R94 ;  /* 0x0000005eff5e7221 */ /* 0x000fc80000000000 */
[----:B------:R0:W-:Y:S01]  /*da20*/  STL [R1+0x4d8], R91 ;  /* 0x0004d85b01007387 */ /* 0x0001e20000100800 */
[----:B------:R-:W-:-:S03]  /*da30*/  FADD R95, RZ, R95 ;  /* 0x0000005fff5f7221 */ /* 0x000fc60000000000 */
[----:B0-----:R-:W4:Y:S01]  /*da40*/  LDL.LU R91, [R1+0x8d8] ;  /* 0x0008d800015b7983 */ /* 0x001f220000300800 */
[----:B------:R-:W-:-:S03]  /*da50*/  FADD R96, RZ, R96 ;  /* 0x00000060ff607221 */ /* 0x000fc60000000000 */
[----:B------:R0:W-:Y:S01]  /*da60*/  STL [R1+0x4dc], R92 ;  /* 0x0004dc5c01007387 */ /* 0x0001e20000100800 */
[----:B------:R-:W-:-:S01]  /*da70*/  FADD R97, RZ, R97 ;  /* 0x00000061ff617221 */ /* 0x000fc20000000000 */
[----:B------:R-:W-:Y:S02]  /*da80*/  FADD R98, RZ, R98 ;  /* 0x00000062ff627221 */ /* 0x000fe40000000000 */
[----:B0-----:R-:W4:Y:S04]  /*da90*/  LDL.LU R92, [R1+0x8d4] ;  /* 0x0008d400015c7983 */ /* 0x001f280000300800 */
[----:B------:R0:W-:Y:S01]  /*daa0*/  STL [R1+0x4e0], R93 ;  /* 0x0004e05d01007387 */ /* 0x0001e20000100800 */
[----:B------:R-:W-:-:S01]  /*dab0*/  FADD R99, RZ, R99 ;  /* 0x00000063ff637221 */ /* 0x000fc20000000000 */
[----:B------:R-:W-:-:S02]  /*dac0*/  FADD R100, RZ, R100 ;  /* 0x00000064ff647221 */ /* 0x000fc40000000000 */
[----:B0-----:R-:W4:Y:S04]  /*dad0*/  LDL.LU R93, [R1+0x8d0] ;  /* 0x0008d000015d7983 */ /* 0x001f280000300800 */
[----:B------:R0:W-:Y:S01]  /*dae0*/  STL [R1+0x4e4], R94 ;  /* 0x0004e45e01007387 */ /* 0x0001e20000100800 */
[----:B------:R-:W-:-:S03]  /*daf0*/  FADD R101, RZ, R101 ;  /* 0x00000065ff657221 */ /* 0x000fc60000000000 */
        /* <DEDUP_REMOVED lines=55> */
[----:B------:R0:W-:Y:S04]  /*de70*/  STL [R1+0x530], R113 ;  /* 0x0005307101007387 */ /* 0x0001e80000100800 */
        /* <DEDUP_REMOVED lines=13> */
[----:B------:R0:W-:Y:S02]  /*df50*/  STL [R1+0x54c], R0 ;  /* 0x00054c0001007387 */ /* 0x0001e40000100800 */
[----:B0-----:R-:W-:-:S05]  /*df60*/  FADD R0, RZ, R120 ;  /* 0x00000078ff007221 */ /* 0x001fca0000000000 */
        /* <DEDUP_REMOVED lines=39> */
[----:B0----5:R-:W-:-:S05]  /*e1e0*/  FADD R0, RZ, R140 ;  /* 0x0000008cff007221 */ /* 0x021fca0000000000 */
        /* <DEDUP_REMOVED lines=281> */
[----:B--2---:R-:W-:-:S05]  /*f380*/  FADD R0, RZ, R89 ;  /* 0x00000059ff007221 */ /* 0x004fca0000000000 */
[----:B------:R3:W-:Y:S02]  /*f390*/  STL [R1+0x7d4], R0 ;  /* 0x0007d40001007387 */ /* 0x0007e40000100800 */
[----:B---3--:R-:W-:-:S05]  /*f3a0*/  FADD R0, RZ, R90 ;  /* 0x0000005aff007221 */ /* 0x008fca0000000000 */
[----:B------:R4:W-:Y:S02]  /*f3b0*/  STL [R1+0x7d8], R0 ;  /* 0x0007d80001007387 */ /* 0x0009e40000100800 */
[----:B----4-:R-:W-:-:S05]  /*f3c0*/  FADD R0, RZ, R91 ;  /* 0x0000005bff007221 */ /* 0x010fca0000000000 */
        /* <DEDUP_REMOVED lines=56> */
[----:B------:R1:W-:Y:S01]  /*f750*/  STL [R1+0x84c], R0 ;  /* 0x00084c0001007387 */ /* 0x0003e20000100800 */
[----:B------:R-:W-:-:S05]  /*f760*/  UMOV UR6, URZ ;  /* 0x0000003f00067c82 */ /* 0x000fca0008000000 */
.L_x_18:
[----:B------:R-:W-:Y:S01]  /*f770*/  UIADD3 UR11, UR5, 0x1, URZ ;  /* 0x00000001050b7890 */ /* 0x000fe2000fffe03f */
[----:B------:R-:W-:-:S03]  /*f780*/  UMOV UR17, 0x1 ;  /* 0x0000000100117882 */ /* 0x000fc60000000000 */
[----:B------:R-:W-:-:S04]  /*f790*/  UISETP.NE.AND UP0, UPT, UR11, 0x3, UPT ;  /* 0x000000030b00788c */ /* 0x000fc8000bf05270 */
[----:B------:R-:W-:Y:S02]  /*f7a0*/  USEL UR14, URZ, 0x1, UP0 ;  /* 0x000000013f0e7887 */ /* 0x000fe40008000000 */
[----:B------:R-:W-:Y:S02]  /*f7b0*/  USEL UR11, UR11, URZ, UP0 ;  /* 0x0000003f0b0b7287 */ /* 0x000fe40008000000 */
[----:B------:R-:W-:-:S12]  /*f7c0*/  ULOP3.LUT UR14, UR4, UR14, URZ, 0x3c, !UPT ;  /* 0x0000000e040e7292 */ /* 0x000fd8000f8e3c3f */
.L_x_13:
[----:B------:R-:W-:-:S04]  /*f7d0*/  UISETP.LT.AND UP0, UPT, UR24, 0x1, UPT ;  /* 0x000000011800788c */ /* 0x000fc8000bf01270 */
[----:B------:R-:W-:-:S04]  /*f7e0*/  USEL UR9, UR24, 0x1, UP0 ;  /* 0x0000000118097887 */ /* 0x000fc80008000000 */
[----:B------:R-:W-:-:S04]  /*f7f0*/  UIADD3 UR15, UR24, -UR9, URZ ;  /* 0x80000009180f7290 */ /* 0x000fc8000fffe03f */
[----:B------:R-:W-:-:S06]  /*f800*/  UISETP.GE.AND UP0, UPT, UR15, 0x1, UPT ;  /* 0x000000010f00788c */ /* 0x000fcc000bf06270 */
[----:B------:R-:W-:-:S13]  /*f810*/  PLOP3.LUT P0, PT, PT, PT, UP0, 0x80, 0x0 ;  /* 0x000000000000781c */ /* 0x000fda0003f0f008 */
[----:B------:R-:W-:Y:S05]  /*f820*/  @!P0 BRA `(.L_x_19) ;  /* 0x000000dc00388947 */ /* 0x000fea0003800000 */
[----:B------:R-:W-:Y:S01]  /*f830*/  UMOV UR9, UR5 ;  /* 0x0000000500097c82 */ /* 0x000fe20008000000 */
[----:B------:R-:W-:-:S05]  /*f840*/  ULDC UR10, c[0x0][0x50c] ;  /* 0x00014300000a7ab9 */ /* 0x000fca0000000800 */
.L_x_27:
[----:B------:R-:W-:-:S06]  /*f850*/  UISETP.NE.AND UP0, UPT, UR8, 0x3, UPT ;  /* 0x000000030800788c */ /* 0x000fcc000bf05270 */
[----:B------:R-:W-:-:S13]  /*f860*/  PLOP3.LUT P1, PT, PT, PT, UP0, 0x80, 0x0 ;  /* 0x000000000000781c */ /* 0x000fda0003f2f008 */
[----:B-----5:R-:W-:Y:S05]  /*f870*/  @!P1 BRA `(.L_x_20) ;  /* 0x0000000000049947 */ /* 0x020fea0003800000 */
[----:B------:R-:W-:Y:S01]  /*f880*/  BPT.TRAP 0x1 ;  /* 0x000000040000795c */ /* 0x000fe20000300000 */
.L_x_20:
[----:B------:R-:W2:Y:S01]  /*f890*/  S2UR UR18, SR_CgaCtaId ;  /* 0x00000000001279c3 */ /* 0x000ea20000008800 */
[----:B------:R-:W-:Y:S01]  /*f8a0*/  UMOV UR12, 0x400 ;  /* 0x00000400000c7882 */ /* 0x000fe20000000000 */
[----:B-1----:R-:W-:-:S05]  /*f8b0*/  IMAD.U32 R0, RZ, RZ, UR14 ;  /* 0x0000000eff007e24 */ /* 0x002fca000f8e00ff */
[----:B------:R-:W-:Y:S01]  /*f8c0*/  SHF.L.U32 R0, R0, 0x1f, RZ ;  /* 0x0000001f00007819 */ /* 0x000fe200000006ff */
[----:B--2---:R-:W-:-:S04]  /*f8d0*/  ULEA UR12, UR18, UR12, 0x18 ;  /* 0x0000000c120c7291 */ /* 0x004fc8000f8ec03f */
[----:B------:R-:W-:-:S09]  /*f8e0*/  ULEA UR18, UR11, UR12, 0x3 ;  /* 0x0000000c0b127291 */ /* 0x000fd2000f8e183f */
[----:B------:R1:W2:Y:S01]  /*f8f0*/  SYNCS.PHASECHK.TRANS64.TRYWAIT P0, [UR18], R0 ;  /* 0x00000000ff0075a7 */ /* 0x0002a20008000152 */
[----:B------:R-:W-:Y:S05]  /*f900*/  @!P1 BRA `(.L_x_21) ;  /* 0x0000000000049947 */ /* 0x000fea0003800000 */
[----:B------:R-:W-:Y:S01]  /*f910*/  BPT.TRAP 0x1 ;  /* 0x000000040000795c */ /* 0x000fe20000300000 */
.L_x_21:
[----:B--2---:R-:W-:Y:S05]  /*f920*/  @P0 BRA `(.L_x_22) ;  /* 0x0000000000080947 */ /* 0x004fea0003800000 */
[----:B------:R-:W2:Y:S02]  /*f930*/  SYNCS.PHASECHK.TRANS64.TRYWAIT P0, [UR18], R0 ;  /* 0x00000000ff0075a7 */ /* 0x000ea40008000152 */
[----:B--2---:R-:W-:Y:S05]  /*f940*/  @!P0 BRA `(.L_x_23) ;  /* 0x0000031800c48947 */ /* 0x004fea0003800000 */
.L_x_22:
        /* <DEDUP_REMOVED lines=48> */
[----:B--2---:R-:W2:Y:S04]  /*fc50*/  LDL.LU.64 R24, [R1+0x180] ;  /* 0x0001800001187983 */ /* 0x004ea80000300a00 */
        /* <DEDUP_REMOVED lines=48> */
[----:B------:R-:W-:Y:S01]  /*ff60*/  UISETP.NE.AND UP0, UPT, UR16, URZ, UPT ;  /* 0x0000003f1000728c */ /* 0x000fe2000bf05270 */
[----:B------:R-:W-:Y:S01]  /*ff70*/  STL [R1+0xa3c], R23 ;  /* 0x000a3c1701007387 */ /* 0x000fe20000100800 */
[----:B------:R-:W-:Y:S02]  /*ff80*/  USHF.R.U32.HI UR18, URZ, 0x4, UR18 ;  /* 0x000000043f127899 */ /* 0x000fe40008011612 */
[----:B------:R-:W-:Y:S01]  /*ff90*/  USEL UR17, UR17, URZ, !UP0 ;  /* 0x0000003f11117287 */ /* 0x000fe2000c000000 */
[----:B------:R-:W-:Y:S01]  /*ffa0*/  STL [R1+0xa38], R22 ;  /* 0x000a381601007387 */ /* 0x000fe20000100800 */
[----:B------:R-:W-:Y:S02]  /*ffb0*/  ULOP3.LUT UR18, UR18, 0x3fff, URZ, 0xc0, !UPT ;  /* 0x00003fff12127892 */ /* 0x000fe4000f8ec03f */
[----:B------:R-:W-:Y:S01]  /*ffc0*/  ULOP3.LUT UR28, UR13, 0x10000, URZ, 0xfc, !UPT ;  /* 0x000100000d1c7892 */ /* 0x000fe2000f8efc3f */
[----:B------:R-:W-:Y:S01]  /*ffd0*/  STL [R1+0xa34], R21 ;  /* 0x000a341501007387 */ /* 0x000fe20000100800 */
[----:B------:R-:W-:-:S02]  /*ffe0*/  ULOP3.LUT UR18, UR18, 0x10000, URZ, 0xfc, !UPT ;  /* 0x0001000012127892 */ /* 0x000fc4000f8efc3f */
[----:B------:R-:W-:Y:S01]  /*fff0*/  UISETP.NE.U32.AND UP0, UPT, UR17, URZ, UPT ;  /* 0x0000003f1100728c */ /* 0x000fe2000bf05070 */
[----:B------:R-:W-:Y:S01]  /*10000*/  STL [R1+0xa30], R20 ;  /* 0x000a301401007387 */ /* 0x000fe20000100800 */
[----:B------:R-:W-:Y:S02]  /*10010*/  UIMAD UR28, UR11, 0x600, UR28 ;  /* 0x000006000b1c78a4 */ /* 0x000fe4000f8e021c */
[----:B------:R-:W-:Y:S01]  /*10020*/  UIMAD UR29, UR11, 0xc00, UR18 ;  /* 0x00000c000b1d78a4 */ /* 0x000fe2000f8e0212 */
[----:B------:R-:W-:Y:S01]  /*10030*/  STL [R1+0xa2c], R19 ;  /* 0x000a2c1301007387 */ /* 0x000fe20000100800 */
[----:B------:R-:W-:Y:S01]  /*10040*/  UMOV UR17, 0x40000040 ;  /* 0x4000004000117882 */ /* 0x000fe20000000000 */
[----:B------:R-:W-:Y:S02]  /*10050*/  UMOV UR19, 0x40000040 ;  /* 0x4000004000137882 */ /* 0x000fe40000000000 */
[----:B------:R-:W-:Y:S02]  /*10060*/  UMOV UR16, UR28 ;  /* 0x0000001c00107c82 */ /* 0x000fe40008000000 */
[----:B------:R-:W-:Y:S01]  /*10070*/  UMOV UR18, UR29 ;  /* 0x0000001d00127c82 */ /* 0x000fe20008000000 */
[----:B------:R-:W-:Y:S01]  /*10080*/  UIADD3 UR22, UR29, 0x600, URZ ;  /* 0x000006001d167890 */ /* 0x000fe2000fffe03f */
[----:B------:R-:W-:Y:S01]  /*10090*/  STL [R1+0xa28], R18 ;  /* 0x000a281201007387 */ /* 0x000fe20000100800 */
[----:B------:R-:W-:Y:S01]  /*100a0*/  UMOV UR20, UR16 ;  /* 0x0000001000147c82 */ /* 0x000fe20008000000 */
[----:B------:R-:W-:Y:S01]  /*100b0*/  UMOV UR21, UR17 ;  /* 0x0000001100157c82 */ /* 0x000fe20008000000 */
[----:B------:R-:W-:Y:S01]  /*100c0*/  UMOV UR23, 0x40000040 ;  /* 0x4000004000177882 */ /* 0x000fe20000000000 */
[----:B------:R-:W-:Y:S04]  /*100d0*/  STL [R1+0xa24], R17 ;  /* 0x000a241101007387 */ /* 0x000fe80000100800 */
        /* <DEDUP_REMOVED lines=14> */
[----:B-----5:R3:W-:Y:S01]  /*101c0*/  STL [R1+0x9e8], R2 ;  /* 0x0009e80201007387 */ /* 0x0207e20000100800 */
[----:B--2---:R-:W-:-:S06]  /*101d0*/  WARPGROUP.ARRIVE ;  /* 0x00000000000079c5 */ /* 0x004fcc0000000000 */
[----:B------:R-:W-:Y:S03]  /*101e0*/  QGMMA.64x192x32.F32.E4M3.E4M3 R24, gdesc[UR16], R24, UP0, gsb0 ;  /* 0x02e00000101879f3 */ /* 0x000fe6000b800818 */
[----:B------:R-:W-:Y:S02]  /*101f0*/  WARPGROUP.DEPBAR.LE gsb0, 0x0 ;  /* 0x00008000000079c5 */ /* 0x000fe40000010000 */
[----:B------:R-:W-:Y:S01]  /*10200*/  WARPGROUP.ARRIVE ;  /* 0x00000000000079c5 */ /* 0x000fe20000000000 */
[----:B------:R-:W-:Y:S01]  /*10210*/  STL.64 [R1+0x180], R24 ;  /* 0x0001801801007387 */ /* 0x000fe20000100a00 */
[----:B---3--:R-:W-:Y:S01]  /*10220*/  IMAD.MOV.U32 R2, RZ, RZ, R118 ;  /* 0x000000ffff027224 */ /* 0x008fe200078e0076 */
[----:B-1----:R-:W-:Y:S01]  /*10230*/  MOV R0, R119 ;  /* 0x0000007700007202 */ /* 0x002fe20000000f00 */
[----:B------:R-:W-:Y:S01]  /*10240*/  IMAD.MOV.U32 R3, RZ, RZ, R117 ;  /* 0x000000ffff037224 */ /* 0x000fe200078e0075 */
[----:B------:R-:W-:Y:S10]  /*10250*/  STL.64 [R1+0x188], R26 ;  /* 0x0001881a01007387 */ /* 0x000ff40000100a00 */
[----:B------:R-:W-:Y:S01]  /*10260*/  QGMMA.64x192x32.F32.E4M3.E4M3 R120, gdesc[UR20], R120, UP0, gsb0 ;  /* 0x02e00000147879f3 */ /* 0x000fe2000b800878 */
[----:B------:R-:W-:Y:S01]  /*10270*/  MOV R4, R116 ;  /* 0x0000007400047202 */ /* 0x000fe20000000f00 */
[----:B------:R-:W-:Y:S01]  /*10280*/  IMAD.MOV.U32 R6, RZ, RZ, R114 ;  /* 0x000000ffff067224 */ /* 0x000fe200078e0072 */
[----:B------:R-:W-:Y:S01]  /*10290*/  STL.64 [R1+0x190], R28 ;  /* 0x0001901c01007387 */ /* 0x000fe20000100a00 */
[----:B------:R-:W-:Y:S01]  /*102a0*/  IMAD.MOV.U32 R5, RZ, RZ, R115 ;  /* 0x000000ffff057224 */ /* 0x000fe200078e0073 */
[----:B------:R-:W-:Y:S01]  /*102b0*/  MOV R7, R113 ;  /* 0x0000007100077202 */ /* 0x000fe20000000f00 */
[----:B------:R-:W-:Y:S01]  /*102c0*/  IMAD.MOV.U32 R8, RZ, RZ, R112 ;  /* 0x000000ffff087224 */ /* 0x000fe200078e0070 */
        /* <DEDUP_REMOVED lines=20> */
[----:B------:R-:W-:-:S03]  /*10410*/  IMAD.MOV.U32 R23, RZ, RZ, R97 ;  /* 0x000000ffff177224 */ /* 0x000fc600078e0061 */
        /* <DEDUP_REMOVED lines=39> */
[----:B-1----:R-:W2:Y:S04]  /*10690*/  LDL.LU.64 R96, [R1+0x1588] ;  /* 0x0015880001607983 */ /* 0x002ea80000300a00 */
        /* <DEDUP_REMOVED lines=36> */
[----:B------:R-:W-:-:S03]  /*108e0*/  WARPGROUP.DEPBAR.LE gsb0, 0x0 ;  /* 0x00008000000079c5 */ /* 0x000fc60000010000 */
        /* <DEDUP_REMOVED lines=48> */
[----:B-1----:R-:W3:Y:S04]  /*10bf0*/  LDL.LU R140, [R1+0x180] ;  /* 0x00018000018c7983 */ /* 0x002ee80000300800 */
[----:B------:R-:W3:Y:S04]  /*10c00*/  LDL.LU R141, [R1+0x184] ;  /* 0x00018400018d7983 */ /* 0x000ee80000300800 */
[----:B------:R-:W4:Y:S04]  /*10c10*/  LDL.LU R142, [R1+0x188] ;  /* 0x00018800018e7983 */ /* 0x000f280000300800 */
[----:B------:R-:W4:Y:S04]  /*10c20*/  LDL.LU R143, [R1+0x18c] ;  /* 0x00018c00018f7983 */ /* 0x000f280000300800 */
[----:B------:R-:W3:Y:S04]  /*10c30*/  LDL.LU R144, [R1+0x190] ;  /* 0x0001900001907983 */ /* 0x000ee80000300800 */
        /* <DEDUP_REMOVED lines=67> */
[----:B------:R-:W3:Y:S01]  /*11070*/  LDL.LU R212, [R1+0x2a0] ;  /* 0x0002a00001d47983 */ /* 0x000ee20000300800 */
[----:B------:R-:W-:Y:S01]  /*11080*/  IMAD.MOV.U32 R214, RZ, RZ, R22 ;  /* 0x000000ffffd67224 */ /* 0x000fe200078e0016 */
[----:B------:R-:W-:Y:S01]  /*11090*/  MOV R215, R21 ;  /* 0x0000001500d77202 */ /* 0x000fe20000000f00 */
[----:B------:R-:W-:-:S04]  /*110a0*/  IMAD.MOV.U32 R213, RZ, RZ, R23 ;  /* 0x000000ffffd57224 */ /* 0x000fc800078e0017 */
[----:B------:R-:W-:Y:S01]  /*110b0*/  STL.64 [R1+0x1460], R214 ;  /* 0x001460d601007387 */ /* 0x000fe20000100a00 */
[----:B------:R-:W-:Y:S01]  /*110c0*/  UIADD3 UR20, UR28, 0x400, URZ ;  /* 0x000004001c147890 */ /* 0x000fe2000fffe03f */
[----:B--2---:R-:W-:Y:S01]  /*110d0*/  WARPGROUP.ARRIVE ;  /* 0x00000000000079c5 */ /* 0x004fe20000000000 */
[----:B------:R-:W-:-:S07]  /*110e0*/  UMOV UR21, 0x40000040 ;  /* 0x4000004000157882 */ /* 0x000fce0000000000 */
[----:B------:R-:W-:Y:S01]  /*110f0*/  QGMMA.64x192x32.F32.E4M3.E4M3 R24, gdesc[UR20], R24, UP0, gsb0 ;  /* 0x02e00000141879f3 */ /* 0x000fe2000b800818 */
[----:B---3--:R-:W-:Y:S04]  /*11100*/  STL.64 [R1+0x1458], R212 ;  /* 0x001458d401007387 */ /* 0x008fe80000100a00 */
[----:B----4-:R-:W-:Y:S04]  /*11110*/  STL.64 [R1+0x1450], R210 ;  /* 0x001450d201007387 */ /* 0x010fe80000100a00 */
        /* <DEDUP_REMOVED lines=45> */
[----:B-1----:R-:W2:Y:S04]  /*113f0*/  LDL.LU.64 R120, [R1] ;  /* 0x0000000001787983 */ /* 0x002ea80000300a00 */
        /* <DEDUP_REMOVED lines=47> */
[----:B------:R-:W-:-:S02]  /*116f0*/  WARPGROUP.DEPBAR.LE gsb0, 0x0 ;  /* 0x00008000000079c5 */ /* 0x000fc40000010000 */
[----:B------:R-:W-:Y:S01]  /*11700*/  UMOV UR22, UR18 ;  /* 0x0000001200167c82 */ /* 0x000fe20008000000 */
[----:B------:R-:W-:Y:S01]  /*11710*/  UMOV UR23, UR19 ;  /* 0x0000001300177c82 */ /* 0x000fe20008000000 */
        /* <DEDUP_REMOVED lines=19> */
[----:B------:R-:W-:Y:S01]  /*11850*/  IMAD.MOV.U32 R217, RZ, RZ, R19 ;  /* 0x000000ffffd97224 */ /* 0x000fe200078e0013 */
[----:B--2---:R-:W-:-:S06]  /*11860*/  WARPGROUP.ARRIVE ;  /* 0x00000000000079c5 */ /* 0x004fcc0000000000 */
[----:B------:R-:W-:Y:S03]  /*11870*/  QGMMA.64x192x32.F32.E4M3.E4M3 R120, gdesc[UR20], R120, UP0, gsb0 ;  /* 0x02e00000147879f3 */ /* 0x000fe6000b800878 */
[----:B------:R-:W-:Y:S02]  /*11880*/  WARPGROUP.DEPBAR.LE gsb0, 0x0 ;  /* 0x00008000000079c5 */ /* 0x000fe40000010000 */
[----:B------:R-:W-:Y:S01]  /*11890*/  STL.64 [R1], R120 ;  /* 0x0000007801007387 */ /* 0x000fe20000100a00 */
        /* <DEDUP_REMOVED lines=162> */
[----:B-1----:R-:W2:Y:S04]  /*122c0*/  LDL.LU.64 R234, [R1+0x12e0] ;  /* 0x0012e00001ea7983 */ /* 0x002ea80000300a00 */
[----:B------:R-:W4:Y:S04]  /*122d0*/  LDL.LU.64 R232, [R1+0x12d8] ;  /* 0x0012d80001e87983 */ /* 0x000f280000300a00 */
        /* <DEDUP_REMOVED lines=50> */
[----:B--2---:R-:W-:Y:S04]  /*12600*/  STL.64 [R1+0xfe0], R234 ;  /* 0x000fe0ea01007387 */ /* 0x004fe80000100a00 */
[----:B----4-:R-:W-:Y:S04]  /*12610*/  STL.64 [R1+0xfd8], R232 ;  /* 0x000fd8e801007387 */ /* 0x010fe80000100a00 */
[----:B---3--:R-:W-:Y:S04]  /*12620*/  STL.64 [R1+0xfd0], R230 ;  /* 0x000fd0e601007387 */ /* 0x008fe80000100a00 */
[----:B------:R-:W-:Y:S04]  /*12630*/  STL.64 [R1+0xfc8], R228 ;  /* 0x000fc8e401007387 */ /* 0x000fe80000100a00 */
[----:B------:R-:W-:Y:S04]  /*12640*/  STL.64 [R1+0xfc0], R226 ;  /* 0x000fc0e201007387 */ /* 0x000fe80000100a00 */
[----:B------:R-:W-:Y:S04]  /*12650*/  STL.64 [R1+0xfb8], R224 ;  /* 0x000fb8e001007387 */ /* 0x000fe80000100a00 */
[----:B------:R-:W-:Y:S04]  /*12660*/  STL.64 [R1+0xfb0], R222 ;  /* 0x000fb0de01007387 */ /* 0x000fe80000100a00 */
[----:B------:R-:W-:Y:S04]  /*12670*/  STL.64 [R1+0xfa8], R220 ;  /* 0x000fa8dc01007387 */ /* 0x000fe80000100a00 */
[----:B------:R-:W-:Y:S04]  /*12680*/  STL.64 [R1+0xfa0], R218 ;  /* 0x000fa0da01007387 */ /* 0x000fe80000100a00 */
[----:B------:R-:W-:Y:S01]  /*12690*/  STL.64 [R1+0xf98], R216 ;  /* 0x000f98d801007387 */ /* 0x000fe20000100a00 */
[----:B------:R-:W-:-:S06]  /*126a0*/  WARPGROUP.ARRIVE ;  /* 0x00000000000079c5 */ /* 0x000fcc0000000000 */
        /* <DEDUP_REMOVED lines=41> */
[----:B------:R-:W3:Y:S04]  /*12940*/  LDL.LU.64 R142, [R1+0x188] ;  /* 0x00018800018e7983 */ /* 0x000ee80000300a00 */
[----:B------:R-:W4:Y:S04]  /*12950*/  LDL.LU.64 R144, [R1+0x190] ;  /* 0x0001900001907983 */ /* 0x000f280000300a00 */
[----:B------:R-:W2:Y:S04]  /*12960*/  LDL.LU.64 R146, [R1+0x198] ;  /* 0x0001980001927983 */ /* 0x000ea80000300a00 */
        /* <DEDUP_REMOVED lines=33> */
[----:B------:R-:W3:Y:S01]  /*12b80*/  LDL.LU.64 R214, [R1+0x2a8] ;  /* 0x0002a80001d67983 */ /* 0x000ee20000300a00 */
[----:B------:R-:W-:Y:S01]  /*12b90*/  UIADD3 UR20, UR28, 0x402, URZ ;  /* 0x000004021c147890 */ /* 0x000fe2000fffe03f */
[----:B------:R-:W-:Y:S01]  /*12ba0*/  WARPGROUP.ARRIVE ;  /* 0x00000000000079c5 */ /* 0x000fe20000000000 */
[----:B------:R-:W-:-:S07]  /*12bb0*/  UMOV UR21, 0x40000040 ;  /* 0x4000004000157882 */ /* 0x000fce0000000000 */
[----:B------:R-:W-:Y:S01]  /*12bc0*/  QGMMA.64x192x32.F32.E4M3.E4M3 R24, gdesc[UR20], R24, gsb0 ;  /* 0x02e00000141879f3 */ /* 0x000fe20008000818 */
[----:B---3--:R-:W-:Y:S04]  /*12bd0*/  STL.64 [R1+0x1160], R214 ;  /* 0x001160d601007387 */ /* 0x008fe80000100a00 */
[----:B--2---:R-:W-:Y:S04]  /*12be0*/  STL.64 [R1+0x1158], R212 ;  /* 0x001158d401007387 */ /* 0x004fe80000100a00 */
        /* <DEDUP_REMOVED lines=46> */
[----:B-1----:R-:W2:Y:S04]  /*12ed0*/  LDL.LU R120, [R1] ;  /* 0x0000000001787983 */ /* 0x002ea80000300800 */
        /* <DEDUP_REMOVED lines=89> */
[----:B------:R-:W-:-:S02]  /*13470*/  WARPGROUP.DEPBAR.LE gsb0, 0x0 ;  /* 0x00008000000079c5 */ /* 0x000fc40000010000 */
[----:B------:R-:W-:Y:S01]  /*13480*/  IMAD.MOV.U32 R207, RZ, RZ, R9 ;  /* 0x000000ffffcf7224 */ /* 0x000fe200078e0009 */
[----:B------:R-:W-:Y:S01]  /*13490*/  UMOV UR16, UR20 ;  /* 0x0000001400107c82 */ /* 0x000fe20008000000 */
[----:B------:R-:W-:Y:S01]  /*134a0*/  IMAD.MOV.U32 R208, RZ, RZ, R8 ;  /* 0x000000ffffd07224 */ /* 0x000fe200078e0008 */
[----:B------:R-:W-:Y:S01]  /*134b0*/  UMOV UR17, UR21 ;  /* 0x0000001500117c82 */ /* 0x000fe20008000000 */
[----:B------:R-:W-:Y:S01]  /*134c0*/  IMAD.MOV.U32 R210, RZ, RZ, R6 ;  /* 0x000000ffffd27224 */ /* 0x000fe200078e0006 */
[----:B------:R-:W3:Y:S01]  /*134d0*/  LDL.LU.64 R216, [R1+0x2b0] ;  /* 0x0002b00001d87983 */ /* 0x000ee20000300a00 */
[----:B------:R-:W-:Y:S02]  /*134e0*/  IMAD.MOV.U32 R211, RZ, RZ, R5 ;  /* 0x000000ffffd37224 */ /* 0x000fe400078e0005 */
[----:B------:R-:W-:Y:S01]  /*134f0*/  IMAD.MOV.U32 R213, RZ, RZ, R3 ;  /* 0x000000ffffd57224 */ /* 0x000fe200078e0003 */
[----:B------:R-:W3:Y:S01]  /*13500*/  LDL.LU.64 R218, [R1+0x2b8] ;  /* 0x0002b80001da7983 */ /* 0x000ee20000300a00 */
[----:B------:R-:W-:-:S03]  /*13510*/  IMAD.MOV.U32 R214, RZ, RZ, R2 ;  /* 0x000000ffffd67224 */ /* 0x000fc600078e0002 */
        /* <DEDUP_REMOVED lines=40> */
[----:B------:R-:W-:Y:S01]  /*137a0*/  STL [R1+0xde0], R79 ;  /* 0x000de04f01007387 */ /* 0x000fe20000100800 */
[----:B--2---:R-:W-:-:S06]  /*137b0*/  WARPGROUP.ARRIVE ;  /* 0x00000000000079c5 */ /* 0x004fcc0000000000 */
[----:B------:R-:W-:Y:S01]  /*137c0*/  QGMMA.64x192x32.F32.E4M3.E4M3 R120, gdesc[UR16], R120, gsb0 ;  /* 0x02e00000107879f3 */ /* 0x000fe20008000878 */
        /* <DEDUP_REMOVED lines=40> */
[----:B------:R-:W-:-:S03]  /*13a50*/  WARPGROUP.DEPBAR.LE gsb0, 0x0 ;  /* 0x00008000000079c5 */ /* 0x000fc60000010000 */
        /* <DEDUP_REMOVED lines=48> */
[----:B-1----:R-:W3:Y:S04]  /*13d60*/  LDL.LU.64 R214, [R1+0x1160] ;  /* 0x0011600001d67983 */ /* 0x002ee80000300a00 */
        /* <DEDUP_REMOVED lines=37> */
[----:B------:R-:W-:-:S02]  /*13fc0*/  UIADD3 UR16, UR28, 0x4, URZ ;  /* 0x000000041c107890 */ /* 0x000fc4000fffe03f */
[----:B------:R-:W-:Y:S01]  /*13fd0*/  UIADD3 UR18, UR29, 0x4, URZ ;  /* 0x000000041d127890 */ /* 0x000fe2000fffe03f */
[----:B------:R-:W2:Y:S01]  /*13fe0*/  LDL.LU.64 R138, [R1+0x1030] ;  /* 0x00103000018a7983 */ /* 0x000ea20000300a00 */
[----:B------:R-:W-:Y:S01]  /*13ff0*/  UMOV UR17, 0x40000040 ;  /* 0x4000004000117882 */ /* 0x000fe20000000000 */
[----:B------:R-:W-:Y:S02]  /*14000*/  UMOV UR19, 0x40000040 ;  /* 0x4000004000137882 */ /* 0x000fe40000000000 */
        /* <DEDUP_REMOVED lines=9> */
[----:B---3--:R-:W-:-:S06]  /*140a0*/  WARPGROUP.ARRIVE ;  /* 0x00000000000079c5 */ /* 0x008fcc0000000000 */
[----:B------:R-:W-:Y:S03]  /*140b0*/  QGMMA.64x192x32.F32.E4M3.E4M3 R140, gdesc[UR16], R140, gsb0 ;  /* 0x02e00000108c79f3 */ /* 0x000fe6000800088c */
[----:B------:R-:W-:Y:S02]  /*140c0*/  WARPGROUP.DEPBAR.LE gsb0, 0x0 ;  /* 0x00008000000079c5 */ /* 0x000fe40000010000 */
[----:B------:R-:W-:Y:S01]  /*140d0*/  IMAD.MOV.U32 R2, RZ, RZ, R234 ;  /* 0x000000ffff027224 */ /* 0x000fe200078e00ea */
[----:B------:R-:W-:Y:S01]  /*140e0*/  MOV R0, R235 ;  /* 0x000000eb00007202 */ /* 0x000fe20000000f00 */
[----:B------:R-:W-:Y:S01]  /*140f0*/  IMAD.MOV.U32 R3, RZ, RZ, R233 ;  /* 0x000000ffff037224 */ /* 0x000fe200078e00e9 */
[----:B------:R-:W-:Y:S01]  /*14100*/  MOV R4, R232 ;  /* 0x000000e800047202 */ /* 0x000fe20000000f00 */
[----:B------:R-:W3:Y:S01]  /*14110*/  LDL.LU.64 R234, [R1+0xfe0] ;  /* 0x000fe00001ea7983 */ /* 0x000ee20000300a00 */
[----:B------:R-:W-:Y:S01]  /*14120*/  IMAD.MOV.U32 R6, RZ, RZ, R230 ;  /* 0x000000ffff067224 */ /* 0x000fe200078e00e6 */
[----:B------:R-:W-:Y:S01]  /*14130*/  MOV R7, R229 ;  /* 0x000000e500077202 */ /* 0x000fe20000000f00 */
[----:B------:R-:W-:Y:S01]  /*14140*/  IMAD.MOV.U32 R5, RZ, RZ, R231 ;  /* 0x000000ffff057224 */ /* 0x000fe200078e00e7 */
[----:B------:R-:W4:Y:S01]  /*14150*/  LDL.LU.64 R232, [R1+0xfd8] ;  /* 0x000fd80001e87983 */ /* 0x000f220000300a00 */
[----:B------:R-:W-:Y:S01]  /*14160*/  IMAD.MOV.U32 R8, RZ, RZ, R228 ;  /* 0x000000ffff087224 */ /* 0x000fe200078e00e4 */
[----:B------:R-:W-:Y:S01]  /*14170*/  MOV R10, R226 ;  /* 0x000000e2000a7202 */ /* 0x000fe20000000f00 */
[----:B------:R-:W-:Y:S01]  /*14180*/  IMAD.MOV.U32 R9, RZ, RZ, R227 ;  /* 0x000000ffff097224 */ /* 0x000fe200078e00e3 */
[----:B------:R-:W2:Y:S01]  /*14190*/  LDL.LU.64 R230, [R1+0xfd0] ;  /* 0x000fd00001e67983 */ /* 0x000ea20000300a00 */
[----:B------:R-:W-:Y:S01]  /*141a0*/  IMAD.MOV.U32 R12, RZ, RZ, R224 ;  /* 0x000000ffff0c7224 */ /* 0x000fe200078e00e0 */
[----:B------:R-:W-:Y:S01]  /*141b0*/  MOV R13, R223 ;  /* 0x000000df000d7202 */ /* 0x000fe20000000f00 */
[----:B------:R-:W-:Y:S01]  /*141c0*/  IMAD.MOV.U32 R11, RZ, RZ, R225 ;  /* 0x000000ffff0b7224 */ /* 0x000fe200078e00e1 */
[----:B------:R-:W2:Y:S01]  /*141d0*/  LDL.LU.64 R228, [R1+0xfc8] ;  /* 0x000fc80001e47983 */ /* 0x000ea20000300a00 */
[----:B------:R-:W-:Y:S01]  /*141e0*/  IMAD.MOV.U32 R14, RZ, RZ, R222 ;  /* 0x000000ffff0e7224 */ /* 0x000fe200078e00de */
[----:B------:R-:W-:-:S02]  /*141f0*/  MOV R16, R220 ;  /* 0x000000dc00107202 */ /* 0x000fc40000000f00 */
[----:B------:R-:W2:Y:S01]  /*14200*/  LDL.LU.64 R226, [R1+0xfc0] ;  /* 0x000fc00001e27983 */ /* 0x000ea20000300a00 */
[----:B------:R-:W-:-:S03]  /*14210*/  IMAD.MOV.U32 R15, RZ, RZ, R221 ;  /* 0x000000ffff0f7224 */ /* 0x000fc600078e00dd */
[----:B------:R-:W2:Y:S01]  /*14220*/  LDL.LU.64 R224, [R1+0xfb8] ;  /* 0x000fb80001e07983 */ /* 0x000ea20000300a00 */
[----:B------:R-:W-:Y:S01]  /*14230*/  IMAD.MOV.U32 R18, RZ, RZ, R218 ;  /* 0x000000ffff127224 */ /* 0x000fe200078e00da */
[----:B------:R-:W-:Y:S01]  /*14240*/  MOV R19, R217 ;  /* 0x000000d900137202 */ /* 0x000fe20000000f00 */
[----:B------:R-:W-:Y:S01]  /*14250*/  IMAD.MOV.U32 R17, RZ, RZ, R219 ;  /* 0x000000ffff117224 */ /* 0x000fe200078e00db */
[----:B------:R-:W2:Y:S01]  /*14260*/  LDL.LU.64 R222, [R1+0xfb0] ;  /* 0x000fb00001de7983 */ /* 0x000ea20000300a00 */
[----:B------:R-:W-:Y:S01]  /*14270*/  IMAD.MOV.U32 R20, RZ, RZ, R216 ;  /* 0x000000ffff147224 */ /* 0x000fe200078e00d8 */
[----:B------:R-:W-:Y:S02]  /*14280*/  MOV R22, R214 ;  /* 0x000000d600167202 */ /* 0x000fe40000000f00 */
        /* <DEDUP_REMOVED lines=111> */
[----:B------:R-:W-:Y:S02]  /*14980*/  IMAD.MOV.U32 R47, RZ, RZ, R140 ;  /* 0x000000ffff2f7224 */ /* 0x000fe400078e008c */
[----:B------:R-:W-:Y:S01]  /*14990*/  IMAD.MOV.U32 R48, RZ, RZ, R141 ;  /* 0x000000ffff307224 */ /* 0x000fe200078e008d */
[----:B------:R-:W2:Y:S04]  /*149a0*/  LDL.LU.64 R144, [R1+0xe78] ;  /* 0x000e780001907983 */ /* 0x000ea80000300a00 */
[----:B------:R-:W2:Y:S04]  /*149b0*/  LDL.LU.64 R142, [R1+0xe70] ;  /* 0x000e7000018e7983 */ /* 0x000ea80000300a00 */
[----:B------:R-:W2:Y:S01]  /*149c0*/  LDL.LU.64 R140, [R1+0xe68] ;  /* 0x000e6800018c7983 */ /* 0x000ea20000300a00 */
[----:B------:R-:W-:Y:S01]  /*149d0*/  UIADD3 UR22, UR29, 0x604, URZ ;  /* 0x000006041d167890 */ /* 0x000fe2000fffe03f */
[----:B------:R-:W-:Y:S01]  /*149e0*/  UMOV UR20, UR16 ;  /* 0x0000001000147c82 */ /* 0x000fe20008000000 */
[----:B------:R-:W-:Y:S01]  /*149f0*/  UMOV UR21, UR17 ;  /* 0x0000001100157c82 */ /* 0x000fe20008000000 */
[----:B------:R-:W-:Y:S01]  /*14a00*/  UMOV UR23, 0x40000040 ;  /* 0x4000004000177882 */ /* 0x000fe20000000000 */
[----:B---3--:R-:W-:Y:S04]  /*14a10*/  STL.64 [R1+0xbb8], R234 ;  /* 0x000bb8ea01007387 */ /* 0x008fe80000100a00 */
[----:B----4-:R-:W-:Y:S04]  /*14a20*/  STL.64 [R1+0xbb0], R232 ;  /* 0x000bb0e801007387 */ /* 0x010fe80000100a00 */
[----:B--2---:R-:W-:Y:S04]  /*14a30*/  STL.64 [R1+0xba8], R230 ;  /* 0x000ba8e601007387 */ /* 0x004fe80000100a00 */
        /* <DEDUP_REMOVED lines=47> */
[----:B------:R4:W-:Y:S01]  /*14d30*/  STL.64 [R1+0xa40], R140 ;  /* 0x000a408c01007387 */ /* 0x0009e20000100a00 */
[----:B-1----:R-:W-:-:S02]  /*14d40*/  IMAD.MOV.U32 R146, RZ, RZ, R53 ;  /* 0x000000ffff927224 */ /* 0x002fc400078e0035 */
[----:B--2---:R-:W-:Y:S01]  /*14d50*/  IMAD.MOV.U32 R144, RZ, RZ, R51 ;  /* 0x000000ffff907224 */ /* 0x004fe200078e0033 */
[----:B------:R-:W-:Y:S02]  /*14d60*/  MOV R145, R52 ;  /* 0x0000003400917202 */ /* 0x000fe40000000f00 */
[----:B---3--:R-:W-:Y:S01]  /*14d70*/  MOV R142, R49 ;  /* 0x00000031008e7202 */ /* 0x008fe20000000f00 */
[----:B------:R-:W-:Y:S02]  /*14d80*/  IMAD.MOV.U32 R143, RZ, RZ, R50 ;  /* 0x000000ffff8f7224 */ /* 0x000fe400078e0032 */
[----:B----4-:R-:W-:Y:S02]  /*14d90*/  IMAD.MOV.U32 R140, RZ, RZ, R47 ;  /* 0x000000ffff8c7224 */ /* 0x010fe400078e002f */
[----:B------:R-:W2:Y:S01]  /*14da0*/  LDL.LU R47, [R1+0xe60] ;  /* 0x000e6000012f7983 */ /* 0x000ea20000300800 */
[----:B------:R-:W-:-:S03]  /*14db0*/  IMAD.MOV.U32 R141, RZ, RZ, R48 ;  /* 0x000000ffff8d7224 */ /* 0x000fc600078e0030 */
[----:B------:R-:W2:Y:S04]  /*14dc0*/  LDL.LU R48, [R1+0xe5c] ;  /* 0x000e5c0001307983 */ /* 0x000ea80000300800 */
        /* <DEDUP_REMOVED lines=137> */
[----:B------:R-:W-:Y:S01]  /*15660*/  MOV R214, R22 ;  /* 0x0000001600d67202 */ /* 0x000fe20000000f00 */
[----:B------:R-:W-:-:S02]  /*15670*/  IMAD.MOV.U32 R215, RZ, RZ, R21 ;  /* 0x000000ffffd77224 */ /* 0x000fc400078e0015 */
        /* <DEDUP_REMOVED lines=49> */
[----:B-1----:R-:W3:Y:S04]  /*15990*/  LDL.LU.64 R120, [R1] ;  /* 0x0000000001787983 */ /* 0x002ee80000300a00 */
        /* <DEDUP_REMOVED lines=48> */
[----:B--2---:R-:W-:Y:S01]  /*15ca0*/  WARPGROUP.ARRIVE ;  /* 0x00000000000079c5 */ /* 0x004fe20000000000 */
[----:B------:R-:W-:-:S07]  /*15cb0*/  UMOV UR21, 0x40000040 ;  /* 0x4000004000157882 */ /* 0x000fce0000000000 */
[----:B------:R-:W-:Y:S01]  /*15cc0*/  QGMMA.64x192x32.F32.E4M3.E4M3 R24, gdesc[UR20], R24, gsb0 ;  /* 0x02e00000141879f3 */ /* 0x000fe20008000818 */
        /* <DEDUP_REMOVED lines=12> */
[----:B---3--:R-:W-:-:S06]  /*15d90*/  WARPGROUP.ARRIVE ;  /* 0x00000000000079c5 */ /* 0x008fcc0000000000 */
[----:B------:R-:W-:Y:S01]  /*15da0*/  QGMMA.64x192x32.F32.E4M3.E4M3 R120, gdesc[UR16], R120, gsb0 ;  /* 0x02e00000107879f3 */ /* 0x000fe20008000878 */
[----:B------:R-:W-:Y:S01]  /*15db0*/  IMAD.MOV.U32 R227, RZ, RZ, R9 ;  /* 0x000000ffffe37224 */ /* 0x000fe200078e0009 */
[----:B------:R-:W-:Y:S01]  /*15dc0*/  MOV R223, R13 ;  /* 0x0000000d00df7202 */ /* 0x000fe20000000f00 */
[----:B------:R-:W-:Y:S02]  /*15dd0*/  IMAD.MOV.U32 R224, RZ, RZ, R12 ;  /* 0x000000ffffe07224 */ /* 0x000fe400078e000c */
[----:B------:R-:W-:Y:S01]  /*15de0*/  IMAD.MOV.U32 R225, RZ, RZ, R11 ;  /* 0x000000ffffe17224 */ /* 0x000fe200078e000b */
[----:B------:R-:W-:Y:S01]  /*15df0*/  MOV R220, R16 ;  /* 0x0000001000dc7202 */ /* 0x000fe20000000f00 */
[----:B------:R-:W-:Y:S02]  /*15e00*/  IMAD.MOV.U32 R222, RZ, RZ, R14 ;  /* 0x000000ffffde7224 */ /* 0x000fe400078e000e */
[----:B------:R-:W-:Y:S01]  /*15e10*/  IMAD.MOV.U32 R221, RZ, RZ, R15 ;  /* 0x000000ffffdd7224 */ /* 0x000fe200078e000f */
[----:B------:R-:W-:Y:S01]  /*15e20*/  MOV R217, R19 ;  /* 0x0000001300d97202 */ /* 0x000fe20000000f00 */
[----:B------:R-:W-:-:S02]  /*15e30*/  IMAD.MOV.U32 R218, RZ, RZ, R18 ;  /* 0x000000ffffda7224 */ /* 0x000fc400078e0012 */
[----:B------:R-:W-:Y:S02]  /*15e40*/  IMAD.MOV.U32 R219, RZ, RZ, R17 ;  /* 0x000000ffffdb7224 */ /* 0x000fe400078e0011 */
[----:B------:R-:W-:Y:S01]  /*15e50*/  IMAD.MOV.U32 R216, RZ, RZ, R20 ;  /* 0x000000ffffd87224 */ /* 0x000fe200078e0014 */
        /* <DEDUP_REMOVED lines=33> */
[----:B------:R-:W-:Y:S01]  /*16070*/  STL.64 [R1+0x100], R184 ;  /* 0x000100b801007387 */ /* 0x000fe20000100a00 */
[----:B------:R-:W-:-:S03]  /*16080*/  IMAD.MOV.U32 R2, RZ, RZ, R214 ;  /* 0x000000ffff027224 */ /* 0x000fc600078e00d6 */
[----:B------:R-:W-:Y:S01]  /*16090*/  STL.64 [R1+0x108], R186 ;  /* 0x000108ba01007387 */ /* 0x000fe20000100a00 */
[----:B------:R-:W-:-:S03]  /*160a0*/  IMAD.MOV.U32 R0, RZ, RZ, R215 ;  /* 0x000000ffff007224 */ /* 0x000fc600078e00d7 */
[----:B------:R-:W-:Y:S01]  /*160b0*/  STL.64 [R1+0x110], R188 ;  /* 0x000110bc01007387 */ /* 0x000fe20000100a00 */
[----:B------:R-:W-:Y:S01]  /*160c0*/  IMAD.MOV.U32 R4, RZ, RZ, R212 ;  /* 0x000000ffff047224 */ /* 0x000fe200078e00d4 */
[----:B------:R-:W-:Y:S02]  /*160d0*/  MOV R3, R213 ;  /* 0x000000d500037202 */ /* 0x000fe40000000f00 */
[----:B------:R-:W-:Y:S01]  /*160e0*/  STL.64 [R1+0x118], R190 ;  /* 0x000118be01007387 */ /* 0x000fe20000100a00 */
[----:B------:R-:W-:Y:S01]  /*160f0*/  MOV R6, R210 ;  /* 0x000000d200067202 */ /* 0x000fe20000000f00 */
[----:B------:R-:W-:Y:S02]  /*16100*/  IMAD.MOV.U32 R5, RZ, RZ, R211 ;  /* 0x000000ffff057224 */ /* 0x000fe400078e00d3 */
[----:B------:R1:W-:Y:S01]  /*16110*/  STL [R1+0x120], R192 ;  /* 0x000120c001007387 */ /* 0x0003e20000100800 */
[----:B------:R-:W-:-:S03]  /*16120*/  IMAD.MOV.U32 R8, RZ, RZ, R208 ;  /* 0x000000ffff087224 */ /* 0x000fc600078e00d0 */
[----:B------:R-:W2:Y:S01]  /*16130*/  LDL.LU.64 R214, [R1+0xd38] ;  /* 0x000d380001d67983 */ /* 0x000ea20000300a00 */
[----:B------:R-:W-:Y:S01]  /*16140*/  IMAD.MOV.U32 R7, RZ, RZ, R209 ;  /* 0x000000ffff077224 */ /* 0x000fe200078e00d1 */
[----:B------:R-:W-:Y:S02]  /*16150*/  MOV R9, R207 ;  /* 0x000000cf00097202 */ /* 0x000fe40000000f00 */
        /* <DEDUP_REMOVED lines=19> */
[----:B------:R-:W-:-:S03]  /*16290*/  IMAD.MOV.U32 R22, RZ, RZ, R194 ;  /* 0x000000ffff167224 */ /* 0x000fc600078e00c2 */
[----:B------:R-:W2:Y:S01]  /*162a0*/  LDL.LU.64 R198, [R1+0xcf8] ;  /* 0x000cf80001c67983 */ /* 0x000ea20000300a00 */
[----:B------:R-:W-:-:S03]  /*162b0*/  IMAD.MOV.U32 R23, RZ, RZ, R193 ;  /* 0x000000ffff177224 */ /* 0x000fc600078e00c1 */
        /* <DEDUP_REMOVED lines=270> */
[----:B------:R-:W-:Y:S01]  /*173a0*/  UIADD3 UR20, UR28, 0x406, URZ ;  /* 0x000004061c147890 */ /* 0x000fe2000fffe03f */
[----:B------:R-:W-:Y:S01]  /*173b0*/  WARPGROUP.ARRIVE ;  /* 0x00000000000079c5 */ /* 0x000fe20000000000 */
[----:B------:R-:W-:-:S07]  /*173c0*/  UMOV UR21, 0x40000040 ;  /* 0x4000004000157882 */ /* 0x000fce0000000000 */
[----:B------:R-:W-:Y:S01]  /*173d0*/  QGMMA.64x192x32.F32.E4M3.E4M3 R24, gdesc[UR20], R24, gsb0 ;  /* 0x02e00000141879f3 */ /* 0x000fe20008000818 */
        /* <DEDUP_REMOVED lines=23> */
[----:B------:R-:W-:Y:S01]  /*17550*/  UMOV UR16, UR20 ;  /* 0x0000001400107c82 */ /* 0x000fe20008000000 */
[----:B------:R-:W-:Y:S01]  /*17560*/  UMOV UR17, UR21 ;  /* 0x0000001500117c82 */ /* 0x000fe20008000000 */
[----:B------:R1:W5:Y:S04]  /*17570*/  LDL.LU R23, [R1+0xa3c] ;  /* 0x000a3c0001177983 */ /* 0x0003680000300800 */
        /* <DEDUP_REMOVED lines=20> */
[----:B------:R1:W5:Y:S01]  /*176c0*/  LDL.LU R2, [R1+0x9e8] ;  /* 0x0009e80001027983 */ /* 0x0003620000300800 */
[----:B------:R-:W-:-:S02]  /*176d0*/  WARPGROUP.DEPBAR.LE gsb0, 0x0 ;  /* 0x00008000000079c5 */ /* 0x000fc40000010000 */
[----:B--2---:R-:W-:-:S06]  /*176e0*/  WARPGROUP.ARRIVE ;  /* 0x00000000000079c5 */ /* 0x004fcc0000000000 */
        /* <DEDUP_REMOVED lines=50> */
[----:B--2---:R1:W5:Y:S04]  /*17a10*/  LDL.LU.64 R234, [R1+0x9e0] ;  /* 0x0009e00001ea7983 */ /* 0x0043680000300a00 */
        /* <DEDUP_REMOVED lines=47> */
[----:B------:R-:W-:-:S04]  /*17d10*/  UIADD3 UR6, UR6, 0x4, URZ ;  /* 0x0000000406067890 */ /* 0x000fc8000fffe03f */
[----:B------:R-:W-:-:S04]  /*17d20*/  UISETP.NE.AND UP0, UPT, UR6, UR10, UPT ;  /* 0x0000000a0600728c */ /* 0x000fc8000bf05270 */
[----:B------:R-:W-:-:S06]  /*17d30*/  USEL UR16, URZ, 0x1, UP0 ;  /* 0x000000013f107887 */ /* 0x000fcc0008000000 */
[----:B------:R-:W-:-:S13]  /*17d40*/  ISETP.NE.AND P0, PT, RZ, UR16, PT ;  /* 0x00000010ff007c0c */ /* 0x000fda000bf05270 */
[----:B-1----:R-:W-:Y:S05]  /*17d50*/  @!P0 BRA `(.L_x_24) ;  /* 0x00000054008c8947 */ /* 0x002fea0003800000 */
[----:B------:R-:W2:Y:S04]  /*17d60*/  LDL.LU R0, [R1+0x30c] ;  /* 0x00030c0001007983 */ /* 0x000ea80000300800 */
[----:B------:R1:W-:Y:S04]  /*17d70*/  STL [R1+0x958], R59 ;  /* 0x0009583b01007387 */ /* 0x0003e80000100800 */
[----:B-1----:R-:W2:Y:S04]  /*17d80*/  LDL R59, [R1+0x23c] ;  /* 0x00023c00013b7983 */ /* 0x002ea80000100800 */
[----:B------:R1:W-:Y:S04]  /*17d90*/  STL [R1+0x954], R60 ;  /* 0x0009543c01007387 */ /* 0x0003e80000100800 */
[----:B-1----:R-:W3:Y:S04]  /*17da0*/  LDL.LU R60, [R1+0x308] ;  /* 0x00030800013c7983 */ /* 0x002ee80000300800 */
[----:B------:R1:W-:Y:S04]  /*17db0*/  STL [R1+0x950], R61 ;  /* 0x0009503d01007387 */ /* 0x0003e80000100800 */
[----:B-1----:R-:W3:Y:S04]  /*17dc0*/  LDL R61, [R1+0x238] ;  /* 0x00023800013d7983 */ /* 0x002ee80000100800 */
[----:B------:R1:W-:Y:S04]  /*17dd0*/  STL [R1+0x94c], R62 ;  /* 0x00094c3e01007387 */ /* 0x0003e80000100800 */
[----:B-1----:R-:W4:Y:S04]  /*17de0*/  LDL.LU R62, [R1+0x304] ;  /* 0x00030400013e7983 */ /* 0x002f280000300800 */
[----:B------:R1:W-:Y:S04]  /*17df0*/  STL [R1+0x948], R63 ;  /* 0x0009483f01007387 */ /* 0x0003e80000100800 */
[----:B-1----:R-:W4:Y:S04]  /*17e00*/  LDL R63, [R1+0x234] ;  /* 0x00023400013f7983 */ /* 0x002f280000100800 */
[----:B------:R1:W-:Y:S04]  /*17e10*/  STL [R1+0x944], R64 ;  /* 0x0009444001007387 */ /* 0x0003e80000100800 */
[----:B-1----:R-:W2:Y:S04]  /*17e20*/  LDL.LU R64, [R1+0x300] ;  /* 0x0003000001407983 */ /* 0x002ea80000300800 */
[----:B------:R1:W-:Y:S04]  /*17e30*/  STL [R1+0x940], R65 ;  /* 0x0009404101007387 */ /* 0x0003e80000100800 */
[----:B-1----:R-:W2:Y:S04]  /*17e40*/  LDL R65, [R1+0x230] ;  /* 0x0002300001417983 */ /* 0x002ea80000100800 */
[----:B------:R1:W-:Y:S04]  /*17e50*/  STL [R1+0x93c], R66 ;  /* 0x00093c4201007387 */ /* 0x0003e80000100800 */
[----:B-1----:R-:W3:Y:S04]  /*17e60*/  LDL R66, [R1+0x22c] ;  /* 0x00022c0001427983 */ /* 0x002ee80000100800 */
        /* <DEDUP_REMOVED lines=85> */
[----:B-1----:R-:W3:Y:S01]  /*183c0*/  LDL R109, [R1+0x180] ;  /* 0x00018000016d7983 */ /* 0x002ee20000100800 */
[----:B--2---:R-:W-:-:S01]  /*183d0*/  FADD R64, R65, R64 ;  /* 0x0000004041407221 */ /* 0x004fc20000000000 */
[----:B----4-:R-:W-:Y:S01]  /*183e0*/  FADD R62, R63, R62 ;  /* 0x0000003e3f3e7221 */ /* 0x010fe20000000000 */
[----:B---3--:R-:W-:-:S01]  /*183f0*/  FADD R60, R61, R60 ;  /* 0x0000003c3d3c7221 */ /* 0x008fc20000000000 */
[----:B------:R-:W-:Y:S01]  /*18400*/  STL [R1+0x88c], R110 ;  /* 0x00088c6e01007387 */ /* 0x000fe20000100800 */
[----:B------:R-:W-:-:S01]  /*18410*/  FADD R0, R59, R0 ;  /* 0x000000003b007221 */ /* 0x000fc20000000000 */
[----:B-----5:R-:W-:Y:S01]  /*18420*/  FADD R23, R88, R23 ;  /* 0x0000001758177221 */ /* 0x020fe20000000000 */
[----:B------:R-:W-:-:S01]  /*18430*/  FADD R216, R87, R216 ;  /* 0x000000d857d87221 */ /* 0x000fc20000000000 */
[----:B------:R-:W-:Y:S01]  /*18440*/  STL [R1+0x888], R111 ;  /* 0x0008886f01007387 */ /* 0x000fe20000100800 */
[----:B------:R-:W-:-:S01]  /*18450*/  FADD R217, R86, R217 ;  /* 0x000000d956d97221 */ /* 0x000fc20000000000 */
[----:B------:R-:W-:Y:S01]  /*18460*/  FADD R218, R85, R218 ;  /* 0x000000da55da7221 */ /* 0x000fe20000000000 */
        /* <DEDUP_REMOVED lines=27> */
[----:B------:R-:W-:-:S02]  /*18620*/  FADD R237, R66, R237 ;  /* 0x000000ed42ed7221 */ /* 0x000fc40000000000 */
[----:B------:R1:W-:Y:S04]  /*18630*/  STL [R1+0x868], R119 ;  /* 0x0008687701007387 */ /* 0x0003e80000100800 */
[----:B------:R2:W-:Y:S01]  /*18640*/  STL [R1+0x300], R64 ;  /* 0x0003004001007387 */ /* 0x0005e20000100800 */
[----:B------:R-:W-:-:S03]  /*18650*/  FADD R20, R91, R20 ;  /* 0x000000145b147221 */ /* 0x000fc60000000000 */
[----:B-1----:R-:W3:Y:S04]  /*18660*/  LDL R119, [R1+0x240] ;  /* 0x0002400001777983 */ /* 0x002ee80000100800 */
[----:B------:R1:W-:Y:S04]  /*18670*/  STL [R1+0x304], R62 ;  /* 0x0003043e01007387 */ /* 0x0003e80000100800 */
[----:B------:R-:W3:Y:S04]  /*18680*/  LDL.LU R118, [R1+0x310] ;  /* 0x0003100001767983 */ /* 0x000ee80000300800 */
[----:B------:R4:W-:Y:S01]  /*18690*/  STL [R1+0x308], R60 ;  /* 0x0003083c01007387 */ /* 0x0009e20000100800 */
[----:B------:R-:W-:-:S03]  /*186a0*/  FADD R19, R92, R19 ;  /* 0x000000135c137221 */ /* 0x000fc60000000000 */
[----:B------:R-:W3:Y:S04]  /*186b0*/  LDL R117, [R1+0x244] ;  /* 0x0002440001757983 */ /* 0x000ee80000100800 */
[----:B------:R0:W-:Y:S04]  /*186c0*/  STL [R1+0x30c], R0 ;  /* 0x00030c0001007387 */ /* 0x0001e80000100800 */
[----:B------:R-:W3:Y:S01]  /*186d0*/  LDL.LU R116, [R1+0x314] ;  /* 0x0003140001747983 */ /* 0x000ee20000300800 */
[----:B------:R-:W-:-:S03]  /*186e0*/  FADD R18, R93, R18 ;  /* 0x000000125d127221 */ /* 0x000fc60000000000 */
[----:B------:R-:W3:Y:S04]  /*186f0*/  LDL R115, [R1+0x248] ;  /* 0x0002480001737983 */ /* 0x000ee80000100800 */
[----:B------:R-:W3:Y:S04]  /*18700*/  LDL.LU R114, [R1+0x318] ;  /* 0x0003180001727983 */ /* 0x000ee80000300800 */
[----:B------:R-:W3:Y:S04]  /*18710*/  LDL R113, [R1+0x24c] ;  /* 0x00024c0001717983 */ /* 0x000ee80000100800 */
[----:B------:R-:W3:Y:S01]  /*18720*/  LDL.LU R112, [R1+0x31c] ;  /* 0x00031c0001707983 */ /* 0x000ee20000300800 */
[----:B------:R-:W-:-:S03]  /*18730*/  FADD R17, R94, R17 ;  /* 0x000000115e117221 */ /* 0x000fc60000000000 */
[----:B------:R-:W3:Y:S04]  /*18740*/  LDL R111, [R1+0x250] ;  /* 0x00025000016f7983 */ /* 0x000ee80000100800 */
[----:B------:R-:W3:Y:S01]  /*18750*/  LDL.LU R110, [R1+0x320] ;  /* 0x00032000016e7983 */ /* 0x000ee20000300800 */
[----:B------:R-:W-:-:S01]  /*18760*/  FADD R16, R95, R16 ;  /* 0x000000105f107221 */ /* 0x000fc20000000000 */
[----:B------:R-:W-:Y:S01]  /*18770*/  FADD R15, R96, R15 ;  /* 0x0000000f600f7221 */ /* 0x000fe20000000000 */
        /* <DEDUP_REMOVED lines=12> */
[----:B------:R-:W-:-:S02]  /*18840*/  FADD R2, R109, R2 ;  /* 0x000000026d027221 */ /* 0x000fc40000000000 */
[----:B------:R-:W3:Y:S04]  /*18850*/  LDL R109, [R1+0x254] ;  /* 0x00025400016d7983 */ /* 0x000ee80000100800 */
[----:B------:R-:W3:Y:S04]  /*18860*/  LDL.LU R108, [R1+0x324] ;  /* 0x00032400016c7983 */ /* 0x000ee80000300800 */
        /* <DEDUP_REMOVED lines=43> */
[----:B--2---:R-:W2:Y:S04]  /*18b20*/  LDL.LU R64, [R1+0x37c] ;  /* 0x00037c0001407983 */ /* 0x004ea80000300800 */
[----:B------:R-:W2:Y:S04]  /*18b30*/  LDL R63, [R1+0x2b0] ;  /* 0x0002b000013f7983 */ /* 0x000ea80000100800 */
[----:B-1----:R-:W2:Y:S04]  /*18b40*/  LDL.LU R62, [R1+0x380] ;  /* 0x00038000013e7983 */ /* 0x002ea80000300800 */
[----:B------:R-:W2:Y:S04]  /*18b50*/  LDL R61, [R1+0x2b4] ;  /* 0x0002b400013d7983 */ /* 0x000ea80000100800 */
[----:B----4-:R-:W4:Y:S04]  /*18b60*/  LDL.LU R60, [R1+0x384] ;  /* 0x00038400013c7983 */ /* 0x010f280000300800 */
[----:B------:R-:W4:Y:S04]  /*18b70*/  LDL R59, [R1+0x2b8] ;  /* 0x0002b800013b7983 */ /* 0x000f280000100800 */
[----:B0-----:R-:W4:Y:S01]  /*18b80*/  LDL.LU R0, [R1+0x388] ;  /* 0x0003880001007983 */ /* 0x001f220000300800 */
[----:B---3--:R-:W-:-:S01]  /*18b90*/  FADD R118, R119, R118 ;  /* 0x0000007677767221 */ /* 0x008fc20000000000 */
[----:B------:R-:W-:Y:S01]  /*18ba0*/  FADD R116, R117, R116 ;  /* 0x0000007475747221 */ /* 0x000fe20000000000 */
[----:B------:R-:W-:-:S01]  /*18bb0*/  FADD R114, R115, R114 ;  /* 0x0000007273727221 */ /* 0x000fc20000000000 */
[----:B------:R-:W-:Y:S01]  /*18bc0*/  FADD R112, R113, R112 ;  /* 0x0000007071707221 */ /* 0x000fe20000000000 */
[----:B------:R-:W-:-:S01]  /*18bd0*/  FADD R110, R111, R110 ;  /* 0x0000006e6f6e7221 */ /* 0x000fc20000000000 */
[----:B------:R-:W-:Y:S04]  /*18be0*/  STL [R1+0x310], R118 ;  /* 0x0003107601007387 */ /* 0x000fe80000100800 */
[----:B------:R-:W-:Y:S04]  /*18bf0*/  STL [R1+0x314], R116 ;  /* 0x0003147401007387 */ /* 0x000fe80000100800 */
[----:B------:R-:W-:Y:S04]  /*18c00*/  STL [R1+0x318], R114 ;  /* 0x0003187201007387 */ /* 0x000fe80000100800 */
[----:B------:R-:W-:Y:S04]  /*18c10*/  STL [R1+0x31c], R112 ;  /* 0x00031c7001007387 */ /* 0x000fe80000100800 */
[----:B------:R-:W-:Y:S01]  /*18c20*/  STL [R1+0x320], R110 ;  /* 0x0003206e01007387 */ /* 0x000fe20000100800 */
[----:B------:R-:W-:-:S01]  /*18c30*/  FADD R108, R109, R108 ;  /* 0x0000006c6d6c7221 */ /* 0x000fc20000000000 */
[----:B------:R-:W-:-:S04]  /*18c40*/  FADD R106, R107, R106 ;  /* 0x0000006a6b6a7221 */ /* 0x000fc80000000000 */
[----:B------:R-:W-:Y:S01]  /*18c50*/  STL [R1+0x324], R108 ;  /* 0x0003246c01007387 */ /* 0x000fe20000100800 */
[----:B------:R-:W-:-:S03]  /*18c60*/  FADD R104, R105, R104 ;  /* 0x0000006869687221 */ /* 0x000fc60000000000 */
        /* <DEDUP_REMOVED lines=39> */
[----:B--2---:R-:W-:-:S03]  /*18ee0*/  FADD R64, R65, R64 ;  /* 0x0000004041407221 */ /* 0x004fc60000000000 */
[----:B------:R-:W-:Y:S04]  /*18ef0*/  STL [R1+0x378], R66 ;  /* 0x0003784201007387 */ /* 0x000fe80000100800 */
[----:B------:R-:W-:Y:S01]  /*18f00*/  STL [R1+0x37c], R64 ;  /* 0x00037c4001007387 */ /* 0x000fe20000100800 */
[----:B------:R-:W-:-:S01]  /*18f10*/  FADD R62, R63, R62 ;  /* 0x0000003e3f3e7221 */ /* 0x000fc20000000000 */
[----:B----4-:R-:W-:Y:S01]  /*18f20*/  FADD R60, R61, R60 ;  /* 0x0000003c3d3c7221 */ /* 0x010fe20000000000 */
[----:B------:R-:W-:-:S02]  /*18f30*/  FADD R0, R59, R0 ;  /* 0x000000003b007221 */ /* 0x000fc40000000000 */
[----:B------:R-:W2:Y:S04]  /*18f40*/  LDL R59, [R1+0x2bc] ;  /* 0x0002bc00013b7983 */ /* 0x000ea80000100800 */
[----:B------:R-:W-:Y:S04]  /*18f50*/  STL [R1+0x380], R62 ;  /* 0x0003803e01007387 */ /* 0x000fe80000100800 */
[----:B------:R0:W-:Y:S04]  /*18f60*/  STL [R1+0x384], R60 ;  /* 0x0003843c01007387 */ /* 0x0001e80000100800 */
[----:B0-----:R-:W2:Y:S04]  /*18f70*/  LDL.LU R60, [R1+0x38c] ;  /* 0x00038c00013c7983 */ /* 0x001ea80000300800 */
[----:B------:R-:W3:Y:S04]  /*18f80*/  LDL R61, [R1+0x2c0] ;  /* 0x0002c000013d7983 */ /* 0x000ee80000100800 */
[----:B------:R0:W-:Y:S04]  /*18f90*/  STL [R1+0x388], R0 ;  /* 0x0003880001007387 */ /* 0x0001e80000100800 */
[----:B------:R-:W3:Y:S04]  /*18fa0*/  LDL.LU R62, [R1+0x390] ;  /* 0x00039000013e7983 */ /* 0x000ee80000300800 */
[----:B------:R-:W4:Y:S04]  /*18fb0*/  LDL R63, [R1+0x2c4] ;  /* 0x0002c400013f7983 */ /* 0x000f280000100800 */
[----:B------:R-:W4:Y:S04]  /*18fc0*/  LDL.LU R64, [R1+0x394] ;  /* 0x0003940001407983 */ /* 0x000f280000300800 */
        /* <DEDUP_REMOVED lines=28> */
[----:B------:R-:W4:Y:S04]  /*19190*/  LDL R91, [R1] ;  /* 0x00000000015b7983 */ /* 0x000f280000100800 */
        /* <DEDUP_REMOVED lines=26> */
[----:B0-----:R-:W4:Y:S01]  /*19340*/  LDL.LU R0, [R1+0x404] ;  /* 0x0004040001007983 */ /* 0x001f220000300800 */
[----:B--2---:R-:W-:-:S03]  /*19350*/  FADD R60, R59, R60 ;  /* 0x0000003c3b3c7221 */ /* 0x004fc60000000000 */
[----:B------:R-:W2:Y:S04]  /*19360*/  LDL.LU R59, [R1+0x958] ;  /* 0x00095800013b7983 */ /* 0x000ea80000300800 */
[----:B------:R0:W-:Y:S01]  /*19370*/  STL [R1+0x38c], R60 ;  /* 0x00038c3c01007387 */ /* 0x0001e20000100800 */
[----:B---3--:R-:W-:-:S03]  /*19380*/  FADD R62, R61, R62 ;  /* 0x0000003e3d3e7221 */ /* 0x008fc60000000000 */
[----:B0-----:R-:W3:Y:S01]  /*19390*/  LDL.LU R60, [R1+0x954] ;  /* 0x00095400013c7983 */ /* 0x001ee20000300800 */
[----:B----4-:R-:W-:-:S03]  /*193a0*/  FADD R64, R63, R64 ;  /* 0x000000403f407221 */ /* 0x010fc60000000000 */
[----:B------:R-:W4:Y:S04]  /*193b0*/  LDL.LU R61, [R1+0x950] ;  /* 0x00095000013d7983 */ /* 0x000f280000300800 */
[----:B------:R0:W-:Y:S01]  /*193c0*/  STL [R1+0x390], R62 ;  /* 0x0003903e01007387 */ /* 0x0001e20000100800 */
[----:B------:R-:W-:-:S03]  /*193d0*/  FADD R118, R119, R118 ;  /* 0x0000007677767221 */ /* 0x000fc60000000000 */
[----:B0-----:R-:W4:Y:S01]  /*193e0*/  LDL.LU R62, [R1+0x94c] ;  /* 0x00094c00013e7983 */ /* 0x001f220000300800 */
[----:B------:R-:W-:-:S03]  /*193f0*/  FADD R116, R117, R116 ;  /* 0x0000007475747221 */ /* 0x000fc60000000000 */
[----:B------:R-:W4:Y:S04]  /*19400*/  LDL.LU R63, [R1+0x948] ;  /* 0x00094800013f7983 */ /* 0x000f280000300800 */
[----:B------:R0:W-:Y:S01]  /*19410*/  STL [R1+0x394], R64 ;  /* 0x0003944001007387 */ /* 0x0001e20000100800 */
[----:B------:R-:W-:-:S01]  /*19420*/  FADD R114, R115, R114 ;  /* 0x0000007273727221 */ /* 0x000fc20000000000 */
[----:B------:R-:W-:Y:S02]  /*19430*/  FADD R112, R113, R112 ;  /* 0x0000007071707221 */ /* 0x000fe40000000000 */
[----:B0-----:R-:W4:Y:S04]  /*19440*/  LDL.LU R64, [R1+0x944] ;  /* 0x0009440001407983 */ /* 0x001f280000300800 */
[----:B------:R-:W-:Y:S01]  /*19450*/  STL [R1+0x398], R118 ;  /* 0x0003987601007387 */ /* 0x000fe20000100800 */
[----:B------:R-:W-:-:S03]  /*19460*/  FADD R110, R111, R110 ;  /* 0x0000006e6f6e7221 */ /* 0x000fc60000000000 */
[----:B------:R-:W-:Y:S04]  /*19470*/  STL [R1+0x39c], R116 ;  /* 0x00039c7401007387 */ /* 0x000fe80000100800 */
[----:B------:R-:W-:Y:S01]  /*19480*/  STL [R1+0x3a0], R114 ;  /* 0x0003a07201007387 */ /* 0x000fe20000100800 */
[----:B------:R-:W-:-:S03]  /*19490*/  FADD R108, R109, R108 ;  /* 0x0000006c6d6c7221 */ /* 0x000fc60000000000 */
[----:B------:R-:W-:Y:S04]  /*194a0*/  STL [R1+0x3a4], R112 ;  /* 0x0003a47001007387 */ /* 0x000fe80000100800 */
        /* <DEDUP_REMOVED lines=34> */
[----:B------:R0:W-:Y:S01]  /*196d0*/  STL [R1+0x3ec], R76 ;  /* 0x0003ec4c01007387 */ /* 0x0001e20000100800 */
[----:B------:R-:W-:-:S03]  /*196e0*/  FADD R72, R73, R72 ;  /* 0x0000004849487221 */ /* 0x000fc60000000000 */
[----:B------:R1:W-:Y:S01]  /*196f0*/  STL [R1+0x3f0], R74 ;  /* 0x0003f04a01007387 */ /* 0x0003e20000100800 */
[----:B------:R-:W-:-:S03]  /*19700*/  FADD R70, R71, R70 ;  /* 0x0000004647467221 */ /* 0x000fc60000000000 */
[----:B------:R1:W-:Y:S04]  /*19710*/  STL [R1+0x3f4], R72 ;  /* 0x0003f44801007387 */ /* 0x0003e80000100800 */
[----:B------:R1:W-:Y:S01]  /*19720*/  STL [R1+0x3f8], R70 ;  /* 0x0003f84601007387 */ /* 0x0003e20000100800 */
[----:B------:R-:W-:-:S03]  /*19730*/  FADD R68, R69, R68 ;  /* 0x0000004445447221 */ /* 0x000fc60000000000 */
[----:B0-----:R-:W2:Y:S04]  /*19740*/  LDL R76, [R1+0x38] ;  /* 0x00003800014c7983 */ /* 0x001ea80000100800 */
[----:B------:R0:W-:Y:S01]  /*19750*/  STL [R1+0x3fc], R68 ;  /* 0x0003fc4401007387 */ /* 0x0001e20000100800 */
[----:B------:R-:W-:-:S03]  /*19760*/  FADD R66, R67, R66 ;  /* 0x0000004243427221 */ /* 0x000fc60000000000 */
[----:B-1----:R-:W2:Y:S04]  /*19770*/  LDL.LU R74, [R1+0x408] ;  /* 0x00040800014a7983 */ /* 0x002ea80000300800 */
[----:B------:R1:W-:Y:S01]  /*19780*/  STL [R1+0x400], R66 ;  /* 0x0004004201007387 */ /* 0x0003e20000100800 */
[----:B------:R-:W-:-:S03]  /*19790*/  FADD R0, R65, R0 ;  /* 0x0000000041007221 */ /* 0x000fc60000000000 */
[----:B------:R-:W3:Y:S04]  /*197a0*/  LDL R72, [R1+0x3c] ;  /* 0x00003c0001487983 */ /* 0x000ee80000100800 */
[----:B------:R4:W-:Y:S04]  /*197b0*/  STL [R1+0x404], R0 ;  /* 0x0004040001007387 */ /* 0x0009e80000100800 */
[----:B------:R-:W3:Y:S04]  /*197c0*/  LDL.LU R70, [R1+0x40c] ;  /* 0x00040c0001467983 */ /* 0x000ee80000300800 */
[----:B0-----:R-:W3:Y:S04]  /*197d0*/  LDL R68, [R1+0x40] ;  /* 0x0000400001447983 */ /* 0x001ee80000100800 */
[----:B-1----:R-:W3:Y:S04]  /*197e0*/  LDL.LU R66, [R1+0x410] ;  /* 0x0004100001427983 */ /* 0x002ee80000300800 */
[----:B------:R-:W3:Y:S04]  /*197f0*/  LDL R65, [R1+0x44] ;  /* 0x0000440001417983 */ /* 0x000ee80000100800 */
        /* <DEDUP_REMOVED lines=34> */
[----:B----4-:R-:W4:Y:S04]  /*19a20*/  LDL.LU R0, [R1+0x480] ;  /* 0x0004800001007983 */ /* 0x010f280000300800 */
[----:B------:R-:W4:Y:S04]  /*19a30*/  LDL.LU R97, [R1+0x460] ;  /* 0x0004600001617983 */ /* 0x000f280000300800 */
[----:B------:R-:W4:Y:S01]  /*19a40*/  LDL.LU R99, [R1+0x45c] ;  /* 0x00045c0001637983 */ /* 0x000f220000300800 */
[----:B--2---:R-:W-:-:S05]  /*19a50*/  FADD R74, R76, R74 ;  /* 0x0000004a4c4a7221 */ /* 0x004fca0000000000 */
[----:B------:R-:W-:Y:S01]  /*19a60*/  STL [R1+0x408], R74 ;  /* 0x0004084a01007387 */ /* 0x000fe20000100800 */
[----:B---3--:R-:W-:-:S01]  /*19a70*/  FADD R70, R72, R70 ;  /* 0x0000004648467221 */ /* 0x008fc20000000000 */
[----:B------:R-:W-:-:S05]  /*19a80*/  FADD R66, R68, R66 ;  /* 0x0000004244427221 */ /* 0x000fca0000000000 */
[----:B------:R0:W-:Y:S04]  /*19a90*/  STL [R1+0x410], R66 ;  /* 0x0004104201007387 */ /* 0x0001e80000100800 */
[----:B------:R1:W-:Y:S04]  /*19aa0*/  STL [R1+0x40c], R70 ;  /* 0x00040c4601007387 */ /* 0x0003e80000100800 */
[----:B0-----:R-:W2:Y:S04]  /*19ab0*/  LDL.LU R66, [R1+0x414] ;  /* 0x0004140001427983 */ /* 0x001ea80000300800 */
[----:B------:R-:W3:Y:S04]  /*19ac0*/  LDL.LU R68, [R1+0x418] ;  /* 0x0004180001447983 */ /* 0x000ee80000300800 */
[----:B-1----:R-:W3:Y:S04]  /*19ad0*/  LDL.LU R70, [R1+0x41c] ;  /* 0x00041c0001467983 */ /* 0x002ee80000300800 */
[----:B------:R-:W3:Y:S04]  /*19ae0*/  LDL.LU R72, [R1+0x420] ;  /* 0x0004200001487983 */ /* 0x000ee80000300800 */
        /* <DEDUP_REMOVED lines=21> */
[----:B----4-:R-:W-:Y:S01]  /*19c40*/  FADD R97, R98, R97 ;  /* 0x0000006162617221 */ /* 0x010fe20000000000 */
[----:B------:R-:W-:-:S01]  /*19c50*/  FADD R99, R100, R99 ;  /* 0x0000006364637221 */ /* 0x000fc20000000000 */
[----:B------:R-:W-:Y:S01]  /*19c60*/  FADD R0, R82, R0 ;  /* 0x0000000052007221 */ /* 0x000fe20000000000 */
[----:B--2---:R-:W-:-:S02]  /*19c70*/  FADD R66, R65, R66 ;  /* 0x0000004241427221 */ /* 0x004fc40000000000 */
[----:B------:R-:W2:Y:S01]  /*19c80*/  LDL.LU R65, [R1+0x940] ;  /* 0x0009400001417983 */ /* 0x000ea20000300800 */
[----:B---3--:R-:W-:-:S03]  /*19c90*/  FADD R68, R67, R68 ;  /* 0x0000004443447221 */ /* 0x008fc60000000000 */
[----:B------:R0:W-:Y:S01]  /*19ca0*/  STL [R1+0x414], R66 ;  /* 0x0004144201007387 */ /* 0x0001e20000100800 */
[----:B------:R-:W-:-:S01]  /*19cb0*/  FADD R70, R69, R70 ;  /* 0x0000004645467221 */ /* 0x000fc20000000000 */
[----:B------:R-:W-:Y:S02]  /*19cc0*/  FADD R72, R71, R72 ;  /* 0x0000004847487221 */ /* 0x000fe40000000000 */
[----:B0-----:R-:W3:Y:S04]  /*19cd0*/  LDL.LU R66, [R1+0x93c] ;  /* 0x00093c0001427983 */ /* 0x001ee80000300800 */
[----:B------:R-:W4:Y:S04]  /*19ce0*/  LDL.LU R67, [R1+0x938] ;  /* 0x0009380001437983 */ /* 0x000f280000300800 */
[----:B------:R0:W-:Y:S01]  /*19cf0*/  STL [R1+0x418], R68 ;  /* 0x0004184401007387 */ /* 0x0001e20000100800 */
[----:B------:R-:W-:-:S01]  /*19d00*/  FADD R74, R73, R74 ;  /* 0x0000004a494a7221 */ /* 0x000fc20000000000 */
[----:B------:R-:W-:-:S02]  /*19d10*/  FADD R76, R75, R76 ;  /* 0x0000004c4b4c7221 */ /* 0x000fc40000000000 */
[----:B0-----:R-:W4:Y:S04]  /*19d20*/  LDL.LU R68, [R1+0x934] ;  /* 0x0009340001447983 */ /* 0x001f280000300800 */
[----:B------:R-:W4:Y:S04]  /*19d30*/  LDL.LU R69, [R1+0x930] ;  /* 0x0009300001457983 */ /* 0x000f280000300800 */
[----:B------:R0:W-:Y:S01]  /*19d40*/  STL [R1+0x41c], R70 ;  /* 0x00041c4601007387 */ /* 0x0001e20000100800 */
[----:B------:R-:W-:-:S03]  /*19d50*/  FADD R78, R77, R78 ;  /* 0x0000004e4d4e7221 */ /* 0x000fc60000000000 */
[----:B0-----:R-:W4:Y:S04]  /*19d60*/  LDL.LU R70, [R1+0x92c] ;  /* 0x00092c0001467983 */ /* 0x001f280000300800 */
[----:B------:R-:W4:Y:S04]  /*19d70*/  LDL.LU R71, [R1+0x928] ;  /* 0x0009280001477983 */ /* 0x000f280000300800 */
[----:B------:R0:W-:Y:S01]  /*19d80*/  STL [R1+0x420], R72 ;  /* 0x0004204801007387 */ /* 0x0001e20000100800 */
[----:B------:R-:W-:-:S03]  /*19d90*/  FADD R80, R79, R80 ;  /* 0x000000504f507221 */ /* 0x000fc60000000000 */
[----:B0-----:R-:W4:Y:S04]  /*19da0*/  LDL.LU R72, [R1+0x924] ;  /* 0x0009240001487983 */ /* 0x001f280000300800 */
[----:B------:R-:W4:Y:S04]  /*19db0*/  LDL.LU R73, [R1+0x920] ;  /* 0x0009200001497983 */ /* 0x000f280000300800 */
[----:B------:R0:W-:Y:S01]  /*19dc0*/  STL [R1+0x424], R74 ;  /* 0x0004244a01007387 */ /* 0x0001e20000100800 */
[----:B------:R-:W-:-:S01]  /*19dd0*/  FADD R119, R81, R119 ;  /* 0x0000007751777221 */ /* 0x000fc20000000000 */
[----:B------:R-:W-:-:S02]  /*19de0*/  FADD R117, R118, R117 ;  /* 0x0000007576757221 */ /* 0x000fc40000000000 */
[----:B0-----:R-:W4:Y:S04]  /*19df0*/  LDL.LU R74, [R1+0x91c] ;  /* 0x00091c00014a7983 */ /* 0x001f280000300800 */
[----:B------:R-:W4:Y:S04]  /*19e00*/  LDL.LU R75, [R1+0x918] ;  /* 0x00091800014b7983 */ /* 0x000f280000300800 */
[----:B------:R0:W-:Y:S01]  /*19e10*/  STL [R1+0x428], R76 ;  /* 0x0004284c01007387 */ /* 0x0001e20000100800 */
[----:B------:R-:W-:-:S01]  /*19e20*/  FADD R115, R116, R115 ;  /* 0x0000007374737221 */ /* 0x000fc20000000000 */
[----:B------:R-:W-:Y:S01]  /*19e30*/  FADD R113, R114, R113 ;  /* 0x0000007172717221 */ /* 0x000fe20000000000 */
[----:B------:R-:W-:-:S01]  /*19e40*/  FADD R111, R112, R111 ;  /* 0x0000006f706f7221 */ /* 0x000fc20000000000 */
        /* <DEDUP_REMOVED lines=10> */
[----:B------:R-:W-:-:S02]  /*19ef0*/  FADD R101, R102, R101 ;  /* 0x0000006566657221 */ /* 0x000fc40000000000 */
[----:B0-----:R-:W4:Y:S04]  /*19f00*/  LDL.LU R80, [R1+0x904] ;  /* 0x0009040001507983 */ /* 0x001f280000300800 */
[----:B------:R-:W4:Y:S04]  /*19f10*/  LDL.LU R81, [R1+0x900] ;  /* 0x0009000001517983 */ /* 0x000f280000300800 */
[----:B------:R0:W-:Y:S04]  /*19f20*/  STL [R1+0x434], R119 ;  /* 0x0004347701007387 */ /* 0x0001e80000100800 */
[----:B------:R1:W-:Y:S04]  /*19f30*/  STL [R1+0x438], R117 ;  /* 0x0004387501007387 */ /* 0x0003e80000100800 */
[----:B------:R1:W-:Y:S04]  /*19f40*/  STL [R1+0x43c], R115 ;  /* 0x00043c7301007387 */ /* 0x0003e80000100800 */
[----:B------:R1:W-:Y:S04]  /*19f50*/  STL [R1+0x440], R113 ;  /* 0x0004407101007387 */ /* 0x0003e80000100800 */
        /* <DEDUP_REMOVED lines=8> */
[----:B------:R1:W-:Y:S04]  /*19fe0*/  STL [R1+0x464], R95 ;  /* 0x0004645f01007387 */ /* 0x0003e80000100800 */
[----:B------:R-:W-:Y:S04]  /*19ff0*/  STL [R1+0x468], R93 ;  /* 0x0004685d01007387 */ /* 0x000fe80000100800 */
[----:B------:R-:W-:Y:S04]  /*1a000*/  STL [R1+0x46c], R91 ;  /* 0x00046c5b01007387 */ /* 0x000fe80000100800 */
[----:B------:R-:W-:Y:S04]  /*1a010*/  STL [R1+0x470], R89 ;  /* 0x0004705901007387 */ /* 0x000fe80000100800 */
[----:B------:R-:W-:Y:S04]  /*1a020*/  STL [R1+0x474], R87 ;  /* 0x0004745701007387 */ /* 0x000fe80000100800 */
[----:B------:R-:W2:Y:S04]  /*1a030*/  LDL R82, [R1+0xb4] ;  /* 0x0000b40001527983 */ /* 0x000ea80000100800 */
[----:B------:R-:W-:Y:S04]  /*1a040*/  STL [R1+0x478], R85 ;  /* 0x0004785501007387 */ /* 0x000fe80000100800 */
[----:B------:R-:W2:Y:S04]  /*1a050*/  LDL.LU R106, [R1+0x484] ;  /* 0x00048400016a7983 */ /* 0x000ea80000300800 */
[----:B------:R-:W-:Y:S04]  /*1a060*/  STL [R1+0x47c], R83 ;  /* 0x00047c5301007387 */ /* 0x000fe80000100800 */
[----:B0-----:R-:W3:Y:S04]  /*1a070*/  LDL R119, [R1+0xb8] ;  /* 0x0000b80001777983 */ /* 0x001ee80000100800 */
[----:B------:R0:W-:Y:S04]  /*1a080*/  STL [R1+0x480], R0 ;  /* 0x0004800001007387 */ /* 0x0001e80000100800 */
[----:B------:R-:W3:Y:S04]  /*1a090*/  LDL.LU R108, [R1+0x488] ;  /* 0x00048800016c7983 */ /* 0x000ee80000300800 */
[----:B------:R-:W4:Y:S04]  /*1a0a0*/  LDL R118, [R1+0xbc] ;  /* 0x0000bc0001767983 */ /* 0x000f280000100800 */
[----:B------:R-:W4:Y:S04]  /*1a0b0*/  LDL.LU R110, [R1+0x48c] ;  /* 0x00048c00016e7983 */ /* 0x000f280000300800 */
[----:B-1----:R-:W4:Y:S04]  /*1a0c0*/  LDL R117, [R1+0xc0] ;  /* 0x0000c00001757983 */ /* 0x002f280000100800 */
        /* <DEDUP_REMOVED lines=14> */
[----:B0-----:R-:W4:Y:S04]  /*1a1b0*/  LDL.LU R0, [R1+0x4ac] ;  /* 0x0004ac0001007983 */ /* 0x001f280000300800 */
[----:B------:R-:W4:Y:S04]  /*1a1c0*/  LDL R111, [R1+0xe0] ;  /* 0x0000e000016f7983 */ /* 0x000f280000100800 */
[----:B------:R-:W4:Y:S04]  /*1a1d0*/  LDL R109, [R1+0xe4] ;  /* 0x0000e400016d7983 */ /* 0x000f280000100800 */
[----:B------:R-:W4:Y:S04]  /*1a1e0*/  LDL R107, [R1+0xe8] ;  /* 0x0000e800016b7983 */ /* 0x000f280000100800 */
        /* <DEDUP_REMOVED lines=13> */
[----:B------:R-:W4:Y:S01]  /*1a2c0*/  LDL.LU R83, [R1+0x4d4] ;  /* 0x0004d40001537983 */ /* 0x000f220000300800 */
[----:B--2---:R-:W-:-:S03]  /*1a2d0*/  FADD R106, R82, R106 ;  /* 0x0000006a526a7221 */ /* 0x004fc60000000000 */
[----:B------:R-:W2:Y:S04]  /*1a2e0*/  LDL.LU R82, [R1+0x8fc] ;  /* 0x0008fc0001527983 */ /* 0x000ea80000300800 */
[----:B------:R0:W-:Y:S01]  /*1a2f0*/  STL [R1+0x484], R106 ;  /* 0x0004846a01007387 */ /* 0x0001e20000100800 */
[----:B---3--:R-:W-:-:S03]  /*1a300*/  FADD R108, R119, R108 ;  /* 0x0000006c776c7221 */ /* 0x008fc60000000000 */
[----:B0-----:R-:W3:Y:S04]  /*1a310*/  LDL.LU R106, [R1+0x4b8] ;  /* 0x0004b800016a7983 */ /* 0x001ee80000300800 */
[----:B------:R0:W-:Y:S01]  /*1a320*/  STL [R1+0x488], R108 ;  /* 0x0004886c01007387 */ /* 0x0001e20000100800 */
[----:B----4-:R-:W-:-:S03]  /*1a330*/  FADD R110, R118, R110 ;  /* 0x0000006e766e7221 */ /* 0x010fc60000000000 */
[----:B0-----:R-:W4:Y:S01]  /*1a340*/  LDL.LU R108, [R1+0x4b4] ;  /* 0x0004b400016c7983 */ /* 0x001f220000300800 */
[----:B------:R-:W-:-:S03]  /*1a350*/  FADD R116, R117, R116 ;  /* 0x0000007475747221 */ /* 0x000fc60000000000 */
[----:B------:R0:W-:Y:S01]  /*1a360*/  STL [R1+0x48c], R110 ;  /* 0x00048c6e01007387 */ /* 0x0001e20000100800 */
[----:B------:R-:W-:-:S03]  /*1a370*/  FADD R114, R115, R114 ;  /* 0x0000007273727221 */ /* 0x000fc60000000000 */
[----:B0-----:R-:W2:Y:S01]  /*1a380*/  LDL.LU R110, [R1+0x4b0] ;  /* 0x0004b000016e7983 */ /* 0x001ea20000300800 */
[----:B------:R-:W-:-:S03]  /*1a390*/  FADD R112, R113, R112 ;  /* 0x0000007071707221 */ /* 0x000fc60000000000 */
[----:B------:R-:W-:Y:S04]  /*1a3a0*/  STL [R1+0x490], R116 ;  /* 0x0004907401007387 */ /* 0x000fe80000100800 */
[----:B------:R-:W-:Y:S01]  /*1a3b0*/  STL [R1+0x494], R114 ;  /* 0x0004947201007387 */ /* 0x000fe20000100800 */
[----:B------:R-:W-:-:S03]  /*1a3c0*/  FADD R96, R98, R96 ;  /* 0x0000006062607221 */ /* 0x000fc60000000000 */
[----:B------:R-:W-:Y:S01]  /*1a3d0*/  STL [R1+0x498], R112 ;  /* 0x0004987001007387 */ /* 0x000fe20000100800 */
[----:B------:R-:W-:-:S03]  /*1a3e0*/  FADD R94, R95, R94 ;  /* 0x0000005e5f5e7221 */ /* 0x000fc60000000000 */
[----:B------:R0:W-:Y:S04]  /*1a3f0*/  STL [R1+0x49c], R96 ;  /* 0x00049c6001007387 */ /* 0x0001e80000100800 */
[----:B------:R-:W-:Y:S01]  /*1a400*/  STL [R1+0x4a0], R94 ;  /* 0x0004a05e01007387 */ /* 0x000fe20000100800 */
[----:B------:R-:W-:-:S03]  /*1a410*/  FADD R90, R92, R90 ;  /* 0x0000005a5c5a7221 */ /* 0x000fc60000000000 */
[----:B------:R-:W2:Y:S04]  /*1a420*/  LDL R98, [R1+0x108] ;  /* 0x0001080001627983 */ /* 0x000ea80000100800 */
[----:B------:R-:W-:Y:S01]  /*1a430*/  STL [R1+0x4a4], R90 ;  /* 0x0004a45a01007387 */ /* 0x000fe20000100800 */
[----:B------:R-:W-:-:S03]  /*1a440*/  FADD R86, R88, R86 ;  /* 0x0000005658567221 */ /* 0x000fc60000000000 */
[----:B0-----:R-:W2:Y:S04]  /*1a450*/  LDL.LU R96, [R1+0x4d8] ;  /* 0x0004d80001607983 */ /* 0x001ea80000300800 */
[----:B------:R-:W-:Y:S01]  /*1a460*/  STL [R1+0x4a8], R86 ;  /* 0x0004a85601007387 */ /* 0x000fe20000100800 */
[----:B------:R-:W-:-:S03]  /*1a470*/  FADD R0, R84, R0 ;  /* 0x0000000054007221 */ /* 0x000fc60000000000 */
[----:B------:R-:W2:Y:S04]  /*1a480*/  LDL R95, [R1+0x10c] ;  /* 0x00010c00015f7983 */ /* 0x000ea80000100800 */
[----:B------:R0:W-:Y:S04]  /*1a490*/  STL [R1+0x4ac], R0 ;  /* 0x0004ac0001007387 */ /* 0x0001e80000100800 */
[----:B0-----:R-:W2:Y:S04]  /*1a4a0*/  LDL.LU R0, [R1+0x4dc] ;  /* 0x0004dc0001007983 */ /* 0x001ea80000300800 */
[----:B------:R-:W2:Y:S04]  /*1a4b0*/  LDL R94, [R1+0x110] ;  /* 0x00011000015e7983 */ /* 0x000ea80000100800 */
[----:B------:R-:W2:Y:S04]  /*1a4c0*/  LDL.LU R92, [R1+0x4e0] ;  /* 0x0004e000015c7983 */ /* 0x000ea80000300800 */
[----:B------:R-:W2:Y:S04]  /*1a4d0*/  LDL R90, [R1+0x114] ;  /* 0x00011400015a7983 */ /* 0x000ea80000100800 */
[----:B------:R-:W2:Y:S04]  /*1a4e0*/  LDL.LU R88, [R1+0x4e4] ;  /* 0x0004e40001587983 */ /* 0x000ea80000300800 */
[----:B------:R-:W2:Y:S04]  /*1a4f0*/  LDL R86, [R1+0x118] ;  /* 0x0001180001567983 */ /* 0x000ea80000100800 */
[----:B------:R-:W2:Y:S01]  /*1a500*/  LDL.LU R84, [R1+0x4e8] ;  /* 0x0004e80001547983 */ /* 0x000ea20000300800 */
[----:B------:R-:W-:-:S01]  /*1a510*/  FADD R104, R105, R104 ;  /* 0x0000006869687221 */ /* 0x000fc20000000000 */
[----:B------:R-:W-:Y:S01]  /*1a520*/  FADD R102, R103, R102 ;  /* 0x0000006667667221 */ /* 0x000fe20000000000 */
[----:B------:R-:W-:-:S01]  /*1a530*/  FADD R100, R101, R100 ;  /* 0x0000006465647221 */ /* 0x000fc20000000000 */
[----:B------:R-:W-:Y:S01]  /*1a540*/  FADD R97, R99, R97 ;  /* 0x0000006163617221 */ /* 0x000fe20000000000 */
[----:B------:R-:W-:-:S01]  /*1a550*/  FADD R91, R93, R91 ;  /* 0x0000005b5d5b7221 */ /* 0x000fc20000000000 */
[----:B------:R-:W-:Y:S01]  /*1a560*/  FADD R87, R89, R87 ;  /* 0x0000005759577221 */ /* 0x000fe20000000000 */
[----:B------:R-:W-:-:S01]  /*1a570*/  FADD R83, R85, R83 ;  /* 0x0000005355537221 */ /* 0x000fc20000000000 */
[----:B---3--:R-:W-:Y:S01]  /*1a580*/  FADD R106, R107, R106 ;  /* 0x0000006a6b6a7221 */ /* 0x008fe20000000000 */
[----:B----4-:R-:W-:-:S01]  /*1a590*/  FADD R108, R109, R108 ;  /* 0x0000006c6d6c7221 */ /* 0x010fc20000000000 */
[----:B--2---:R-:W-:-:S05]  /*1a5a0*/  FADD R110, R111, R110 ;  /* 0x0000006e6f6e7221 */ /* 0x004fca0000000000 */
[----:B------:R-:W-:Y:S04]  /*1a5b0*/  STL [R1+0x4b0], R110 ;  /* 0x0004b06e01007387 */ /* 0x000fe80000100800 */
[----:B------:R-:W-:Y:S04]  /*1a5c0*/  STL [R1+0x4b4], R108 ;  /* 0x0004b46c01007387 */ /* 0x000fe80000100800 */
[----:B------:R-:W-:Y:S04]  /*1a5d0*/  STL [R1+0x4b8], R106 ;  /* 0x0004b86a01007387 */ /* 0x000fe80000100800 */
[----:B------:R-:W-:Y:S04]  /*1a5e0*/  STL [R1+0x4bc], R104 ;  /* 0x0004bc6801007387 */ /* 0x000fe80000100800 */
[----:B------:R-:W-:Y:S04]  /*1a5f0*/  STL [R1+0x4c0], R102 ;  /* 0x0004c06601007387 */ /* 0x000fe80000100800 */
[----:B------:R-:W-:Y:S04]  /*1a600*/  STL [R1+0x4c4], R100 ;  /* 0x0004c46401007387 */ /* 0x000fe80000100800 */
[----:B------:R-:W-:Y:S04]  /*1a610*/  STL [R1+0x4c8], R97 ;  /* 0x0004c86101007387 */ /* 0x000fe80000100800 */
[----:B------:R0:W-:Y:S01]  /*1a620*/  STL [R1+0x4d4], R83 ;  /* 0x0004d45301007387 */ /* 0x0001e20000100800 */
[----:B------:R-:W-:-:S03]  /*1a630*/  FADD R96, R98, R96 ;  /* 0x0000006062607221 */ /* 0x000fc60000000000 */
[----:B------:R-:W-:Y:S04]  /*1a640*/  STL [R1+0x4cc], R91 ;  /* 0x0004cc5b01007387 */ /* 0x000fe80000100800 */
[----:B0-----:R-:W2:Y:S04]  /*1a650*/  LDL R83, [R1+0x11c] ;  /* 0x00011c0001537983 */ /* 0x001ea80000100800 */
[----:B------:R0:W-:Y:S04]  /*1a660*/  STL [R1+0x4d0], R87 ;  /* 0x0004d05701007387 */ /* 0x0001e80000100800 */
[----:B------:R-:W3:Y:S04]  /*1a670*/  LDL R85, [R1+0x120] ;  /* 0x0001200001557983 */ /* 0x000ee80000100800 */
[----:B------:R-:W4:Y:S01]  /*1a680*/  LDL R89, [R1+0x128] ;  /* 0x0001280001597983 */ /* 0x000f220000100800 */
[----:B------:R-:W-:-:S03]  /*1a690*/  FADD R0, R95, R0 ;  /* 0x000000005f007221 */ /* 0x000fc60000000000 */
[----:B0-----:R-:W4:Y:S04]  /*1a6a0*/  LDL R87, [R1+0x124] ;  /* 0x0001240001577983 */ /* 0x001f280000100800 */
[----:B------:R-:W4:Y:S01]  /*1a6b0*/  LDL R91, [R1+0x12c] ;  /* 0x00012c00015b7983 */ /* 0x000f220000100800 */
[----:B------:R-:W-:-:S03]  /*1a6c0*/  FADD R92, R94, R92 ;  /* 0x0000005c5e5c7221 */ /* 0x000fc60000000000 */
[----:B------:R-:W4:Y:S04]  /*1a6d0*/  LDL R116, [R1+0x130] ;  /* 0x0001300001747983 */ /* 0x000f280000100800 */
[----:B------:R-:W4:Y:S04]  /*1a6e0*/  LDL R112, [R1+0x134] ;  /* 0x0001340001707983 */ /* 0x000f280000100800 */
[----:B------:R-:W4:Y:S01]  /*1a6f0*/  LDL R108, [R1+0x138] ;  /* 0x00013800016c7983 */ /* 0x000f220000100800 */
[----:B------:R-:W-:-:S03]  /*1a700*/  FADD R88, R90, R88 ;  /* 0x000000585a587221 */ /* 0x000fc60000000000 */
[----:B------:R-:W4:Y:S04]  /*1a710*/  LDL R106, [R1+0x13c] ;  /* 0x00013c00016a7983 */ /* 0x000f280000100800 */
[----:B------:R-:W4:Y:S01]  /*1a720*/  LDL R104, [R1+0x140] ;  /* 0x0001400001687983 */ /* 0x000f220000100800 */
[----:B------:R-:W-:-:S03]  /*1a730*/  FADD R84, R86, R84 ;  /* 0x0000005456547221 */ /* 0x000fc60000000000 */
[----:B------:R-:W4:Y:S04]  /*1a740*/  LDL R101, [R1+0x144] ;  /* 0x0001440001657983 */ /* 0x000f280000100800 */
[----:B------:R-:W2:Y:S04]  /*1a750*/  LDL R97, [R1+0x148] ;  /* 0x0001480001617983 */ /* 0x000ea80000100800 */
[----:B------:R-:W3:Y:S04]  /*1a760*/  LDL R93, [R1+0x14c] ;  /* 0x00014c00015d7983 */ /* 0x000ee80000100800 */
[----:B------:R0:W-:Y:S04]  /*1a770*/  STL [R1+0x4dc], R0 ;  /* 0x0004dc0001007387 */ /* 0x0001e80000100800 */
[----:B0-----:R-:W3:Y:S04]  /*1a780*/  LDL.LU R0, [R1+0x51c] ;  /* 0x00051c0001007983 */ /* 0x001ee80000300800 */
[----:B------:R-:W-:Y:S04]  /*1a790*/  STL [R1+0x4d8], R96 ;  /* 0x0004d86001007387 */ /* 0x000fe80000100800 */
[----:B------:R-:W2:Y:S04]  /*1a7a0*/  LDL.LU R95, [R1+0x518] ;  /* 0x00051800015f7983 */ /* 0x000ea80000300800 */
[----:B------:R-:W4:Y:S04]  /*1a7b0*/  LDL.LU R99, [R1+0x514] ;  /* 0x0005140001637983 */ /* 0x000f280000300800 */
[----:B------:R-:W-:Y:S04]  /*1a7c0*/  STL [R1+0x4e0], R92 ;  /* 0x0004e05c01007387 */ /* 0x000fe80000100800 */
[----:B------:R0:W-:Y:S04]  /*1a7d0*/  STL [R1+0x4e8], R84 ;  /* 0x0004e85401007387 */ /* 0x0001e80000100800 */
[----:B------:R1:W-:Y:S04]  /*1a7e0*/  STL [R1+0x4e4], R88 ;  /* 0x0004e45801007387 */ /* 0x0003e80000100800 */
[----:B0-----:R-:W4:Y:S04]  /*1a7f0*/  LDL.LU R84, [R1+0x4ec] ;  /* 0x0004ec0001547983 */ /* 0x001f280000300800 */
[----:B------:R-:W4:Y:S04]  /*1a800*/  LDL.LU R86, [R1+0x4f0] ;  /* 0x0004f00001567983 */ /* 0x000f280000300800 */
[----:B-1----:R-:W4:Y:S04]  /*1a810*/  LDL.LU R88, [R1+0x4f4] ;  /* 0x0004f40001587983 */ /* 0x002f280000300800 */
[----:B------:R-:W4:Y:S04]  /*1a820*/  LDL.LU R90, [R1+0x4f8] ;  /* 0x0004f800015a7983 */ /* 0x000f280000300800 */
[----:B------:R-:W4:Y:S04]  /*1a830*/  LDL.LU R118, [R1+0x4fc] ;  /* 0x0004fc0001767983 */ /* 0x000f280000300800 */
[----:B------:R-:W4:Y:S04]  /*1a840*/  LDL.LU R114, [R1+0x500] ;  /* 0x0005000001727983 */ /* 0x000f280000300800 */
[----:B------:R-:W4:Y:S04]  /*1a850*/  LDL.LU R110, [R1+0x504] ;  /* 0x00050400016e7983 */ /* 0x000f280000300800 */
[----:B------:R-:W4:Y:S04]  /*1a860*/  LDL.LU R107, [R1+0x508] ;  /* 0x00050800016b7983 */ /* 0x000f280000300800 */
[----:B------:R-:W4:Y:S04]  /*1a870*/  LDL.LU R105, [R1+0x50c] ;  /* 0x00050c0001697983 */ /* 0x000f280000300800 */
[----:B------:R-:W4:Y:S04]  /*1a880*/  LDL.LU R103, [R1+0x510] ;  /* 0x0005100001677983 */ /* 0x000f280000300800 */
        /* <DEDUP_REMOVED lines=12> */
[----:B---3--:R-:W-:-:S01]  /*1a950*/  FADD R0, R93, R0 ;  /* 0x000000005d007221 */ /* 0x008fc20000000000 */
[----:B--2---:R-:W-:Y:S01]  /*1a960*/  FADD R95, R97, R95 ;  /* 0x0000005f615f7221 */ /* 0x004fe20000000000 */
[----:B----4-:R-:W-:-:S02]  /*1a970*/  FADD R84, R83, R84 ;  /* 0x0000005453547221 */ /* 0x010fc40000000000 */
[----:B------:R-:W2:Y:S01]  /*1a980*/  LDL.LU R83, [R1+0x8f8] ;  /* 0x0008f80001537983 */ /* 0x000ea20000300800 */
[----:B------:R-:W-:-:S03]  /*1a990*/  FADD R86, R85, R86 ;  /* 0x0000005655567221 */ /* 0x000fc60000000000 */
[----:B------:R0:W-:Y:S01]  /*1a9a0*/  STL [R1+0x4ec], R84 ;  /* 0x0004ec5401007387 */ /* 0x0001e20000100800 */
[----:B------:R-:W-:-:S01]  /*1a9b0*/  FADD R88, R87, R88 ;  /* 0x0000005857587221 */ /* 0x000fc20000000000 */
[----:B------:R-:W-:Y:S02]  /*1a9c0*/  FADD R90, R89, R90 ;  /* 0x0000005a595a7221 */ /* 0x000fe40000000000 */
[----:B0-----:R-:W3:Y:S04]  /*1a9d0*/  LDL.LU R84, [R1+0x8f4] ;  /* 0x0008f40001547983 */ /* 0x001ee80000300800 */
[----:B------:R-:W4:Y:S04]  /*1a9e0*/  LDL.LU R85, [R1+0x8f0] ;  /* 0x0008f00001557983 */ /* 0x000f280000300800 */
[----:B------:R0:W-:Y:S01]  /*1a9f0*/  STL [R1+0x4f0], R86 ;  /* 0x0004f05601007387 */ /* 0x0001e20000100800 */
[----:B------:R-:W-:-:S01]  /*1aa00*/  FADD R118, R91, R118 ;  /* 0x000000765b767221 */ /* 0x000fc20000000000 */
[----:B------:R-:W-:Y:S01]  /*1aa10*/  FADD R114, R116, R114 ;  /* 0x0000007274727221 */ /* 0x000fe20000000000 */
[----:B------:R-:W-:-:S01]  /*1aa20*/  FADD R110, R112, R110 ;  /* 0x0000006e706e7221 */ /* 0x000fc20000000000 */
[----:B------:R-:W-:Y:S01]  /*1aa30*/  FADD R107, R108, R107 ;  /* 0x0000006b6c6b7221 */ /* 0x000fe20000000000 */
        /* <DEDUP_REMOVED lines=8> */
[----:B------:R0:W-:Y:S04]  /*1aac0*/  STL [R1+0x4f8], R90 ;  /* 0x0004f85a01007387 */ /* 0x0001e80000100800 */
[----:B0-----:R-:W4:Y:S04]  /*1aad0*/  LDL.LU R90, [R1+0x8dc] ;  /* 0x0008dc00015a7983 */ /* 0x001f280000300800 */
[----:B------:R-:W4:Y:S04]  /*1aae0*/  LDL.LU R91, [R1+0x8d8] ;  /* 0x0008d800015b7983 */ /* 0x000f280000300800 */
[----:B------:R-:W-:Y:S04]  /*1aaf0*/  STL [R1+0x4fc], R118 ;  /* 0x0004fc7601007387 */ /* 0x000fe80000100800 */
[----:B------:R-:W-:Y:S04]  /*1ab00*/  STL [R1+0x500], R114 ;  /* 0x0005007201007387 */ /* 0x000fe80000100800 */
[----:B------:R-:W-:Y:S04]  /*1ab10*/  STL [R1+0x504], R110 ;  /* 0x0005046e01007387 */ /* 0x000fe80000100800 */
[----:B------:R-:W-:Y:S04]  /*1ab20*/  STL [R1+0x508], R107 ;  /* 0x0005086b01007387 */ /* 0x000fe80000100800 */
[----:B------:R-:W-:Y:S04]  /*1ab30*/  STL [R1+0x50c], R105 ;  /* 0x00050c6901007387 */ /* 0x000fe80000100800 */
[----:B------:R-:W-:Y:S04]  /*1ab40*/  STL [R1+0x510], R103 ;  /* 0x0005106701007387 */ /* 0x000fe80000100800 */
[----:B------:R-:W2:Y:S04]  /*1ab50*/  LDL.LU R93, [R1+0x520] ;  /* 0x00052000015d7983 */ /* 0x000ea80000300800 */
[----:B------:R-:W-:Y:S04]  /*1ab60*/  STL [R1+0x514], R99 ;  /* 0x0005146301007387 */ /* 0x000fe80000100800 */
[----:B------:R0:W-:Y:S04]  /*1ab70*/  STL [R1+0x518], R95 ;  /* 0x0005185f01007387 */ /* 0x0001e80000100800 */
[----:B0-----:R-:W3:Y:S04]  /*1ab80*/  LDL.LU R95, [R1+0x524] ;  /* 0x00052400015f7983 */ /* 0x001ee80000300800 */
[----:B------:R-:W4:Y:S04]  /*1ab90*/  LDL.LU R97, [R1+0x528] ;  /* 0x0005280001617983 */ /* 0x000f280000300800 */
[----:B------:R0:W-:Y:S04]  /*1aba0*/  STL [R1+0x51c], R0 ;  /* 0x00051c0001007387 */ /* 0x0001e80000100800 */
[----:B------:R-:W4:Y:S04]  /*1abb0*/  LDL.LU R99, [R1+0x52c] ;  /* 0x00052c0001637983 */ /* 0x000f280000300800 */
        /* <DEDUP_REMOVED lines=12> */
[----:B0-----:R-:W4:Y:S01]  /*1ac80*/  LDL.LU R0, [R1+0x560] ;  /* 0x0005600001007983 */ /* 0x001f220000300800 */
[----:B--2---:R-:W-:-:S03]  /*1ac90*/  FADD R93, R92, R93 ;  /* 0x0000005d5c5d7221 */ /* 0x004fc60000000000 */
[----:B------:R-:W2:Y:S04]  /*1aca0*/  LDL.LU R92, [R1+0x8d4] ;  /* 0x0008d400015c7983 */ /* 0x000ea80000300800 */
[----:B------:R0:W-:Y:S04]  /*1acb0*/  STL [R1+0x520], R93 ;  /* 0x0005205d01007387 */ /* 0x0001e80000100800 */
[----:B0-----:R-:W2:Y:S01]  /*1acc0*/  LDL.LU R93, [R1+0x8d0] ;  /* 0x0008d000015d7983 */ /* 0x001ea20000300800 */
[----:B---3--:R-:W-:-:S03]  /*1acd0*/  FADD R95, R94, R95 ;  /* 0x0000005f5e5f7221 */ /* 0x008fc60000000000 */
[----:B------:R-:W3:Y:S01]  /*1ace0*/  LDL.LU R94, [R1+0x8cc] ;  /* 0x0008cc00015e7983 */ /* 0x000ee20000300800 */
[----:B----4-:R-:W-:-:S03]  /*1acf0*/  FADD R97, R96, R97 ;  /* 0x0000006160617221 */ /* 0x010fc60000000000 */
[----:B------:R0:W-:Y:S01]  /*1ad00*/  STL [R1+0x524], R95 ;  /* 0x0005245f01007387 */ /* 0x0001e20000100800 */
[----:B------:R-:W-:-:S03]  /*1ad10*/  FADD R99, R98, R99 ;  /* 0x0000006362637221 */ /* 0x000fc60000000000 */
[----:B0-----:R-:W4:Y:S01]  /*1ad20*/  LDL.LU R95, [R1+0x8c8] ;  /* 0x0008c800015f7983 */ /* 0x001f220000300800 */
[----:B------:R-:W-:-:S03]  /*1ad30*/  FADD R101, R100, R101 ;  /* 0x0000006564657221 */ /* 0x000fc60000000000 */
        /* <DEDUP_REMOVED lines=23> */
[----:B------:R0:W-:Y:S04]  /*1aeb0*/  STL [R1+0x538], R118 ;  /* 0x0005387601007387 */ /* 0x0001e80000100800 */
[----:B------:R1:W-:Y:S04]  /*1aec0*/  STL [R1+0x53c], R116 ;  /* 0x00053c7401007387 */ /* 0x0003e80000100800 */
[----:B------:R1:W-:Y:S04]  /*1aed0*/  STL [R1+0x540], R114 ;  /* 0x0005407201007387 */ /* 0x0003e80000100800 */
[----:B------:R1:W-:Y:S04]  /*1aee0*/  STL [R1+0x544], R112 ;  /* 0x0005447001007387 */ /* 0x0003e80000100800 */
[----:B------:R1:W-:Y:S01]  /*1aef0*/  STL [R1+0x548], R110 ;  /* 0x0005486e01007387 */ /* 0x0003e20000100800 */
[----:B------:R-:W-:-:S03]  /*1af00*/  FADD R0, R124, R0 ;  /* 0x000000007c007221 */ /* 0x000fc60000000000 */
[----:B------:R1:W-:Y:S04]  /*1af10*/  STL [R1+0x54c], R108 ;  /* 0x00054c6c01007387 */ /* 0x0003e80000100800 */
[----:B------:R1:W-:Y:S04]  /*1af20*/  STL [R1+0x550], R107 ;  /* 0x0005506b01007387 */ /* 0x0003e80000100800 */
[----:B------:R1:W-:Y:S04]  /*1af30*/  STL [R1+0x554], R106 ;  /* 0x0005546a01007387 */ /* 0x0003e80000100800 */
[----:B------:R-:W2:Y:S04]  /*1af40*/  LDL.LU R119, [R1+0x564] ;  /* 0x0005640001777983 */ /* 0x000ea80000300800 */
[----:B------:R1:W-:Y:S04]  /*1af50*/  STL [R1+0x558], R105 ;  /* 0x0005586901007387 */ /* 0x0003e80000100800 */
[----:B0-----:R-:W3:Y:S04]  /*1af60*/  LDL.LU R118, [R1+0x568] ;  /* 0x0005680001767983 */ /* 0x001ee80000300800 */
[----:B------:R0:W-:Y:S04]  /*1af70*/  STL [R1+0x55c], R104 ;  /* 0x00055c6801007387 */ /* 0x0001e80000100800 */
[----:B------:R-:W4:Y:S04]  /*1af80*/  LDL.LU R117, [R1+0x56c] ;  /* 0x00056c0001757983 */ /* 0x000f280000300800 */
[----:B------:R0:W-:Y:S04]  /*1af90*/  STL [R1+0x560], R0 ;  /* 0x0005600001007387 */ /* 0x0001e80000100800 */
        /* <DEDUP_REMOVED lines=12> */
[----:B0-----:R-:W4:Y:S04]  /*1b060*/  LDL.LU R104, [R1+0x5a0] ;  /* 0x0005a00001687983 */ /* 0x001f280000300800 */
[----:B------:R-:W4:Y:S01]  /*1b070*/  LDL.LU R0, [R1+0x5a4] ;  /* 0x0005a40001007983 */ /* 0x000f220000300800 */
[----:B--2---:R-:W-:-:S01]  /*1b080*/  FADD R119, R125, R119 ;  /* 0x000000777d777221 */ /* 0x004fc20000000000 */
[----:B---3--:R-:W-:-:S04]  /*1b090*/  FADD R118, R126, R118 ;  /* 0x000000767e767221 */ /* 0x008fc80000000000 */
[----:B------:R0:W-:Y:S01]  /*1b0a0*/  STL [R1+0x564], R119 ;  /* 0x0005647701007387 */ /* 0x0001e20000100800 */
[----:B----4-:R-:W-:-:S03]  /*1b0b0*/  FADD R117, R127, R117 ;  /* 0x000000757f757221 */ /* 0x010fc60000000000 */
[----:B------:R1:W-:Y:S01]  /*1b0c0*/  STL [R1+0x568], R118 ;  /* 0x0005687601007387 */ /* 0x0003e20000100800 */
[----:B------:R-:W-:-:S03]  /*1b0d0*/  FADD R116, R128, R116 ;  /* 0x0000007480747221 */ /* 0x000fc60000000000 */
        /* <DEDUP_REMOVED lines=24> */
[----:B0-----:R-:W4:Y:S01]  /*1b260*/  LDL.LU R119, [R1+0x5a8] ;  /* 0x0005a80001777983 */ /* 0x001f220000300800 */
[----:B------:R-:W-:-:S03]  /*1b270*/  FADD R0, R141, R0 ;  /* 0x000000008d007221 */ /* 0x000fc60000000000 */
[----:B------:R0:W-:Y:S04]  /*1b280*/  STL [R1+0x59c], R105 ;  /* 0x00059c6901007387 */ /* 0x0001e80000100800 */
[----:B-1----:R-:W4:Y:S04]  /*1b290*/  LDL.LU R118, [R1+0x5ac] ;  /* 0x0005ac0001767983 */ /* 0x002f280000300800 */
[----:B------:R1:W-:Y:S04]  /*1b2a0*/  STL [R1+0x5a0], R104 ;  /* 0x0005a06801007387 */ /* 0x0003e80000100800 */
[----:B--2---:R-:W2:Y:S04]  /*1b2b0*/  LDL.LU R117, [R1+0x5b0] ;  /* 0x0005b00001757983 */ /* 0x004ea80000300800 */
[----:B------:R1:W-:Y:S04]  /*1b2c0*/  STL [R1+0x5a4], R0 ;  /* 0x0005a40001007387 */ /* 0x0003e80000100800 */
[----:B---3--:R-:W3:Y:S04]  /*1b2d0*/  LDL.LU R116, [R1+0x5b4] ;  /* 0x0005b40001747983 */ /* 0x008ee80000300800 */
[----:B----4-:R-:W4:Y:S04]  /*1b2e0*/  LDL.LU R115, [R1+0x5b8] ;  /* 0x0005b80001737983 */ /* 0x010f280000300800 */
        /* <DEDUP_REMOVED lines=10> */
[----:B-1----:R-:W4:Y:S04]  /*1b390*/  LDL.LU R104, [R1+0x5e4] ;  /* 0x0005e40001687983 */ /* 0x002f280000300800 */
[----:B------:R-:W4:Y:S01]  /*1b3a0*/  LDL.LU R0, [R1+0x5e8] ;  /* 0x0005e80001007983 */ /* 0x000f220000300800 */
[----:B------:R-:W-:-:S01]  /*1b3b0*/  FADD R119, R142, R119 ;  /* 0x000000778e777221 */ /* 0x000fc20000000000 */
[----:B------:R-:W-:-:S04]  /*1b3c0*/  FADD R118, R143, R118 ;  /* 0x000000768f767221 */ /* 0x000fc80000000000 */
[----:B------:R0:W-:Y:S01]  /*1b3d0*/  STL [R1+0x5a8], R119 ;  /* 0x0005a87701007387 */ /* 0x0001e20000100800 */
[----:B--2---:R-:W-:-:S03]  /*1b3e0*/  FADD R117, R144, R117 ;  /* 0x0000007590757221 */ /* 0x004fc60000000000 */
[----:B------:R1:W-:Y:S01]  /*1b3f0*/  STL [R1+0x5ac], R118 ;  /* 0x0005ac7601007387 */ /* 0x0003e20000100800 */
[----:B---3--:R-:W-:-:S03]  /*1b400*/  FADD R116, R145, R116 ;  /* 0x0000007491747221 */ /* 0x008fc60000000000 */
        /* <DEDUP_REMOVED lines=404> */
[----:B------:R-:W-:Y:S01]  /*1cd50*/  STL [R1+0x7c8], R119 ;  /* 0x0007c87701007387 */ /* 0x000fe20000100800 */
[----:B--2---:R-:W-:-:S03]  /*1cd60*/  FADD R117, R88, R117 ;  /* 0x0000007558757221 */ /* 0x004fc60000000000 */
[----:B------:R-:W-:Y:S01]  /*1cd70*/  STL [R1+0x7cc], R118 ;  /* 0x0007cc7601007387 */ /* 0x000fe20000100800 */
[----:B---3--:R-:W-:-:S03]  /*1cd80*/  FADD R116, R89, R116 ;  /* 0x0000007459747221 */ /* 0x008fc60000000000 */
[----:B------:R-:W-:Y:S01]  /*1cd90*/  STL [R1+0x7d0], R117 ;  /* 0x0007d07501007387 */ /* 0x000fe20000100800 */
[----:B----4-:R-:W-:-:S03]  /*1cda0*/  FADD R115, R90, R115 ;  /* 0x000000735a737221 */ /* 0x010fc60000000000 */
        /* <DEDUP_REMOVED lines=19> */
[----:B------:R-:W-:-:S01]  /*1cee0*/  FADD R105, R100, R105 ;  /* 0x0000006964697221 */ /* 0x000fc20000000000 */
[----:B------:R-:W-:Y:S02]  /*1cef0*/  FADD R104, R101, R104 ;  /* 0x0000006865687221 */ /* 0x000fe40000000000 */
[----:B------:R-:W-:Y:S04]  /*1cf00*/  STL [R1+0x7fc], R106 ;  /* 0x0007fc6a01007387 */ /* 0x000fe80000100800 */
[----:B------:R0:W-:Y:S04]  /*1cf10*/  STL [R1+0x804], R104 ;  /* 0x0008046801007387 */ /* 0x0001e80000100800 */
[----:B------:R1:W-:Y:S04]  /*1cf20*/  STL [R1+0x800], R105 ;  /* 0x0008006901007387 */ /* 0x0003e80000100800 */
[----:B0-----:R-:W2:Y:S01]  /*1cf30*/  LDL.LU R104, [R1+0x80c] ;  /* 0x00080c0001687983 */ /* 0x001ea20000300800 */
[----:B------:R-:W-:-:S03]  /*1cf40*/  FADD R0, R102, R0 ;  /* 0x0000000066007221 */ /* 0x000fc60000000000 */
[----:B-1----:R-:W3:Y:S04]  /*1cf50*/  LDL.LU R105, [R1+0x810] ;  /* 0x0008100001697983 */ /* 0x002ee80000300800 */
        /* <DEDUP_REMOVED lines=16> */
[----:B--2---:R-:W-:-:S05]  /*1d060*/  FADD R104, R103, R104 ;  /* 0x0000006867687221 */ /* 0x004fca0000000000 */
[----:B------:R0:W-:Y:S04]  /*1d070*/  STL [R1+0x80c], R104 ;  /* 0x00080c6801007387 */ /* 0x0001e80000100800 */
[----:B0-----:R-:W3:Y:S02]  /*1d080*/  LDL.LU R104, [R1+0x8a4] ;  /* 0x0008a40001687983 */ /* 0x001ee40000300800 */
[----:B---3--:R-:W-:-:S05]  /*1d090*/  FADD R105, R104, R105 ;  /* 0x0000006968697221 */ /* 0x008fca0000000000 */
[----:B------:R0:W-:Y:S04]  /*1d0a0*/  STL [R1+0x810], R105 ;  /* 0x0008106901007387 */ /* 0x0001e80000100800 */
[----:B0-----:R-:W4:Y:S02]  /*1d0b0*/  LDL.LU R105, [R1+0x8a0] ;  /* 0x0008a00001697983 */ /* 0x001f240000300800 */
[----:B----4-:R-:W-:-:S05]  /*1d0c0*/  FADD R106, R105, R106 ;  /* 0x0000006a696a7221 */ /* 0x010fca0000000000 */
[----:B------:R0:W-:Y:S04]  /*1d0d0*/  STL [R1+0x814], R106 ;  /* 0x0008146a01007387 */ /* 0x0001e80000100800 */
[----:B0-----:R-:W2:Y:S02]  /*1d0e0*/  LDL.LU R106, [R1+0x89c] ;  /* 0x00089c00016a7983 */ /* 0x001ea40000300800 */
[----:B--2---:R-:W-:-:S05]  /*1d0f0*/  FADD R107, R106, R107 ;  /* 0x0000006b6a6b7221 */ /* 0x004fca0000000000 */
        /* <DEDUP_REMOVED lines=37> */
[----:B0-----:R-:W2:Y:S01]  /*1d350*/  LDL.LU R119, [R1+0x868] ;  /* 0x0008680001777983 */ /* 0x001ea20000300800 */
[----:B------:R-:W-:Y:S01]  /*1d360*/  UMOV UR6, URZ ;  /* 0x0000003f00067c82 */ /* 0x000fe20008000000 */
[----:B--2---:R-:W-:-:S05]  /*1d370*/  FADD R0, R0, R119 ;  /* 0x0000007700007221 */ /* 0x004fca0000000000 */
[----:B------:R1:W-:Y:S02]  /*1d380*/  STL [R1+0x84c], R0 ;  /* 0x00084c0001007387 */ /* 0x0003e40000100800 */
.L_x_24:
[----:B------:R-:W-:Y:S05]  /*1d390*/  @!P1 BRA `(.L_x_25) ;  /* 0x0000000000049947 */ /* 0x000fea0003800000 */
[----:B------:R-:W-:Y:S01]  /*1d3a0*/  BPT.TRAP 0x1 ;  /* 0x000000040000795c */ /* 0x000fe20000300000 */
.L_x_25:
[----:B------:R-:W-:Y:S02]  /*1d3b0*/  UISETP.GT.U32.AND UP0, UPT, UR7, 0x1, UPT ;  /* 0x000000010700788c */ /* 0x000fe4000bf04070 */
[----:B------:R-:W-:-:S04]  /*1d3c0*/  ULEA UR17, UR9, UR12, 0x3 ;  /* 0x0000000c09117291 */ /* 0x000fc8000f8e183f */
[----:B------:R-:W-:Y:S01]  /*1d3d0*/  UIADD3 UR17, UR17, 0x18, URZ ;  /* 0x0000001811117890 */ /* 0x000fe2000fffe03f */
[----:B------:R-:W-:-:S03]  /*1d3e0*/  PLOP3.LUT P0, PT, PT, PT, UP0, 0x80, 0x0 ;  /* 0x000000000000781c */ /* 0x000fc60003f0f008 */
[----:B------:R-:W-:-:S09]  /*1d3f0*/  UPRMT UR17, URZ, 0x654, UR17 ;  /* 0x000006543f117896 */ /* 0x000fd20008000011 */
[----:B------:R-:W-:Y:S01]  /*1d400*/  SYNCS.ARRIVE.TRANS64.RED.A1T0 RZ, [UR17], RZ ;  /* 0x000000ffffff79a7 */ /* 0x000fe20008100411 */
[----:B------:R-:W-:Y:S05]  /*1d410*/  @P0 BRA `(.L_x_26) ;  /* 0x0000000000040947 */ /* 0x000fea0003800000 */
[----:B------:R-:W-:Y:S01]  /*1d420*/  BPT.TRAP 0x1 ;  /* 0x000000040000795c */ /* 0x000fe20000300000 */
.L_x_26:
[----:B------:R-:W-:Y:S02]  /*1d430*/  UISETP.GT.AND UP2, UPT, UR15, 0x1, UPT ;  /* 0x000000010f00788c */ /* 0x000fe4000bf44270 */
[----:B------:R-:W-:Y:S02]  /*1d440*/  UIADD3 UR11, UR11, 0x1, URZ ;  /* 0x000000010b0b7890 */ /* 0x000fe4000fffe03f */
[----:B------:R-:W-:Y:S02]  /*1d450*/  UIADD3 UR9, UR9, 0x1, URZ ;  /* 0x0000000109097890 */ /* 0x000fe4000fffe03f */
[----:B------:R-:W-:Y:S01]  /*1d460*/  PLOP3.LUT P0, PT, PT, PT, UP2, 0x80, 0x0 ;  /* 0x000000000000781c */ /* 0x000fe20003f0f028 */
[----:B------:R-:W-:Y:S02]  /*1d470*/  UISETP.NE.AND UP0, UPT, UR11, 0x3, UPT ;  /* 0x000000030b00788c */ /* 0x000fe4000bf05270 */
[----:B------:R-:W-:Y:S02]  /*1d480*/  UIADD3 UR18, UR15, -0x1, URZ ;  /* 0xffffffff0f127890 */ /* 0x000fe4000fffe03f */
[----:B------:R-:W-:-:S02]  /*1d490*/  USEL UR15, URZ, 0x1, UP0 ;  /* 0x000000013f0f7887 */ /* 0x000fc40008000000 */
[----:B------:R-:W-:Y:S02]  /*1d4a0*/  UISETP.NE.AND UP1, UPT, UR9, 0x3, UPT ;  /* 0x000000030900788c */ /* 0x000fe4000bf25270 */
[----:B------:R-:W-:Y:S02]  /*1d4b0*/  ULOP3.LUT UR14, UR14, UR15, URZ, 0x3c, !UPT ;  /* 0x0000000f0e0e7292 */ /* 0x000fe4000f8e3c3f */
[----:B------:R-:W-:Y:S02]  /*1d4c0*/  USEL UR11, UR11, URZ, UP0 ;  /* 0x0000003f0b0b7287 */ /* 0x000fe40008000000 */
[----:B------:R-:W-:Y:S01]  /*1d4d0*/  USEL UR9, UR9, URZ, UP1 ;  /* 0x0000003f09097287 */ /* 0x000fe20008800000 */
[----:B------:R-:W-:Y:S01]  /*1d4e0*/  UMOV UR17, 0x1 ;  /* 0x0000000100117882 */ /* 0x000fe20000000000 */
[----:B------:R-:W-:Y:S01]  /*1d4f0*/  UMOV UR15, UR18 ;  /* 0x00000012000f7c82 */ /* 0x000fe20008000000 */
[----:B------:R-:W-:Y:S09]  /*1d500*/  @P0 BRA `(.L_x_27) ;  /* 0xffffff2000d00947 */ /* 0x000ff2000383ffff */
.L_x_19:
[----:B------:R-:W-:-:S04]  /*1d510*/  UISETP.NE.AND UP0, UPT, UR6, URZ, UPT ;  /* 0x0000003f0600728c */ /* 0x000fc8000bf05270 */
[----:B------:R-:W-:-:S06]  /*1d520*/  USEL UR6, URZ, 0x1, !UP0 ;  /* 0x000000013f067887 */ /* 0x000fcc000c000000 */
[----:B------:R-:W-:-:S13]  /*1d530*/  ISETP.NE.AND P0, PT, RZ, UR6, PT ;  /* 0x00000006ff007c0c */ /* 0x000fda000bf05270 */
[----:B------:R-:W-:Y:S05]  /*1d540*/  @!P0 BRA `(.L_x_28) ;  /* 0x0000005400888947 */ /* 0x000fea0003800000 */
[----:B-1----:R-:W2:Y:S04]  /*1d550*/  LDL.LU R0, [R1+0x310] ;  /* 0x0003100001007983 */ /* 0x002ea80000300800 */
[----:B------:R1:W-:Y:S04]  /*1d560*/  STL [R1+0x958], R59 ;  /* 0x0009583b01007387 */ /* 0x0003e80000100800 */
[----:B-1----:R-:W2:Y:S04]  /*1d570*/  LDL.LU R59, [R1+0x240] ;  /* 0x00024000013b7983 */ /* 0x002ea80000300800 */
[----:B------:R1:W-:Y:S04]  /*1d580*/  STL [R1+0x954], R60 ;  /* 0x0009543c01007387 */ /* 0x0003e80000100800 */
[----:B-1----:R-:W3:Y:S04]  /*1d590*/  LDL.LU R60, [R1+0x30c] ;  /* 0x00030c00013c7983 */ /* 0x002ee80000300800 */
[----:B------:R1:W-:Y:S04]  /*1d5a0*/  STL [R1+0x950], R61 ;  /* 0x0009503d01007387 */ /* 0x0003e80000100800 */
[----:B-1----:R-:W3:Y:S04]  /*1d5b0*/  LDL.LU R61, [R1+0x23c] ;  /* 0x00023c00013d7983 */ /* 0x002ee80000300800 */
[----:B------:R1:W-:Y:S04]  /*1d5c0*/  STL [R1+0x94c], R62 ;  /* 0x00094c3e01007387 */ /* 0x0003e80000100800 */
[----:B-1----:R-:W4:Y:S04]  /*1d5d0*/  LDL.LU R62, [R1+0x308] ;  /* 0x00030800013e7983 */ /* 0x002f280000300800 */
[----:B------:R1:W-:Y:S04]  /*1d5e0*/  STL [R1+0x948], R63 ;  /* 0x0009483f01007387 */ /* 0x0003e80000100800 */
[----:B-1----:R-:W4:Y:S04]  /*1d5f0*/  LDL.LU R63, [R1+0x238] ;  /* 0x00023800013f7983 */ /* 0x002f280000300800 */
[----:B------:R1:W-:Y:S04]  /*1d600*/  STL [R1+0x944], R64 ;  /* 0x0009444001007387 */ /* 0x0003e80000100800 */
        /* <DEDUP_REMOVED lines=94> */
[----:B-1----:R-:W4:Y:S01]  /*1dbf0*/  LDL.LU R111, [R1+0x180] ;  /* 0x00018000016f7983 */ /* 0x002f220000300800 */
[----:B---3--:R-:W-:Y:S01]  /*1dc00*/  FADD R66, R67, R66 ;  /* 0x0000004243427221 */ /* 0x008fe20000000000 */
[----:B--2---:R-:W-:Y:S01]  /*1dc10*/  FADD R64, R65, R64 ;  /* 0x0000004041407221 */ /* 0x004fe20000000000 */
[----:B----4-:R-:W-:Y:S01]  /*1dc20*/  FADD R62, R63, R62 ;  /* 0x0000003e3f3e7221 */ /* 0x010fe20000000000 */
[----:B------:R-:W-:Y:S01]  /*1dc30*/  STL [R1+0x884], R112 ;  /* 0x0008847001007387 */ /* 0x000fe20000100800 */
[----:B------:R-:W-:Y:S01]  /*1dc40*/  FADD R60, R61, R60 ;  /* 0x0000003c3d3c7221 */ /* 0x000fe20000000000 */
[----:B------:R-:W-:Y:S01]  /*1dc50*/  FADD R0, R59, R0 ;  /* 0x000000003b007221 */ /* 0x000fe20000000000 */
[----:B-----5:R-:W-:Y:S01]  /*1dc60*/  FADD R23, R90, R23 ;  /* 0x000000175a177221 */ /* 0x020fe20000000000 */
[----:B------:R-:W-:Y:S01]  /*1dc70*/  STL [R1+0x880], R113 ;  /* 0x0008807101007387 */ /* 0x000fe20000100800 */
[----:B------:R-:W-:Y:S01]  /*1dc80*/  FADD R216, R89, R216 ;  /* 0x000000d859d87221 */ /* 0x000fe20000000000 */
[----:B------:R-:W-:Y:S01]  /*1dc90*/  FADD R217, R88, R217 ;  /* 0x000000d958d97221 */ /* 0x000fe20000000000 */
[----:B------:R-:W-:Y:S01]  /*1dca0*/  FADD R218, R87, R218 ;  /* 0x000000da57da7221 */ /* 0x000fe20000000000 */
        /* <DEDUP_REMOVED lines=20> */
[----:B------:R1:W-:Y:S01]  /*1ddf0*/  STL [R1+0x868], R119 ;  /* 0x0008687701007387 */ /* 0x0003e20000100800 */
[----:B------:R-:W-:Y:S01]  /*1de00*/  FADD R233, R72, R233 ;  /* 0x000000e948e97221 */ /* 0x000fe20000000000 */
[----:B------:R-:W-:Y:S01]  /*1de10*/  FADD R21, R92, R21 ;  /* 0x000000155c157221 */ /* 0x000fe20000000000 */
[----:B------:R-:W-:Y:S01]  /*1de20*/  FADD R234, R71, R234 ;  /* 0x000000ea47ea7221 */ /* 0x000fe20000000000 */
[----:B------:R2:W-:Y:S01]  /*1de30*/  STL [R1+0x300], R66 ;  /* 0x0003004201007387 */ /* 0x0005e20000100800 */
[----:B------:R-:W-:Y:S01]  /*1de40*/  FADD R235, R70, R235 ;  /* 0x000000eb46eb7221 */ /* 0x000fe20000000000 */
[----:B------:R-:W-:Y:S01]  /*1de50*/  FADD R236, R69, R236 ;  /* 0x000000ec45ec7221 */ /* 0x000fe20000000000 */
[----:B------:R-:W-:Y:S01]  /*1de60*/  FADD R237, R68, R237 ;  /* 0x000000ed44ed7221 */ /* 0x000fe20000000000 */
[----:B------:R3:W-:Y:S04]  /*1de70*/  STL [R1+0x304], R64 ;  /* 0x0003044001007387 */ /* 0x0007e80000100800 */
[----:B-1----:R-:W4:Y:S04]  /*1de80*/  LDL.LU R119, [R1+0x244] ;  /* 0x0002440001777983 */ /* 0x002f280000300800 */
[----:B------:R1:W-:Y:S01]  /*1de90*/  STL [R1+0x308], R62 ;  /* 0x0003083e01007387 */ /* 0x0003e20000100800 */
[----:B------:R-:W-:-:S03]  /*1dea0*/  FADD R20, R93, R20 ;  /* 0x000000145d147221 */ /* 0x000fc60000000000 */
[----:B------:R-:W4:Y:S04]  /*1deb0*/  LDL.LU R118, [R1+0x314] ;  /* 0x0003140001767983 */ /* 0x000f280000300800 */
[----:B------:R0:W-:Y:S04]  /*1dec0*/  STL [R1+0x30c], R60 ;  /* 0x00030c3c01007387 */ /* 0x0001e80000100800 */
[----:B------:R-:W4:Y:S01]  /*1ded0*/  LDL.LU R117, [R1+0x248] ;  /* 0x0002480001757983 */ /* 0x000f220000300800 */
[----:B------:R-:W-:-:S03]  /*1dee0*/  FADD R19, R94, R19 ;  /* 0x000000135e137221 */ /* 0x000fc60000000000 */
[----:B------:R0:W-:Y:S04]  /*1def0*/  STL [R1+0x310], R0 ;  /* 0x0003100001007387 */ /* 0x0001e80000100800 */
[----:B------:R-:W4:Y:S04]  /*1df00*/  LDL.LU R116, [R1+0x318] ;  /* 0x0003180001747983 */ /* 0x000f280000300800 */
[----:B------:R-:W4:Y:S04]  /*1df10*/  LDL.LU R115, [R1+0x24c] ;  /* 0x00024c0001737983 */ /* 0x000f280000300800 */
[----:B------:R-:W4:Y:S01]  /*1df20*/  LDL.LU R114, [R1+0x31c] ;  /* 0x00031c0001727983 */ /* 0x000f220000300800 */
[----:B------:R-:W-:-:S03]  /*1df30*/  FADD R18, R95, R18 ;  /* 0x000000125f127221 */ /* 0x000fc60000000000 */
[----:B------:R-:W4:Y:S04]  /*1df40*/  LDL.LU R113, [R1+0x250] ;  /* 0x0002500001717983 */ /* 0x000f280000300800 */
[----:B------:R-:W4:Y:S01]  /*1df50*/  LDL.LU R112, [R1+0x320] ;  /* 0x0003200001707983 */ /* 0x000f220000300800 */
[----:B------:R-:W-:Y:S01]  /*1df60*/  FADD R17, R96, R17 ;  /* 0x0000001160117221 */ /* 0x000fe20000000000 */
        /* <DEDUP_REMOVED lines=14> */
[----:B------:R-:W-:-:S02]  /*1e050*/  FADD R2, R111, R2 ;  /* 0x000000026f027221 */ /* 0x000fc40000000000 */
        /* <DEDUP_REMOVED lines=45> */
[----:B--2---:R-:W2:Y:S04]  /*1e330*/  LDL.LU R66, [R1+0x37c] ;  /* 0x00037c0001427983 */ /* 0x004ea80000300800 */
[----:B------:R-:W2:Y:S04]  /*1e340*/  LDL.LU R65, [R1+0x2b0] ;  /* 0x0002b00001417983 */ /* 0x000ea80000300800 */
[----:B---3--:R-:W3:Y:S04]  /*1e350*/  LDL.LU R64, [R1+0x380] ;  /* 0x0003800001407983 */ /* 0x008ee80000300800 */
[----:B------:R-:W3:Y:S04]  /*1e360*/  LDL.LU R63, [R1+0x2b4] ;  /* 0x0002b400013f7983 */ /* 0x000ee80000300800 */
[----:B-1----:R-:W3:Y:S04]  /*1e370*/  LDL.LU R62, [R1+0x384] ;  /* 0x00038400013e7983 */ /* 0x002ee80000300800 */
[----:B------:R-:W3:Y:S04]  /*1e380*/  LDL.LU R61, [R1+0x2b8] ;  /* 0x0002b800013d7983 */ /* 0x000ee80000300800 */
[----:B0-----:R-:W3:Y:S04]  /*1e390*/  LDL.LU R60, [R1+0x388] ;  /* 0x00038800013c7983 */ /* 0x001ee80000300800 */
[----:B------:R-:W3:Y:S04]  /*1e3a0*/  LDL.LU R59, [R1+0x2bc] ;  /* 0x0002bc00013b7983 */ /* 0x000ee80000300800 */
[----:B------:R-:W3:Y:S01]  /*1e3b0*/  LDL.LU R0, [R1+0x38c] ;  /* 0x00038c0001007983 */ /* 0x000ee20000300800 */
[----:B----4-:R-:W-:Y:S01]  /*1e3c0*/  FADD R118, R119, R118 ;  /* 0x0000007677767221 */ /* 0x010fe20000000000 */
[----:B------:R-:W-:Y:S01]  /*1e3d0*/  FADD R116, R117, R116 ;  /* 0x0000007475747221 */ /* 0x000fe20000000000 */
[----:B------:R-:W-:Y:S01]  /*1e3e0*/  FADD R114, R115, R114 ;  /* 0x0000007273727221 */ /* 0x000fe20000000000 */
[----:B------:R-:W-:-:S02]  /*1e3f0*/  FADD R112, R113, R112 ;  /* 0x0000007071707221 */ /* 0x000fc40000000000 */
[----:B------:R0:W-:Y:S04]  /*1e400*/  STL [R1+0x314], R118 ;  /* 0x0003147601007387 */ /* 0x0001e80000100800 */
[----:B------:R1:W-:Y:S04]  /*1e410*/  STL [R1+0x318], R116 ;  /* 0x0003187401007387 */ /* 0x0003e80000100800 */
[----:B------:R4:W-:Y:S04]  /*1e420*/  STL [R1+0x31c], R114 ;  /* 0x00031c7201007387 */ /* 0x0009e80000100800 */
[----:B------:R4:W-:Y:S01]  /*1e430*/  STL [R1+0x320], R112 ;  /* 0x0003207001007387 */ /* 0x0009e20000100800 */
[----:B------:R-:W-:Y:S01]  /*1e440*/  FADD R110, R111, R110 ;  /* 0x0000006e6f6e7221 */ /* 0x000fe20000000000 */
[----:B------:R-:W-:-:S04]  /*1e450*/  FADD R108, R109, R108 ;  /* 0x0000006c6d6c7221 */ /* 0x000fc80000000000 */
        /* <DEDUP_REMOVED lines=41> */
[----:B--2---:R-:W-:-:S03]  /*1e6f0*/  FADD R66, R67, R66 ;  /* 0x0000004243427221 */ /* 0x004fc60000000000 */
[----:B------:R2:W-:Y:S01]  /*1e700*/  STL [R1+0x378], R68 ;  /* 0x0003784401007387 */ /* 0x0005e20000100800 */
[----:B---3--:R-:W-:-:S03]  /*1e710*/  FADD R64, R65, R64 ;  /* 0x0000004041407221 */ /* 0x008fc60000000000 */
[----:B------:R3:W-:Y:S04]  /*1e720*/  STL [R1+0x37c], R66 ;  /* 0x00037c4201007387 */ /* 0x0007e80000100800 */
[----:B------:R3:W-:Y:S01]  /*1e730*/  STL [R1+0x380], R64 ;  /* 0x0003804001007387 */ /* 0x0007e20000100800 */
[----:B------:R-:W-:-:S03]  /*1e740*/  FADD R62, R63, R62 ;  /* 0x0000003e3f3e7221 */ /* 0x000fc60000000000 */
[----:B------:R-:W3:Y:S04]  /*1e750*/  LDL.LU R119, [R1+0x2c0] ;  /* 0x0002c00001777983 */ /* 0x000ee80000300800 */
[----:B------:R3:W-:Y:S01]  /*1e760*/  STL [R1+0x384], R62 ;  /* 0x0003843e01007387 */ /* 0x0007e20000100800 */
[----:B------:R-:W-:-:S03]  /*1e770*/  FADD R60, R61, R60 ;  /* 0x0000003c3d3c7221 */ /* 0x000fc60000000000 */
[----:B0-----:R-:W3:Y:S04]  /*1e780*/  LDL.LU R118, [R1+0x390] ;  /* 0x0003900001767983 */ /* 0x001ee80000300800 */
[----:B------:R0:W-:Y:S01]  /*1e790*/  STL [R1+0x388], R60 ;  /* 0x0003883c01007387 */ /* 0x0001e20000100800 */
[----:B------:R-:W-:-:S03]  /*1e7a0*/  FADD R0, R59, R0 ;  /* 0x000000003b007221 */ /* 0x000fc60000000000 */
[----:B------:R-:W3:Y:S04]  /*1e7b0*/  LDL.LU R117, [R1+0x2c4] ;  /* 0x0002c40001757983 */ /* 0x000ee80000300800 */
[----:B------:R0:W-:Y:S04]  /*1e7c0*/  STL [R1+0x38c], R0 ;  /* 0x00038c0001007387 */ /* 0x0001e80000100800 */
[----:B-1----:R-:W3:Y:S04]  /*1e7d0*/  LDL.LU R116, [R1+0x394] ;  /* 0x0003940001747983 */ /* 0x002ee80000300800 */
[----:B------:R-:W3:Y:S04]  /*1e7e0*/  LDL.LU R115, [R1+0x2c8] ;  /* 0x0002c80001737983 */ /* 0x000ee80000300800 */
        /* <DEDUP_REMOVED lines=27> */
[----:B------:R-:W4:Y:S04]  /*1e9a0*/  LDL.LU R87, [R1] ;  /* 0x0000000001577983 */ /* 0x000f280000300800 */
        /* <DEDUP_REMOVED lines=22> */
[----:B------:R-:W3:Y:S04]  /*1eb10*/  LDL.LU R64, [R1+0x3fc] ;  /* 0x0003fc0001407983 */ /* 0x000ee80000300800 */
[----:B------:R-:W3:Y:S04]  /*1eb20*/  LDL.LU R63, [R1+0x30] ;  /* 0x00003000013f7983 */ /* 0x000ee80000300800 */
[----:B------:R-:W3:Y:S04]  /*1eb30*/  LDL.LU R62, [R1+0x400] ;  /* 0x00040000013e7983 */ /* 0x000ee80000300800 */
[----:B------:R-:W3:Y:S04]  /*1eb40*/  LDL.LU R61, [R1+0x34] ;  /* 0x00003400013d7983 */ /* 0x000ee80000300800 */
[----:B0-----:R-:W3:Y:S04]  /*1eb50*/  LDL.LU R60, [R1+0x404] ;  /* 0x00040400013c7983 */ /* 0x001ee80000300800 */
[----:B------:R-:W3:Y:S04]  /*1eb60*/  LDL.LU R59, [R1+0x38] ;  /* 0x00003800013b7983 */ /* 0x000ee80000300800 */
[----:B------:R-:W3:Y:S01]  /*1eb70*/  LDL.LU R0, [R1+0x408] ;  /* 0x0004080001007983 */ /* 0x000ee20000300800 */
[----:B------:R-:W-:-:S05]  /*1eb80*/  FADD R118, R119, R118 ;  /* 0x0000007677767221 */ /* 0x000fca0000000000 */
[----:B------:R0:W-:Y:S01]  /*1eb90*/  STL [R1+0x390], R118 ;  /* 0x0003907601007387 */ /* 0x0001e20000100800 */
[----:B------:R-:W-:Y:S01]  /*1eba0*/  FADD R116, R117, R116 ;  /* 0x0000007475747221 */ /* 0x000fe20000000000 */
[----:B----4-:R-:W-:-:S04]  /*1ebb0*/  FADD R114, R115, R114 ;  /* 0x0000007273727221 */ /* 0x010fc80000000000 */
        /* <DEDUP_REMOVED lines=48> */
[----:B------:R3:W-:Y:S01]  /*1eec0*/  STL [R1+0x3f4], R68 ;  /* 0x0003f44401007387 */ /* 0x0007e20000100800 */
[----:B------:R-:W-:-:S03]  /*1eed0*/  FADD R64, R65, R64 ;  /* 0x0000004041407221 */ /* 0x000fc60000000000 */
        /* <DEDUP_REMOVED lines=71> */
[----:B------:R-:W-:Y:S01]  /*1f350*/  STL [R1+0x40c], R118 ;  /* 0x00040c7601007387 */ /* 0x000fe20000100800 */
[----:B------:R-:W-:Y:S01]  /*1f360*/  FADD R116, R117, R116 ;  /* 0x0000007475747221 */ /* 0x000fe20000000000 */
[----:B----4-:R-:W-:-:S04]  /*1f370*/  FADD R114, R115, R114 ;  /* 0x0000007273727221 */ /* 0x010fc80000000000 */
        /* <DEDUP_REMOVED lines=44> */
[----:B------:R-:W-:Y:S01]  /*1f640*/  STL [R1+0x468], R72 ;  /* 0x0004684801007387 */ /* 0x000fe20000100800 */
[----:B---3--:R-:W-:-:S03]  /*1f650*/  FADD R68, R69, R68 ;  /* 0x0000004445447221 */ /* 0x008fc60000000000 */
[----:B------:R-:W-:Y:S01]  /*1f660*/  STL [R1+0x46c], R70 ;  /* 0x00046c4601007387 */ /* 0x000fe20000100800 */
[----:B------:R-:W-:-:S03]  /*1f670*/  FADD R66, R67, R66 ;  /* 0x0000004243427221 */ /* 0x000fc60000000000 */
[----:B------:R-:W-:Y:S01]  /*1f680*/  STL [R1+0x470], R68 ;  /* 0x0004704401007387 */ /* 0x000fe20000100800 */
[----:B------:R-:W-:-:S03]  /*1f690*/  FADD R64, R65, R64 ;  /* 0x0000004041407221 */ /* 0x000fc60000000000 */
[----:B------:R-:W-:Y:S04]  /*1f6a0*/  STL [R1+0x474], R66 ;  /* 0x0004744201007387 */ /* 0x000fe80000100800 */
[----:B------:R-:W-:Y:S01]  /*1f6b0*/  STL [R1+0x478], R64 ;  /* 0x0004784001007387 */ /* 0x000fe20000100800 */
[----:B------:R-:W-:Y:S01]  /*1f6c0*/  FADD R62, R63, R62 ;  /* 0x0000003e3f3e7221 */ /* 0x000fe20000000000 */
[----:B------:R-:W-:Y:S01]  /*1f6d0*/  FADD R60, R61, R60 ;  /* 0x0000003c3d3c7221 */ /* 0x000fe20000000000 */
[----:B------:R-:W-:Y:S02]  /*1f6e0*/  FADD R0, R59, R0 ;  /* 0x000000003b007221 */ /* 0x000fe40000000000 */
[----:B------:R-:W2:Y:S04]  /*1f6f0*/  LDL.LU R59, [R1+0xb8] ;  /* 0x0000b800013b7983 */ /* 0x000ea80000300800 */
[----:B------:R-:W-:Y:S04]  /*1f700*/  STL [R1+0x47c], R62 ;  /* 0x00047c3e01007387 */ /* 0x000fe80000100800 */
[----:B------:R0:W-:Y:S04]  /*1f710*/  STL [R1+0x480], R60 ;  /* 0x0004803c01007387 */ /* 0x0001e80000100800 */
[----:B0-----:R-:W2:Y:S04]  /*1f720*/  LDL.LU R60, [R1+0x488] ;  /* 0x00048800013c7983 */ /* 0x001ea80000300800 */
[----:B------:R-:W3:Y:S04]  /*1f730*/  LDL.LU R61, [R1+0xbc] ;  /* 0x0000bc00013d7983 */ /* 0x000ee80000300800 */
[----:B------:R0:W-:Y:S04]  /*1f740*/  STL [R1+0x484], R0 ;  /* 0x0004840001007387 */ /* 0x0001e80000100800 */
[----:B------:R-:W3:Y:S04]  /*1f750*/  LDL.LU R62, [R1+0x48c] ;  /* 0x00048c00013e7983 */ /* 0x000ee80000300800 */
        /* <DEDUP_REMOVED lines=71> */
[----:B------:R-:W-:-:S03]  /*1fbd0*/  FADD R70, R69, R70 ;  /* 0x0000004645467221 */ /* 0x000fc60000000000 */
[----:B0-----:R-:W4:Y:S04]  /*1fbe0*/  LDL.LU R64, [R1+0x944] ;  /* 0x0009440001407983 */ /* 0x001f280000300800 */
[----:B------:R-:W4:Y:S04]  /*1fbf0*/  LDL.LU R65, [R1+0x940] ;  /* 0x0009400001417983 */ /* 0x000f280000300800 */
[----:B------:R0:W-:Y:S01]  /*1fc00*/  STL [R1+0x494], R66 ;  /* 0x0004944201007387 */ /* 0x0001e20000100800 */
[----:B------:R-:W-:Y:S01]  /*1fc10*/  FADD R72, R71, R72 ;  /* 0x0000004847487221 */ /* 0x000fe20000000000 */
        /* <DEDUP_REMOVED lines=27> */
[----:B------:R-:W-:Y:S01]  /*1fdd0*/  FADD R110, R111, R110 ;  /* 0x0000006e6f6e7221 */ /* 0x000fe20000000000 */
[----:B------:R-:W-:Y:S01]  /*1fde0*/  FADD R108, R109, R108 ;  /* 0x0000006c6d6c7221 */ /* 0x000fe20000000000 */
        /* <DEDUP_REMOVED lines=13> */
[----:B------:R-:W-:Y:S04]  /*1fec0*/  STL [R1+0x4b8], R118 ;  /* 0x0004b87601007387 */ /* 0x000fe80000100800 */
[----:B------:R-:W-:Y:S04]  /*1fed0*/  STL [R1+0x4bc], R116 ;  /* 0x0004bc7401007387 */ /* 0x000fe80000100800 */
        /* <DEDUP_REMOVED lines=17> */
[----:B------:R-:W-:Y:S04]  /*1fff0*/  STL [R1+0x4e8], R94 ;  /* 0x0004e85e01007387 */ /* 0x000fe80000100800 */
[----:B------:R-:W-:Y:S04]  /*20000*/  STL [R1+0x4ec], R92 ;  /* 0x0004ec5c01007387 */ /* 0x000fe80000100800 */
[----:B------:R-:W-:Y:S04]  /*20010*/  STL [R1+0x4f0], R90 ;  /* 0x0004f05a01007387 */ /* 0x000fe80000100800 */
[----:B------:R-:W-:Y:S04]  /*20020*/  STL [R1+0x4f4], R88 ;  /* 0x0004f45801007387 */ /* 0x000fe80000100800 */
[----:B------:R-:W2:Y:S04]  /*20030*/  LDL.LU R83, [R1+0x134] ;  /* 0x0001340001537983 */ /* 0x000ea80000300800 */
[----:B------:R-:W-:Y:S04]  /*20040*/  STL [R1+0x4f8], R86 ;  /* 0x0004f85601007387 */ /* 0x000fe80000100800 */
[----:B------:R-:W2:Y:S04]  /*20050*/  LDL.LU R115, [R1+0x504] ;  /* 0x0005040001737983 */ /* 0x000ea80000300800 */
[----:B------:R0:W-:Y:S04]  /*20060*/  STL [R1+0x4fc], R84 ;  /* 0x0004fc5401007387 */ /* 0x0001e80000100800 */
[----:B0-----:R-:W3:Y:S04]  /*20070*/  LDL.LU R84, [R1+0x138] ;  /* 0x0001380001547983 */ /* 0x001ee80000300800 */
        /* <DEDUP_REMOVED lines=35> */
[----:B------:R-:W4:Y:S01]  /*202b0*/  LDL.LU R114, [R1+0x54c] ;  /* 0x00054c0001727983 */ /* 0x000f220000300800 */
[----:B--2---:R-:W-:-:S03]  /*202c0*/  FADD R115, R83, R115 ;  /* 0x0000007353737221 */ /* 0x004fc60000000000 */
[----:B------:R-:W2:Y:S04]  /*202d0*/  LDL.LU R83, [R1+0x8f8] ;  /* 0x0008f80001537983 */ /* 0x000ea80000300800 */
[----:B------:R0:W-:Y:S04]  /*202e0*/  STL [R1+0x504], R115 ;  /* 0x0005047301007387 */ /* 0x0001e80000100800 */
[----:B0-----:R-:W2:Y:S01]  /*202f0*/  LDL.LU R115, [R1+0x550] ;  /* 0x0005500001737983 */ /* 0x001ea20000300800 */
[----:B---3--:R-:W-:-:S03]  /*20300*/  FADD R116, R84, R116 ;  /* 0x0000007454747221 */ /* 0x008fc60000000000 */
[----:B------:R-:W3:Y:S04]  /*20310*/  LDL.LU R84, [R1+0x8f4] ;  /* 0x0008f40001547983 */ /* 0x000ee80000300800 */
[----:B------:R0:W-:Y:S01]  /*20320*/  STL [R1+0x508], R116 ;  /* 0x0005087401007387 */ /* 0x0001e20000100800 */
[----:B----4-:R-:W-:-:S03]  /*20330*/  FADD R117, R85, R117 ;  /* 0x0000007555757221 */ /* 0x010fc60000000000 */
[----:B0-----:R-:W4:Y:S01]  /*20340*/  LDL.LU R116, [R1+0x554] ;  /* 0x0005540001747983 */ /* 0x001f220000300800 */
[----:B------:R-:W-:-:S03]  /*20350*/  FADD R118, R86, R118 ;  /* 0x0000007656767221 */ /* 0x000fc60000000000 */
[----:B------:R-:W3:Y:S04]  /*20360*/  LDL.LU R85, [R1+0x8f0] ;  /* 0x0008f00001557983 */ /* 0x000ee80000300800 */
[----:B------:R0:W-:Y:S01]  /*20370*/  STL [R1+0x50c], R117 ;  /* 0x00050c7501007387 */ /* 0x0001e20000100800 */
[----:B------:R-:W-:-:S03]  /*20380*/  FADD R119, R87, R119 ;  /* 0x0000007757777221 */ /* 0x000fc60000000000 */
[----:B0-----:R-:W3:Y:S04]  /*20390*/  LDL.LU R117, [R1+0x558] ;  /* 0x0005580001757983 */ /* 0x001ee80000300800 */
[----:B------:R-:W3:Y:S04]  /*203a0*/  LDL.LU R86, [R1+0x8ec] ;  /* 0x0008ec0001567983 */ /* 0x000ee80000300800 */
[----:B------:R0:W-:Y:S04]  /*203b0*/  STL [R1+0x510], R118 ;  /* 0x0005107601007387 */ /* 0x0001e80000100800 */
[----:B0-----:R-:W3:Y:S04]  /*203c0*/  LDL.LU R118, [R1+0x55c] ;  /* 0x00055c0001767983 */ /* 0x001ee80000300800 */
[----:B------:R-:W3:Y:S04]  /*203d0*/  LDL.LU R87, [R1+0x8e8] ;  /* 0x0008e80001577983 */ /* 0x000ee80000300800 */
[----:B------:R0:W-:Y:S04]  /*203e0*/  STL [R1+0x514], R119 ;  /* 0x0005147701007387 */ /* 0x0001e80000100800 */
[----:B0-----:R-:W3:Y:S01]  /*203f0*/  LDL.LU R119, [R1+0x560] ;  /* 0x0005600001777983 */ /* 0x001ee20000300800 */
[----:B------:R-:W-:Y:S01]  /*20400*/  FADD R0, R88, R0 ;  /* 0x0000000058007221 */ /* 0x000fe20000000000 */
[----:B------:R-:W-:-:S02]  /*20410*/  FADD R90, R89, R90 ;  /* 0x0000005a595a7221 */ /* 0x000fc40000000000 */
[----:B------:R-:W3:Y:S01]  /*20420*/  LDL.LU R88, [R1+0x8e4] ;  /* 0x0008e40001587983 */ /* 0x000ee20000300800 */
[----:B------:R-:W-:-:S03]  /*20430*/  FADD R92, R91, R92 ;  /* 0x0000005c5b5c7221 */ /* 0x000fc60000000000 */
[----:B------:R0:W-:Y:S01]  /*20440*/  STL [R1+0x518], R0 ;  /* 0x0005180001007387 */ /* 0x0001e20000100800 */
[----:B------:R-:W-:Y:S01]  /*20450*/  FADD R94, R93, R94 ;  /* 0x0000005e5d5e7221 */ /* 0x000fe20000000000 */
[----:B------:R-:W-:Y:S02]  /*20460*/  FADD R96, R95, R96 ;  /* 0x000000605f607221 */ /* 0x000fe40000000000 */
[----:B0-----:R-:W3:Y:S04]  /*20470*/  LDL.LU R0, [R1+0x564] ;  /* 0x0005640001007983 */ /* 0x001ee80000300800 */
[----:B------:R-:W3:Y:S04]  /*20480*/  LDL.LU R89, [R1+0x8e0] ;  /* 0x0008e00001597983 */ /* 0x000ee80000300800 */
[----:B------:R0:W-:Y:S01]  /*20490*/  STL [R1+0x51c], R90 ;  /* 0x00051c5a01007387 */ /* 0x0001e20000100800 */
[----:B------:R-:W-:-:S03]  /*204a0*/  FADD R98, R97, R98 ;  /* 0x0000006261627221 */ /* 0x000fc60000000000 */
        /* <DEDUP_REMOVED lines=38> */
[----:B0-----:R-:W3:Y:S04]  /*20710*/  LDL.LU R112, [R1+0x578] ;  /* 0x0005780001707983 */ /* 0x001ee80000300800 */
[----:B------:R-:W3:Y:S04]  /*20720*/  LDL.LU R106, [R1+0x89c] ;  /* 0x00089c00016a7983 */ /* 0x000ee80000300800 */
[----:B------:R0:W-:Y:S01]  /*20730*/  STL [R1+0x548], R113 ;  /* 0x0005487101007387 */ /* 0x0001e20000100800 */
[----:B--2---:R-:W-:-:S03]  /*20740*/  FADD R115, R120, R115 ;  /* 0x0000007378737221 */ /* 0x004fc60000000000 */
[----:B0-----:R-:W2:Y:S04]  /*20750*/  LDL.LU R113, [R1+0x57c] ;  /* 0x00057c0001717983 */ /* 0x001ea80000300800 */
[----:B------:R-:W2:Y:S04]  /*20760*/  LDL.LU R107, [R1+0x898] ;  /* 0x00089800016b7983 */ /* 0x000ea80000300800 */
[----:B------:R0:W-:Y:S01]  /*20770*/  STL [R1+0x54c], R114 ;  /* 0x00054c7201007387 */ /* 0x0001e20000100800 */
[----:B----4-:R-:W-:-:S03]  /*20780*/  FADD R116, R121, R116 ;  /* 0x0000007479747221 */ /* 0x010fc60000000000 */
[----:B0-----:R-:W4:Y:S04]  /*20790*/  LDL.LU R114, [R1+0x580] ;  /* 0x0005800001727983 */ /* 0x001f280000300800 */
[----:B------:R0:W-:Y:S01]  /*207a0*/  STL [R1+0x550], R115 ;  /* 0x0005507301007387 */ /* 0x0001e20000100800 */
[----:B---3--:R-:W-:-:S03]  /*207b0*/  FADD R117, R122, R117 ;  /* 0x000000757a757221 */ /* 0x008fc60000000000 */
[----:B0-----:R-:W3:Y:S04]  /*207c0*/  LDL.LU R115, [R1+0x584] ;  /* 0x0005840001737983 */ /* 0x001ee80000300800 */
[----:B------:R0:W-:Y:S04]  /*207d0*/  STL [R1+0x554], R116 ;  /* 0x0005547401007387 */ /* 0x0001e80000100800 */
[----:B0-----:R-:W3:Y:S01]  /*207e0*/  LDL.LU R116, [R1+0x588] ;  /* 0x0005880001747983 */ /* 0x001ee20000300800 */
[----:B------:R-:W-:-:S03]  /*207f0*/  FADD R118, R123, R118 ;  /* 0x000000767b767221 */ /* 0x000fc60000000000 */
[----:B------:R0:W-:Y:S04]  /*20800*/  STL [R1+0x558], R117 ;  /* 0x0005587501007387 */ /* 0x0001e80000100800 */
[----:B0-----:R-:W3:Y:S04]  /*20810*/  LDL.LU R117, [R1+0x58c] ;  /* 0x00058c0001757983 */ /* 0x001ee80000300800 */
[----:B------:R0:W-:Y:S01]  /*20820*/  STL [R1+0x55c], R118 ;  /* 0x00055c7601007387 */ /* 0x0001e20000100800 */
[----:B------:R-:W-:-:S03]  /*20830*/  FADD R119, R124, R119 ;  /* 0x000000777c777221 */ /* 0x000fc60000000000 */
[----:B0-----:R-:W3:Y:S04]  /*20840*/  LDL.LU R118, [R1+0x590] ;  /* 0x0005900001767983 */ /* 0x001ee80000300800 */
[----:B------:R0:W-:Y:S04]  /*20850*/  STL [R1+0x560], R119 ;  /* 0x0005607701007387 */ /* 0x0001e80000100800 */
[----:B0-----:R-:W3:Y:S01]  /*20860*/  LDL.LU R119, [R1+0x594] ;  /* 0x0005940001777983 */ /* 0x001ee20000300800 */
[----:B------:R-:W-:-:S03]  /*20870*/  FADD R0, R125, R0 ;  /* 0x000000007d007221 */ /* 0x000fc60000000000 */
[----:B------:R-:W3:Y:S04]  /*20880*/  LDL.LU R125, [R1+0x5c8] ;  /* 0x0005c800017d7983 */ /* 0x000ee80000300800 */
[----:B------:R-:W3:Y:S04]  /*20890*/  LDL.LU R124, [R1+0x5cc] ;  /* 0x0005cc00017c7983 */ /* 0x000ee80000300800 */
[----:B------:R-:W3:Y:S04]  /*208a0*/  LDL.LU R123, [R1+0x5d0] ;  /* 0x0005d000017b7983 */ /* 0x000ee80000300800 */
[----:B------:R0:W-:Y:S04]  /*208b0*/  STL [R1+0x564], R0 ;  /* 0x0005640001007387 */ /* 0x0001e80000100800 */
[----:B------:R-:W3:Y:S04]  /*208c0*/  LDL.LU R122, [R1+0x5d4] ;  /* 0x0005d400017a7983 */ /* 0x000ee80000300800 */
[----:B------:R-:W3:Y:S04]  /*208d0*/  LDL.LU R121, [R1+0x5d8] ;  /* 0x0005d80001797983 */ /* 0x000ee80000300800 */
[----:B------:R-:W3:Y:S04]  /*208e0*/  LDL.LU R120, [R1+0x5dc] ;  /* 0x0005dc0001787983 */ /* 0x000ee80000300800 */
[----:B0-----:R-:W3:Y:S01]  /*208f0*/  LDL.LU R0, [R1+0x5e0] ;  /* 0x0005e00001007983 */ /* 0x001ee20000300800 */
[----:B------:R-:W-:-:S05]  /*20900*/  FADD R108, R126, R108 ;  /* 0x0000006c7e6c7221 */ /* 0x000fca0000000000 */
[----:B------:R0:W-:Y:S04]  /*20910*/  STL [R1+0x568], R108 ;  /* 0x0005686c01007387 */ /* 0x0001e80000100800 */
[----:B0-----:R-:W3:Y:S01]  /*20920*/  LDL.LU R108, [R1+0x894] ;  /* 0x00089400016c7983 */ /* 0x001ee20000300800 */
[----:B------:R-:W-:-:S03]  /*20930*/  FADD R109, R127, R109 ;  /* 0x0000006d7f6d7221 */ /* 0x000fc60000000000 */
[----:B------:R-:W3:Y:S04]  /*20940*/  LDL.LU R126, [R1+0x5c4] ;  /* 0x0005c400017e7983 */ /* 0x000ee80000300800 */
        /* <DEDUP_REMOVED lines=14> */
[----:B--2---:R-:W-:-:S03]  /*20a30*/  FADD R113, R131, R113 ;  /* 0x0000007183717221 */ /* 0x004fc60000000000 */
[----:B------:R-:W2:Y:S04]  /*20a40*/  LDL.LU R130, [R1+0x5b4] ;  /* 0x0005b40001827983 */ /* 0x000ea80000300800 */
[----:B------:R0:W-:Y:S04]  /*20a50*/  STL [R1+0x57c], R113 ;  /* 0x00057c7101007387 */ /* 0x0001e80000100800 */
[----:B0-----:R-:W2:Y:S01]  /*20a60*/  LDL.LU R113, [R1+0x880] ;  /* 0x0008800001717983 */ /* 0x001ea20000300800 */
[----:B----4-:R-:W-:-:S03]  /*20a70*/  FADD R114, R132, R114 ;  /* 0x0000007284727221 */ /* 0x010fc60000000000 */
[----:B------:R-:W4:Y:S04]  /*20a80*/  LDL.LU R131, [R1+0x5b0] ;  /* 0x0005b00001837983 */ /* 0x000f280000300800 */
[----:B------:R0:W-:Y:S01]  /*20a90*/  STL [R1+0x580], R114 ;  /* 0x0005807201007387 */ /* 0x0001e20000100800 */
[----:B---3--:R-:W-:-:S03]  /*20aa0*/  FADD R115, R133, R115 ;  /* 0x0000007385737221 */ /* 0x008fc60000000000 */
[----:B0-----:R-:W3:Y:S04]  /*20ab0*/  LDL.LU R114, [R1+0x87c] ;  /* 0x00087c0001727983 */ /* 0x001ee80000300800 */
[----:B------:R-:W3:Y:S04]  /*20ac0*/  LDL.LU R132, [R1+0x5ac] ;  /* 0x0005ac0001847983 */ /* 0x000ee80000300800 */
[----:B------:R0:W-:Y:S01]  /*20ad0*/  STL [R1+0x584], R115 ;  /* 0x0005847301007387 */ /* 0x0001e20000100800 */
[----:B------:R-:W-:-:S03]  /*20ae0*/  FADD R116, R134, R116 ;  /* 0x0000007486747221 */ /* 0x000fc60000000000 */
[----:B0-----:R-:W3:Y:S04]  /*20af0*/  LDL.LU R115, [R1+0x878] ;  /* 0x0008780001737983 */ /* 0x001ee80000300800 */
[----:B------:R-:W3:Y:S01]  /*20b00*/  LDL.LU R133, [R1+0x5a8] ;  /* 0x0005a80001857983 */ /* 0x000ee20000300800 */
[----:B------:R-:W-:-:S03]  /*20b10*/  FADD R117, R135, R117 ;  /* 0x0000007587757221 */ /* 0x000fc60000000000 */
[----:B------:R0:W-:Y:S04]  /*20b20*/  STL [R1+0x588], R116 ;  /* 0x0005887401007387 */ /* 0x0001e80000100800 */
[----:B0-----:R-:W3:Y:S01]  /*20b30*/  LDL.LU R116, [R1+0x874] ;  /* 0x0008740001747983 */ /* 0x001ee20000300800 */
        /* <DEDUP_REMOVED lines=11> */
[----:B------:R-:W3:Y:S01]  /*20bf0*/  LDL.LU R137, [R1+0x598] ;  /* 0x0005980001897983 */ /* 0x000ee20000300800 */
        /* <DEDUP_REMOVED lines=11> */
[----:B--2---:R-:W-:Y:S01]  /*20cb0*/  FADD R130, R145, R130 ;  /* 0x0000008291827221 */ /* 0x004fe20000000000 */
[----:B----4-:R-:W-:Y:S01]  /*20cc0*/  FADD R131, R144, R131 ;  /* 0x0000008390837221 */ /* 0x010fe20000000000 */
[----:B---3--:R-:W-:Y:S01]  /*20cd0*/  FADD R132, R143, R132 ;  /* 0x000000848f847221 */ /* 0x008fe20000000000 */
[----:B------:R-:W-:Y:S01]  /*20ce0*/  FADD R133, R142, R133 ;  /* 0x000000858e857221 */ /* 0x000fe20000000000 */
[----:B------:R-:W-:Y:S01]  /*20cf0*/  FADD R134, R141, R134 ;  /* 0x000000868d867221 */ /* 0x000fe20000000000 */
[----:B------:R-:W-:Y:S01]  /*20d00*/  FADD R135, R140, R135 ;  /* 0x000000878c877221 */ /* 0x000fe20000000000 */
[----:B------:R-:W-:Y:S01]  /*20d10*/  FADD R136, R139, R136 ;  /* 0x000000888b887221 */ /* 0x000fe20000000000 */
[----:B------:R-:W-:-:S05]  /*20d20*/  FADD R137, R138, R137 ;  /* 0x000000898a897221 */ /* 0x000fca0000000000 */
        /* <DEDUP_REMOVED lines=16> */
[----:B------:R-:W4:Y:S04]  /*20e30*/  LDL.LU R149, [R1+0x5e4] ;  /* 0x0005e40001957983 */ /* 0x000f280000300800 */
[----:B------:R4:W-:Y:S04]  /*20e40*/  STL [R1+0x5d8], R121 ;  /* 0x0005d87901007387 */ /* 0x0009e80000100800 */
[----:B------:R-:W4:Y:S04]  /*20e50*/  LDL.LU R148, [R1+0x5e8] ;  /* 0x0005e80001947983 */ /* 0x000f280000300800 */
[----:B------:R4:W-:Y:S04]  /*20e60*/  STL [R1+0x5dc], R120 ;  /* 0x0005dc7801007387 */ /* 0x0009e80000100800 */
        /* <DEDUP_REMOVED lines=13> */
[----:B--2---:R-:W2:Y:S04]  /*20f40*/  LDL.LU R135, [R1+0x61c] ;  /* 0x00061c0001877983 */ /* 0x004ea80000300800 */
        /* <DEDUP_REMOVED lines=445> */
[----:B------:R-:W-:Y:S01]  /*22b20*/  FADD R120, R118, R120 ;  /* 0x0000007876787221 */ /* 0x000fe20000000000 */
[----:B------:R-:W-:-:S05]  /*22b30*/  FADD R0, R0, R119 ;  /* 0x0000007700007221 */ /* 0x000fca0000000000 */
[----:B------:R0:W-:Y:S04]  /*22b40*/  STL [R1+0x84c], R0 ;  /* 0x00084c0001007387 */ /* 0x0001e80000100800 */
[----:B------:R0:W-:Y:S04]  /*22b50*/  STL [R1+0x844], R121 ;  /* 0x0008447901007387 */ /* 0x0001e80000100800 */
[----:B------:R0:W-:Y:S02]  /*22b60*/  STL [R1+0x848], R120 ;  /* 0x0008487801007387 */ /* 0x0001e40000100800 */
.L_x_28:
[----:B01----:R-:W0:Y:S02]  /*22b70*/  LDC R0, c[0x0][0x28c] ;  /* 0x0000a300ff007b82 */ /* 0x003e240000000800 */
[----:B0-----:R-:W-:-:S13]  /*22b80*/  ISETP.GE.AND P0, PT, R0, 0x1, PT ;  /* 0x000000010000780c */ /* 0x001fda0003f06270 */
[----:B------:R-:W-:Y:S05]  /*22b90*/  @!P0 BRA `(.L_x_29) ;  /* 0x0000000000488947 */ /* 0x000fea0003800000 */
[----:B------:R-:W-:-:S06]  /*22ba0*/  UISETP.NE.AND UP0, UPT, UR8, 0x3, UPT ;  /* 0x000000030800788c */ /* 0x000fcc000bf05270 */
[----:B------:R-:W-:-:S13]  /*22bb0*/  PLOP3.LUT P0, PT, PT, PT, UP0, 0x80, 0x0 ;  /* 0x000000000000781c */ /* 0x000fda0003f0f008 */
[----:B------:R-:W-:Y:S05]  /*22bc0*/  @!P0 BRA `(.L_x_30) ;  /* 0x0000000000048947 */ /* 0x000fea0003800000 */
[----:B------:R-:W-:Y:S01]  /*22bd0*/  BPT.TRAP 0x1 ;  /* 0x000000040000795c */ /* 0x000fe20000300000 */
.L_x_30:
[----:B------:R-:W-:-:S04]  /*22be0*/  UISETP.LT.AND UP0, UPT, UR24, 0x1, UPT ;  /* 0x000000011800788c */ /* 0x000fc8000bf01270 */
[----:B------:R-:W-:Y:S02]  /*22bf0*/  USEL UR6, UR24, 0x1, UP0 ;  /* 0x0000000118067887 */ /* 0x000fe40008000000 */
[----:B------:R-:W-:Y:S02]  /*22c00*/  UISETP.GT.U32.AND UP0, UPT, UR7, 0x1, UPT ;  /* 0x000000010700788c */ /* 0x000fe4000bf04070 */
[----:B------:R-:W-:-:S04]  /*22c10*/  UIADD3 UR6, UR5, UR24, -UR6 ;  /* 0x0000001805067290 */ /* 0x000fc8000fffe806 */
[----:B------:R-:W-:Y:S01]  /*22c20*/  UIMAD.WIDE.U32 UR10, UR6, -0x55555555, URZ ;  /* 0xaaaaaaab060a78a5 */ /* 0x000fe2000f8e003f */
[----:B------:R-:W-:-:S03]  /*22c30*/  PLOP3.LUT P0, PT, PT, PT, UP0, 0x80, 0x0 ;  /* 0x000000000000781c */ /* 0x000fc60003f0f008 */
[----:B------:R-:W-:-:S04]  /*22c40*/  USHF.R.U32.HI UR10, URZ, 0x1, UR11 ;  /* 0x000000013f0a7899 */ /* 0x000fc8000801160b */
[----:B------:R-:W-:-:S04]  /*22c50*/  UIMAD UR6, UR10, -0x3, UR6 ;  /* 0xfffffffd0a0678a4 */ /* 0x000fc8000f8e0206 */
[----:B------:R-:W-:-:S04]  /*22c60*/  ULEA UR6, UR6, UR12, 0x3 ;  /* 0x0000000c06067291 */ /* 0x000fc8000f8e183f */
[----:B------:R-:W-:-:S04]  /*22c70*/  UIADD3 UR6, UR6, 0x18, URZ ;  /* 0x0000001806067890 */ /* 0x000fc8000fffe03f */
[----:B------:R-:W-:-:S09]  /*22c80*/  UPRMT UR6, URZ, 0x654, UR6 ;  /* 0x000006543f067896 */ /* 0x000fd20008000006 */
[----:B------:R-:W-:Y:S01]  /*22c90*/  SYNCS.ARRIVE.TRANS64.RED.A1T0 RZ, [UR6], RZ ;  /* 0x000000ffffff79a7 */ /* 0x000fe20008100406 */
[----:B------:R-:W-:Y:S05]  /*22ca0*/  @P0 BRA `(.L_x_29) ;  /* 0x0000000000040947 */ /* 0x000fea0003800000 */
[----:B------:R-:W-:Y:S01]  /*22cb0*/  BPT.TRAP 0x1 ;  /* 0x000000040000795c */ /* 0x000fe20000300000 */
.L_x_29:
[----:B------:R-:W2:Y:S01]  /*22cc0*/  LDL.LU R28, [R1+0x85c] ;  /* 0x00085c00011c7983 */ /* 0x000ea20000300800 */
[----:B------:R-:W0:Y:S01]  /*22cd0*/  LDC R25, c[0x0][0x288] ;  /* 0x0000a200ff197b82 */ /* 0x000e220000000800 */
[----:B------:R-:W1:Y:S01]  /*22ce0*/  S2R R27, SR_TID.X ;  /* 0x00000000001b7919 */ /* 0x000e620000002100 */
[----:B------:R-:W-:Y:S01]  /*22cf0*/  UIADD3 UR9, UR24, UR5, URZ ;  /* 0x0000000518097290 */ /* 0x000fe2000fffe03f */
[----:B------:R-:W-:Y:S01]  /*22d00*/  ULDC UR6, c[0x0][0x284] ;  /* 0x0000a10000067ab9 */ /* 0x000fe20000000800 */
[----:B------:R-:W3:Y:S01]  /*22d10*/  LDL.LU R26, [R1+0x858] ;  /* 0x00085800011a7983 */ /* 0x000ee20000300800 */
[----:B------:R-:W-:Y:S01]  /*22d20*/  USHF.R.S32.HI UR12, URZ, 0x1f, UR27 ;  /* 0x0000001f3f0c7899 */ /* 0x000fe2000801141b */
[----:B------:R-:W-:Y:S01]  /*22d30*/  IMAD.MOV.U32 R40, RZ, RZ, -0x1 ;  /* 0xffffffffff287424 */ /* 0x000fe200078e00ff */
[----:B------:R-:W-:Y:S01]  /*22d40*/  UISETP.GT.U32.AND UP0, UPT, UR9, 0x2, UPT ;  /* 0x000000020900788c */ /* 0x000fe2000bf04070 */
[----:B------:R-:W-:Y:S01]  /*22d50*/  ULDC.64 UR14, c[0x0][0x5d0] ;  /* 0x00017400000e7ab9 */ /* 0x000fe20000000a00 */
[----:B------:R-:W-:-:S02]  /*22d60*/  UISETP.GE.U32.AND UP1, UPT, UR24, 0x3, UPT ;  /* 0x000000031800788c */ /* 0x000fc4000bf26070 */
[----:B------:R-:W-:Y:S02]  /*22d70*/  UIMAD UR5, UR12, UR14, URZ ;  /* 0x0000000e0c0572a4 */ /* 0x000fe4000f8e023f */
[----:B------:R-:W-:Y:S02]  /*22d80*/  UISETP.LT.U32.AND UP0, UPT, UR24, 0x3, UP0 ;  /* 0x000000031800788c */ /* 0x000fe40008701070 */
[----:B------:R-:W-:-:S04]  /*22d90*/  UIMAD.WIDE.U32 UR10, UR9, -0x55555555, URZ ;  /* 0xaaaaaaab090a78a5 */ /* 0x000fc8000f8e003f */
[----:B------:R-:W-:Y:S01]  /*22da0*/  USHF.R.U32.HI UR10, URZ, 0x1, UR11 ;  /* 0x000000013f0a7899 */ /* 0x000fe2000801160b */
[--C-:B-1----:R-:W-:Y:S02]  /*22db0*/  SHF.R.U32.HI R36, RZ, 0x7, R27.reuse ;  /* 0x00000007ff247819 */ /* 0x102fe4000001161b */
[----:B------:R-:W-:Y:S02]  /*22dc0*/  SHF.R.U32.HI R24, RZ, 0x2, R27 ;  /* 0x00000002ff187819 */ /* 0x000fe4000001161b */
[C---:B------:R-:W-:Y:S02]  /*22dd0*/  LOP3.LUT R35, R27.reuse, 0x60, RZ, 0xc0, !PT ;  /* 0x000000601b237812 */ /* 0x040fe400078ec0ff */
[----:B------:R-:W-:Y:S02]  /*22de0*/  LOP3.LUT R36, R36, 0x1, RZ, 0xc0, !PT ;  /* 0x0000000124247812 */ /* 0x000fe400078ec0ff */
[----:B------:R-:W-:Y:S02]  /*22df0*/  LOP3.LUT R24, R24, 0x7, RZ, 0xc0, !PT ;  /* 0x0000000718187812 */ /* 0x000fe400078ec0ff */
[----:B------:R-:W-:Y:S01]  /*22e00*/  SHF.R.U32.HI R35, RZ, 0x1, R35 ;  /* 0x00000001ff237819 */ /* 0x000fe20000011623 */
[----:B------:R-:W-:Y:S01]  /*22e10*/  IMAD.SHL.U32 R34, R36, 0x40, RZ ;  /* 0x0000004024227824 */ /* 0x000fe200078e00ff */
[----:B------:R-:W-:-:S02]  /*22e20*/  SHF.L.U32 R33, R27, 0x1, RZ ;  /* 0x000000011b217819 */ /* 0x000fc400000006ff */
[-CC-:B------:R-:W-:Y:S02]  /*22e30*/  IADD3 R0, RZ, -R35.reuse, -R24.reuse ;  /* 0x80000023ff007210 */ /* 0x180fe40007ffe818 */
[----:B------:R-:W-:Y:S02]  /*22e40*/  LOP3.LUT R34, R34, 0x40, R24, 0xe2, !PT ;  /* 0x0000004022227812 */ /* 0x000fe400078ee218 */
[----:B------:R-:W-:Y:S01]  /*22e50*/  LOP3.LUT R24, R27, 0x3, RZ, 0xc0, !PT ;  /* 0x000000031b187812 */ /* 0x000fe200078ec0ff */
[----:B------:R-:W-:Y:S01]  /*22e60*/  IMAD R36, R36, -0x40, R0 ;  /* 0xffffffc024247824 */ /* 0x000fe200078e0200 */
[----:B------:R-:W-:Y:S01]  /*22e70*/  LOP3.LUT R34, R34, R35, RZ, 0xfc, !PT ;  /* 0x0000002322227212 */ /* 0x000fe200078efcff */
[----:B------:R-:W-:Y:S02]  /*22e80*/  IMAD.MOV.U32 R35, RZ, RZ, RZ ;  /* 0x000000ffff237224 */ /* 0x000fe400078e00ff */
[----:B0-----:R-:W-:Y:S02]  /*22e90*/  IMAD R24, R24, -0x2, R25 ;  /* 0xfffffffe18187824 */ /* 0x001fe400078e0219 */
[----:B--2---:R-:W-:-:S05]  /*22ea0*/  IMAD R32, R28, 0x180, RZ ;  /* 0x000001801c207824 */ /* 0x004fca00078e02ff */
[----:B------:R-:W-:Y:S01]  /*22eb0*/  ISETP.GE.AND P0, PT, R32, R25, PT ;  /* 0x000000192000720c */ /* 0x000fe20003f06270 */
[C---:B---3--:R-:W-:Y:S02]  /*22ec0*/  IMAD R0, R26.reuse, 0xc0, RZ ;  /* 0x000000c01a007824 */ /* 0x048fe400078e02ff */
[----:B------:R-:W-:Y:S01]  /*22ed0*/  IMAD.WIDE R34, R26, 0xc0, R34 ;  /* 0x000000c01a227825 */ /* 0x000fe200078e0222 */
[----:B------:R-:W-:Y:S02]  /*22ee0*/  MOV R26, UR14 ;  /* 0x0000000e001a7c02 */ /* 0x000fe40008000f00 */
[C---:B------:R-:W-:Y:S02]  /*22ef0*/  IADD3 R36, -R0.reuse, UR6, R36 ;  /* 0x0000000600247c10 */ /* 0x040fe4000fffe124 */
[----:B------:R-:W-:Y:S01]  /*22f00*/  ISETP.GE.OR P0, PT, R0, UR6, P0 ;  /* 0x0000000600007c0c */ /* 0x000fe20008706670 */
[----:B------:R-:W-:Y:S01]  /*22f10*/  IMAD.IADD R0, R24, 0x1, -R32 ;  /* 0x0000000118007824 */ /* 0x000fe200078e0a20 */
[----:B------:R-:W-:Y:S01]  /*22f20*/  LOP3.LUT R32, R32, 0x6, R33, 0xf8, !PT ;  /* 0x0000000620207812 */ /* 0x000fe200078ef821 */
[----:B------:R-:W-:-:S02]  /*22f30*/  UIMAD UR6, UR27, UR15, UR5 ;  /* 0x0000000f1b0672a4 */ /* 0x000fc4000f8e0205 */
[----:B------:R-:W-:Y:S01]  /*22f40*/  USEL UR5, URZ, 0x1, !UP0 ;  /* 0x000000013f057887 */ /* 0x000fe2000c000000 */
[----:B------:R-:W-:-:S03]  /*22f50*/  SHF.R.S32.HI R33, RZ, 0x1f, R32 ;  /* 0x0000001fff217819 */ /* 0x000fc60000011420 */
[----:B------:R-:W-:Y:S01]  /*22f60*/  ULOP3.LUT UR4, UR4, UR5, URZ, 0x3c, !UPT ;  /* 0x0000000504047292 */ /* 0x000fe2000f8e3c3f */
[----:B------:R-:W-:Y:S01]  /*22f70*/  IMAD.WIDE.U32 R26, R26, UR27, R32 ;  /* 0x0000001b1a1a7c25 */ /* 0x000fe2000f8e0020 */
[----:B------:R-:W-:Y:S02]  /*22f80*/  UIMAD UR5, UR10, -0x3, UR9 ;  /* 0xfffffffd0a0578a4 */ /* 0x000fe4000f8e0209 */
[----:B------:R-:W-:Y:S01]  /*22f90*/  @UP1 ULOP3.LUT UR4, UR4, 0x1, UR10, 0x78, !UPT ;  /* 0x0000000104041892 */ /* 0x000fe2000f8e780a */
[----:B------:R-:W-:Y:S01]  /*22fa0*/  VIADD R27, R27, UR6 ;  /* 0x000000061b1b7c36 */ /* 0x000fe20008000000 */
[----:B------:R-:W-:Y:S10]  /*22fb0*/  @P0 BRA `(.L_x_31) ;  /* 0x000001c400ac0947 */ /* 0x000ff40003800000 */
[----:B------:R-:W0:Y:S01]  /*22fc0*/  LDC.64 R28, c[0x0][0x5c8] ;  /* 0x00017200ff1c7b82 */ /* 0x000e220000000a00 */
[----:B------:R-:W-:Y:S01]  /*22fd0*/  ULDC.64 UR10, c[0x0][0x5c0] ;  /* 0x00017000000a7ab9 */ /* 0x000fe20000000a00 */
[----:B------:R-:W-:Y:S01]  /*22fe0*/  BSSY B0, `(.L_x_31) ;  /* 0x0001c68000007945 */ /* 0x000fe20003800000 */
[-C--:B0-----:R-:W-:Y:S01]  /*22ff0*/  IMAD R24, R35, R28.reuse, RZ ;  /* 0x0000001c23187224 */ /* 0x081fe200078e02ff */
[----:B------:R-:W-:Y:S01]  /*23000*/  SHF.L.U64.HI R37, R28, 0x3, R29 ;  /* 0x000000031c257819 */ /* 0x000fe2000001021d */
[----:B------:R-:W-:-:S04]  /*23010*/  IMAD.WIDE.U32 R26, R34, R28, R26 ;  /* 0x0000001c221a7225 */ /* 0x000fc800078e001a */
[----:B------:R-:W-:Y:S01]  /*23020*/  IMAD R24, R34, R29, R24 ;  /* 0x0000001d22187224 */ /* 0x000fe200078e0218 */
[C---:B------:R-:W-:Y:S01]  /*23030*/  LEA R30, P2, R28.reuse, R26, 0x7 ;  /* 0x0000001a1c1e7211 */ /* 0x040fe200078438ff */
[----:B------:R-:W-:-:S03]  /*23040*/  IMAD.SHL.U32 R25, R28, 0x8, RZ ;  /* 0x000000081c197824 */ /* 0x000fc600078e00ff */
[----:B------:R-:W-:Y:S02]  /*23050*/  IADD3 R27, R27, R24, RZ ;  /* 0x000000181b1b7210 */ /* 0x000fe40007ffe0ff */
[----:B------:R-:W-:Y:S02]  /*23060*/  IADD3 R24, P5, R26, UR10, RZ ;  /* 0x0000000a1a187c10 */ /* 0x000fe4000ffbe0ff */
[----:B------:R-:W-:Y:S02]  /*23070*/  LEA.HI.X R31, R28, R27, R29, 0x7, P2 ;  /* 0x0000001b1c1f7211 */ /* 0x000fe400010f3c1d */
[--C-:B------:R-:W-:Y:S02]  /*23080*/  IADD3 R26, P0, P1, R26, UR10, R25.reuse ;  /* 0x0000000a1a1a7c10 */ /* 0x100fe4000f91e019 */
[----:B------:R-:W-:Y:S02]  /*23090*/  IADD3 R28, P2, P3, R30, UR10, R25 ;  /* 0x0000000a1e1c7c10 */ /* 0x000fe4000fb5e019 */
[----:B------:R-:W-:-:S02]  /*230a0*/  IADD3.X R25, R27, UR11, RZ, P5, !PT ;  /* 0x0000000b1b197c10 */ /* 0x000fc4000affe4ff */
[----:B------:R-:W-:Y:S02]  /*230b0*/  FSETP.NEU.AND P5, PT, RZ, UR25, PT ;  /* 0x00000019ff007c0b */ /* 0x000fe4000bfad000 */
[----:B------:R-:W-:Y:S02]  /*230c0*/  IADD3 R30, P6, R30, UR10, RZ ;  /* 0x0000000a1e1e7c10 */ /* 0x000fe4000ffde0ff */
[--C-:B------:R-:W-:Y:S02]  /*230d0*/  IADD3.X R29, R31, UR11, R37.reuse, P2, P3 ;  /* 0x0000000b1f1d7c10 */ /* 0x100fe400097e6425 */
[----:B------:R-:W-:Y:S02]  /*230e0*/  IADD3.X R27, R27, UR11, R37, P0, P1 ;  /* 0x0000000b1b1b7c10 */ /* 0x000fe400087e2425 */
[----:B------:R-:W-:-:S05]  /*230f0*/  IADD3.X R31, R31, UR11, RZ, P6, !PT ;  /* 0x0000000b1f1f7c10 */ /* 0x000fca000b7fe4ff */
[----:B------:R-:W-:Y:S05]  /*23100*/  @!P5 BRA `(.L_x_32) ;  /* 0x0000014c00f4d947 */ /* 0x000fea0003800000 */
[----:B------:R-:W-:Y:S01]  /*23110*/  ULDC.64 UR10, c[0x0][0x5b8] ;  /* 0x00016e00000a7ab9 */ /* 0x000fe20000000a00 */
[----:B------:R-:W-:Y:S01]  /*23120*/  ISETP.GE.AND P3, PT, R36, 0x1, PT ;  /* 0x000000012400780c */ /* 0x000fe20003f66270 */
[----:B------:R-:W-:Y:S02]  /*23130*/  UIMAD UR6, UR12, UR10, URZ ;  /* 0x0000000a0c0672a4 */ /* 0x000fe4000f8e023f */
[----:B------:R-:W-:Y:S01]  /*23140*/  IMAD.U32 R37, RZ, RZ, UR10 ;  /* 0x0000000aff257e24 */ /* 0x000fe2000f8e00ff */
[----:B------:R-:W-:Y:S01]  /*23150*/  BSSY B1, `(.L_x_33) ;  /* 0x0000010000017945 */ /* 0x000fe20003800000 */
[----:B------:R-:W-:Y:S01]  /*23160*/  ULDC.64 UR12, c[0x0][0x5a8] ;  /* 0x00016a00000c7ab9 */ /* 0x000fe20000000a00 */
[----:B------:R-:W-:Y:S02]  /*23170*/  UIMAD UR6, UR27, UR11, UR6 ;  /* 0x0000000b1b0672a4 */ /* 0x000fe4000f8e0206 */
[----:B------:R-:W-:Y:S01]  /*23180*/  IMAD.WIDE.U32 R32, R37, UR27, R32 ;  /* 0x0000001b25207c25 */ /* 0x000fe2000f8e0020 */
[----:B------:R-:W-:-:S03]  /*23190*/  ULDC.64 UR10, c[0x0][0x5b0] ;  /* 0x00016c00000a7ab9 */ /* 0x000fc60000000a00 */
[----:B------:R-:W-:Y:S01]  /*231a0*/  IMAD.MOV.U32 R38, RZ, RZ, R32 ;  /* 0x000000ffff267224 */ /* 0x000fe200078e0020 */
[----:B------:R-:W-:Y:S01]  /*231b0*/  IADD3 R39, R33, UR6, RZ ;  /* 0x0000000621277c10 */ /* 0x000fe2000fffe0ff */
[----:B------:R-:W-:Y:S02]  /*231c0*/  IMAD R37, R35, UR10, RZ ;  /* 0x0000000a23257c24 */ /* 0x000fe4000f8e02ff */
[----:B------:R-:W-:-:S04]  /*231d0*/  IMAD.WIDE.U32 R32, R34, UR10, R38 ;  /* 0x0000000a22207c25 */ /* 0x000fc8000f8e0026 */
[----:B------:R-:W-:Y:S01]  /*231e0*/  IMAD R37, R34, UR11, R37 ;  /* 0x0000000b22257c24 */ /* 0x000fe2000f8e0225 */
[----:B------:R-:W-:-:S04]  /*231f0*/  IADD3 R32, P0, R32, UR12, RZ ;  /* 0x0000000c20207c10 */ /* 0x000fc8000ff1e0ff */
[--C-:B------:R-:W-:Y:S02]  /*23200*/  IADD3.X R33, R33, UR13, R37.reuse, P0, !PT ;  /* 0x0000000d21217c10 */ /* 0x100fe400087fe425 */
[----:B------:R-:W-:Y:S02]  /*23210*/  ISETP.LT.OR P0, PT, R0, 0x1, !P3 ;  /* 0x000000010000780c */ /* 0x000fe40005f01670 */
[----:B------:R-:W-:-:S11]  /*23220*/  PRMT R37, RZ, 0x7610, R37 ;  /* 0x00007610ff257816 */ /* 0x000fd60000000025 */
[----:B------:R-:W-:Y:S05]  /*23230*/  @P0 BRA `(.L_x_34) ;  /* 0x0000000000040947 */ /* 0x000fea0003800000 */
[----:B------:R0:W5:Y:S02]  /*23240*/  LDG.E.U8 R37, desc[UR30][R32.64] ;  /* 0x0000001e20257981 */ /* 0x000164000c1e1100 */
.L_x_34:
[----:B------:R-:W-:Y:S05]  /*23250*/  BSYNC B1 ;  /* 0x0000000000017941 */ /* 0x000fea0003800000 */
.L_x_33:
[----:B-----5:R-:W-:Y:S01]  /*23260*/  LOP3.LUT R37, R37, 0xff, RZ, 0xc0, !PT ;  /* 0x000000ff25257812 */ /* 0x020fe200078ec0ff */
[----:B------:R-:W-:Y:S01]  /*23270*/  BSSY B1, `(.L_x_35) ;  /* 0x000000b000017945 */ /* 0x000fe20003800000 */
[----:B------:R-:W-:Y:S02]  /*23280*/  ISETP.LT.OR P1, PT, R0, 0x2, !P3 ;  /* 0x000000020000780c */ /* 0x000fe40005f21670 */
[----:B------:R-:W-:-:S05]  /*23290*/  F2FP.F16.E4M3.UNPACK_B R37, R37 ;  /* 0x00000025ff25723e */ /* 0x000fca00020006ff */
[----:B------:R-:W-:-:S05]  /*232a0*/  HADD2.F32 R37, -RZ, R37.H0_H0 ;  /* 0x20000025ff257230 */ /* 0x000fca0000004100 */
[----:B------:R-:W-:-:S04]  /*232b0*/  FMUL R37, R37, UR25 ;  /* 0x0000001925257c20 */ /* 0x000fc80008400000 */
[----:B------:R-:W-:-:S05]  /*232c0*/  FFMA R2, R2, UR26, R37 ;  /* 0x0000001a02027c23 */ /* 0x000fca0008000025 */
[----:B------:R-:W-:-:S05]  /*232d0*/  F2FP.SATFINITE.E4M3.F32.PACK_AB_MERGE_C R2, RZ, R2, RZ ;  /* 0x00000002ff02723e */ /* 0x000fca00048070ff */
[----:B------:R1:W-:Y:S02]  /*232e0*/  @!P0 STG.E.U8 desc[UR30][R24.64], R2 ;  /* 0x0000000218008986 */ /* 0x0003e4000c10111e */
[----:B-1----:R-:W-:Y:S01]  /*232f0*/  PRMT R2, RZ, 0x7610, R2 ;  /* 0x00007610ff027816 */ /* 0x002fe20000000002 */
[----:B------:R-:W-:Y:S06]  /*23300*/  @P1 BRA `(.L_x_36) ;  /* 0x0000000000041947 */ /* 0x000fec0003800000 */
[----:B------:R1:W5:Y:S02]  /*23310*/  LDG.E.U8 R2, desc[UR30][R32.64+0x1] ;  /* 0x0000011e20027981 */ /* 0x000364000c1e1100 */
.L_x_36:
[----:B------:R-:W-:Y:S05]  /*23320*/  BSYNC B1 ;  /* 0x0000000000017941 */ /* 0x000fea0003800000 */
.L_x_35:
[----:B-----5:R-:W-:Y:S01]  /*23330*/  LOP3.LUT R2, R2, 0xff, RZ, 0xc0, !PT ;  /* 0x000000ff02027812 */ /* 0x020fe200078ec0ff */
[----:B------:R-:W-:Y:S01]  /*23340*/  BSSY B1, `(.L_x_37) ;  /* 0x0000013000017945 */ /* 0x000fe20003800000 */
[----:B------:R-:W-:Y:S02]  /*23350*/  ISETP.GE.AND P2, PT, R36, 0x9, PT ;  /* 0x000000092400780c */ /* 0x000fe40003f46270 */
[----:B------:R-:W-:-:S05]  /*23360*/  F2FP.F16.E4M3.UNPACK_B R2, R2 ;  /* 0x00000002ff02723e */ /* 0x000fca00020006ff */
[----:B------:R-:W-:-:S05]  /*23370*/  HADD2.F32 R2, -RZ, R2.H0_H0 ;  /* 0x20000002ff027230 */ /* 0x000fca0000004100 */
[----:B------:R-:W-:-:S04]  /*23380*/  FMUL R2, R2, UR25 ;  /* 0x0000001902027c20 */ /* 0x000fc80008400000 */
[----:B------:R-:W-:Y:S01]  /*23390*/  FFMA R37, R3, UR26, R2 ;  /* 0x0000001a03257c23 */ /* 0x000fe20008000002 */
[----:B------:R-:W-:-:S04]  /*233a0*/  IADD3 R2, P0, R34, 0x8, RZ ;  /* 0x0000000822027810 */ /* 0x000fc80007f1e0ff */
[----:B------:R-:W-:Y:S01]  /*233b0*/  F2FP.SATFINITE.E4M3.F32.PACK_AB_MERGE_C R37, RZ, R37, RZ ;  /* 0x00000025ff25723e */ /* 0x000fe200048070ff */
[----:B------:R-:W-:-:S04]  /*233c0*/  IMAD.X R3, RZ, RZ, R35, P0 ;  /* 0x000000ffff037224 */ /* 0x000fc800000e0623 */
[----:B------:R-:W-:Y:S01]  /*233d0*/  IMAD R3, R3, UR10, RZ ;  /* 0x0000000a03037c24 */ /* 0x000fe2000f8e02ff */
[----:B------:R2:W-:Y:S03]  /*233e0*/  @!P1 STG.E.U8 desc[UR30][R24.64+0x1], R37 ;  /* 0x0000012518009986 */ /* 0x0005e6000c10111e */
[C---:B--2---:R-:W-:Y:S02]  /*233f0*/  IMAD R37, R2.reuse, UR11, R3 ;  /* 0x0000000b02257c24 */ /* 0x044fe4000f8e0203 */
[----:B------:R-:W-:-:S03]  /*23400*/  IMAD.WIDE.U32 R2, R2, UR10, R38 ;  /* 0x0000000a02027c25 */ /* 0x000fc6000f8e0026 */
[----:B------:R-:W-:-:S04]  /*23410*/  IADD3 R2, P0, R2, UR12, RZ ;  /* 0x0000000c02027c10 */ /* 0x000fc8000ff1e0ff */
[--C-:B------:R-:W-:Y:S02]  /*23420*/  IADD3.X R3, R3, UR13, R37.reuse, P0, !PT ;  /* 0x0000000d03037c10 */ /* 0x100fe400087fe425 */
[----:B------:R-:W-:Y:S02]  /*23430*/  ISETP.LT.OR P0, PT, R0, 0x1, !P2 ;  /* 0x000000010000780c */ /* 0x000fe40005701670 */
[----:B------:R-:W-:-:S11]  /*23440*/  PRMT R37, RZ, 0x7610, R37 ;  /* 0x00007610ff257816 */ /* 0x000fd60000000025 */
[----:B------:R-:W-:Y:S05]  /*23450*/  @P0 BRA `(.L_x_38) ;  /* 0x0000000000040947 */ /* 0x000fea0003800000 */
[----:B------:R2:W5:Y:S02]  /*23460*/  LDG.E.U8 R37, desc[UR30][R2.64] ;  /* 0x0000001e02257981 */ /* 0x000564000c1e1100 */
.L_x_38:
[----:B------:R-:W-:Y:S05]  /*23470*/  BSYNC B1 ;  /* 0x0000000000017941 */ /* 0x000fea0003800000 */
.L_x_37:
        /* <DEDUP_REMOVED lines=9> */
[----:B---3--:R-:W-:Y:S01]  /*23510*/  PRMT R4, RZ, 0x7610, R4 ;  /* 0x00007610ff047816 */ /* 0x008fe20000000004 */
[----:B------:R-:W-:Y:S06]  /*23520*/  @P1 BRA `(.L_x_40) ;  /* 0x0000000000041947 */ /* 0x000fec0003800000 */
[----:B------:R3:W5:Y:S02]  /*23530*/  LDG.E.U8 R4, desc[UR30][R2.64+0x1] ;  /* 0x0000011e02047981 */ /* 0x000764000c1e1100 */
.L_x_40:
[----:B------:R-:W-:Y:S05]  /*23540*/  BSYNC B1 ;  /* 0x0000000000017941 */ /* 0x000fea0003800000 */
.L_x_39:
[----:B-----5:R-:W-:Y:S01]  /*23550*/  LOP3.LUT R4, R4, 0xff, RZ, 0xc0, !PT ;  /* 0x000000ff04047812 */ /* 0x020fe200078ec0ff */
[----:B------:R-:W-:Y:S01]  /*23560*/  BSSY B1, `(.L_x_41) ;  /* 0x000000b000017945 */ /* 0x000fe20003800000 */
[----:B------:R-:W-:Y:S02]  /*23570*/  ISETP.LT.OR P0, PT, R0, 0x9, !P3 ;  /* 0x000000090000780c */ /* 0x000fe40005f01670 */
[----:B------:R-:W-:-:S05]  /*23580*/  F2FP.F16.E4M3.UNPACK_B R4, R4 ;  /* 0x00000004ff04723e */ /* 0x000fca00020006ff */
[----:B------:R-:W-:-:S05]  /*23590*/  HADD2.F32 R4, -RZ, R4.H0_H0 ;  /* 0x20000004ff047230 */ /* 0x000fca0000004100 */
[----:B------:R-:W-:-:S04]  /*235a0*/  FMUL R4, R4, UR25 ;  /* 0x0000001904047c20 */ /* 0x000fc80008400000 */
[--C-:B------:R-:W-:Y:S01]  /*235b0*/  FFMA R5, R5, UR26, R4.reuse ;  /* 0x0000001a05057c23 */ /* 0x100fe20008000004 */
[----:B------:R-:W-:-:S04]  /*235c0*/  PRMT R4, RZ, 0x7610, R4 ;  /* 0x00007610ff047816 */ /* 0x000fc80000000004 */
[----:B------:R-:W-:-:S05]  /*235d0*/  F2FP.SATFINITE.E4M3.F32.PACK_AB_MERGE_C R5, RZ, R5, RZ ;  /* 0x00000005ff05723e */ /* 0x000fca00048070ff */
[----:B------:R4:W-:Y:S01]  /*235e0*/  @!P1 STG.E.U8 desc[UR30][R26.64+0x1], R5 ;  /* 0x000001051a009986 */ /* 0x0009e2000c10111e */
[----:B------:R-:W-:Y:S05]  /*235f0*/  @P0 BRA `(.L_x_42) ;  /* 0x0000000000040947 */ /* 0x000fea0003800000 */
[----:B------:R0:W5:Y:S02]  /*23600*/  LDG.E.U8 R4, desc[UR30][R32.64+0x8] ;  /* 0x0000081e20047981 */ /* 0x000164000c1e1100 */
.L_x_42:
[----:B------:R-:W-:Y:S05]  /*23610*/  BSYNC B1 ;  /* 0x0000000000017941 */ /* 0x000fea0003800000 */
.L_x_41:
        /* <DEDUP_REMOVED lines=12> */
.L_x_44:
[----:B------:R-:W-:Y:S05]  /*236e0*/  BSYNC B1 ;  /* 0x0000000000017941 */ /* 0x000fea0003800000 */
.L_x_43:
        /* <DEDUP_REMOVED lines=12> */
.L_x_46:
[----:B------:R-:W-:Y:S05]  /*237b0*/  BSYNC B1 ;  /* 0x0000000000017941 */ /* 0x000fea0003800000 */
.L_x_45:
        /* <DEDUP_REMOVED lines=12> */
.L_x_48:
[----:B------:R-:W-:Y:S05]  /*23880*/  BSYNC B1 ;  /* 0x0000000000017941 */ /* 0x000fea0003800000 */
.L_x_47:
        /* <DEDUP_REMOVED lines=12> */
.L_x_50:
[----:B------:R-:W-:Y:S05]  /*23950*/  BSYNC B1 ;  /* 0x0000000000017941 */ /* 0x000fea0003800000 */
.L_x_49:
        /* <DEDUP_REMOVED lines=12> */
.L_x_52:
[----:B------:R-:W-:Y:S05]  /*23a20*/  BSYNC B1 ;  /* 0x0000000000017941 */ /* 0x000fea0003800000 */
.L_x_51:
        /* <DEDUP_REMOVED lines=12> */
.L_x_54:
[----:B------:R-:W-:Y:S05]  /*23af0*/  BSYNC B1 ;  /* 0x0000000000017941 */ /* 0x000fea0003800000 */
.L_x_53:
        /* <DEDUP_REMOVED lines=12> */
.L_x_56:
[----:B------:R-:W-:Y:S05]  /*23bc0*/  BSYNC B1 ;  /* 0x0000000000017941 */ /* 0x000fea0003800000 */
.L_x_55:
        /* <DEDUP_REMOVED lines=12> */
.L_x_58:
[----:B------:R-:W-:Y:S05]  /*23c90*/  BSYNC B1 ;  /* 0x0000000000017941 */ /* 0x000fea0003800000 */
.L_x_57:
        /* <DEDUP_REMOVED lines=12> */
.L_x_60:
[----:B------:R-:W-:Y:S05]  /*23d60*/  BSYNC B1 ;  /* 0x0000000000017941 */ /* 0x000fea0003800000 */
.L_x_59:
        /* <DEDUP_REMOVED lines=12> */
.L_x_62:
[----:B------:R-:W-:Y:S05]  /*23e30*/  BSYNC B1 ;  /* 0x0000000000017941 */ /* 0x000fea0003800000 */
.L_x_61:
        /* <DEDUP_REMOVED lines=12> */
.L_x_64:
[----:B------:R-:W-:Y:S05]  /*23f00*/  BSYNC B1 ;  /* 0x0000000000017941 */ /* 0x000fea0003800000 */
.L_x_63:
        /* <DEDUP_REMOVED lines=12> */
.L_x_66:
[----:B------:R-:W-:Y:S05]  /*23fd0*/  BSYNC B1 ;  /* 0x0000000000017941 */ /* 0x000fea0003800000 */
.L_x_65:
        /* <DEDUP_REMOVED lines=12> */
.L_x_68:
[----:B------:R-:W-:Y:S05]  /*240a0*/  BSYNC B1 ;  /* 0x0000000000017941 */ /* 0x000fea0003800000 */
.L_x_67:
        /* <DEDUP_REMOVED lines=12> */
.L_x_70:
[----:B------:R-:W-:Y:S05]  /*24170*/  BSYNC B1 ;  /* 0x0000000000017941 */ /* 0x000fea0003800000 */
.L_x_69:
        /* <DEDUP_REMOVED lines=12> */
.L_x_72:
[----:B------:R-:W-:Y:S05]  /*24240*/  BSYNC B1 ;  /* 0x0000000000017941 */ /* 0x000fea0003800000 */
.L_x_71:
        /* <DEDUP_REMOVED lines=12> */
.L_x_74:
[----:B------:R-:W-:Y:S05]  /*24310*/  BSYNC B1 ;  /* 0x0000000000017941 */ /* 0x000fea0003800000 */
.L_x_73:
        /* <DEDUP_REMOVED lines=12> */
.L_x_76:
[----:B------:R-:W-:Y:S05]  /*243e0*/  BSYNC B1 ;  /* 0x0000000000017941 */ /* 0x000fea0003800000 */
.L_x_75:
        /* <DEDUP_REMOVED lines=12> */
.L_x_78:
[----:B------:R-:W-:Y:S05]  /*244b0*/  BSYNC B1 ;  /* 0x0000000000017941 */ /* 0x000fea0003800000 */
.L_x_77:
        /* <DEDUP_REMOVED lines=12> */
.L_x_80:
[----:B------:R-:W-:Y:S05]  /*24580*/  BSYNC B1 ;  /* 0x0000000000017941 */ /* 0x000fea0003800000 */
.L_x_79:
        /* <DEDUP_REMOVED lines=12> */
.L_x_82:
[----:B------:R-:W-:Y:S05]  /*24650*/  BSYNC B1 ;  /* 0x0000000000017941 */ /* 0x000fea0003800000 */
.L_x_81:
        /* <DEDUP_REMOVED lines=12> */
.L_x_84:
[----:B------:R-:W-:Y:S05]  /*24720*/  BSYNC B1 ;  /* 0x0000000000017941 */ /* 0x000fea0003800000 */
.L_x_83:
        /* <DEDUP_REMOVED lines=12> */
.L_x_86:
[----:B------:R-:W-:Y:S05]  /*247f0*/  BSYNC B1 ;  /* 0x0000000000017941 */ /* 0x000fea0003800000 */
.L_x_85:
        /* <DEDUP_REMOVED lines=12> */
.L_x_88:
[----:B------:R-:W-:Y:S05]  /*248c0*/  BSYNC B1 ;  /* 0x0000000000017941 */ /* 0x000fea0003800000 */
.L_x_87:
        /* <DEDUP_REMOVED lines=12> */
.L_x_90:
[----:B------:R-:W-:Y:S05]  /*24990*/  BSYNC B1 ;  /* 0x0000000000017941 */ /* 0x000fea0003800000 */
.L_x_89:
        /* <DEDUP_REMOVED lines=12> */
.L_x_92:
[----:B------:R-:W-:Y:S05]  /*24a60*/  BSYNC B1 ;  /* 0x0000000000017941 */ /* 0x000fea0003800000 */
.L_x_91:
        /* <DEDUP_REMOVED lines=12> */
.L_x_94:
[----:B------:R-:W-:Y:S05]  /*24b30*/  BSYNC B1 ;  /* 0x0000000000017941 */ /* 0x000fea0003800000 */
.L_x_93:
        /* <DEDUP_REMOVED lines=12> */
.L_x_96:
[----:B------:R-:W-:Y:S05]  /*24c00*/  BSYNC B1 ;  /* 0x0000000000017941 */ /* 0x000fea0003800000 */
.L_x_95:
        /* <DEDUP_REMOVED lines=12> */
.L_x_98:
[----:B------:R-:W-:Y:S05]  /*24cd0*/  BSYNC B1 ;  /* 0x0000000000017941 */ /* 0x000fea0003800000 */
.L_x_97:
        /* <DEDUP_REMOVED lines=12> */
.L_x_100:
[----:B------:R-:W-:Y:S05]  /*24da0*/  BSYNC B1 ;  /* 0x0000000000017941 */ /* 0x000fea0003800000 */
.L_x_99:
        /* <DEDUP_REMOVED lines=12> */
.L_x_102:
[----:B------:R-:W-:Y:S05]  /*24e70*/  BSYNC B1 ;  /* 0x0000000000017941 */ /* 0x000fea0003800000 */
.L_x_101:
        /* <DEDUP_REMOVED lines=12> */
.L_x_104:
[----:B------:R-:W-:Y:S05]  /*24f40*/  BSYNC B1 ;  /* 0x0000000000017941 */ /* 0x000fea0003800000 */
.L_x_103:
        /* <DEDUP_REMOVED lines=12> */
.L_x_106:
[----:B------:R-:W-:Y:S05]  /*25010*/  BSYNC B1 ;  /* 0x0000000000017941 */ /* 0x000fea0003800000 */
.L_x_105:
        /* <DEDUP_REMOVED lines=12> */
.L_x_108:
[----:B------:R-:W-:Y:S05]  /*250e0*/  BSYNC B1 ;  /* 0x0000000000017941 */ /* 0x000fea0003800000 */
.L_x_107:
        /* <DEDUP_REMOVED lines=12> */
.L_x_110:
[----:B------:R-:W-:Y:S05]  /*251b0*/  BSYNC B1 ;  /* 0x0000000000017941 */ /* 0x000fea0003800000 */
.L_x_109:
        /* <DEDUP_REMOVED lines=12> */
.L_x_112:
[----:B------:R-:W-:Y:S05]  /*25280*/  BSYNC B1 ;  /* 0x0000000000017941 */ /* 0x000fea0003800000 */
.L_x_111:
        /* <DEDUP_REMOVED lines=12> */
.L_x_114:
[----:B------:R-:W-:Y:S05]  /*25350*/  BSYNC B1 ;  /* 0x0000000000017941 */ /* 0x000fea0003800000 */
.L_x_113:
        /* <DEDUP_REMOVED lines=12> */
.L_x_116:
[----:B------:R-:W-:Y:S05]  /*25420*/  BSYNC B1 ;  /* 0x0000000000017941 */ /* 0x000fea0003800000 */
.L_x_115:
        /* <DEDUP_REMOVED lines=12> */
.L_x_118:
[----:B------:R-:W-:Y:S05]  /*254f0*/  BSYNC B1 ;  /* 0x0000000000017941 */ /* 0x000fea0003800000 */
.L_x_117:
        /* <DEDUP_REMOVED lines=12> */
.L_x_120:
[----:B------:R-:W-:Y:S05]  /*255c0*/  BSYNC B1 ;  /* 0x0000000000017941 */ /* 0x000fea0003800000 */
.L_x_119:
        /* <DEDUP_REMOVED lines=12> */
.L_x_122:
[----:B------:R-:W-:Y:S05]  /*25690*/  BSYNC B1 ;  /* 0x0000000000017941 */ /* 0x000fea0003800000 */
.L_x_121:
[----:B----4-:R-:W4:Y:S01]  /*256a0*/  LDL.LU R5, [R1+0x300] ;  /* 0x0003000001057983 */ /* 0x010f220000300800 */
[----:B-----5:R-:W-:Y:S01]  /*256b0*/  LOP3.LUT R4, R4, 0xff, RZ, 0xc0, !PT ;  /* 0x000000ff04047812 */ /* 0x020fe200078ec0ff */
[----:B------:R-:W-:Y:S01]  /*256c0*/  BSSY B1, `(.L_x_123) ;  /* 0x000000b000017945 */ /* 0x000fe20003800000 */
[----:B------:R-:W-:Y:S02]  /*256d0*/  ISETP.LT.OR P1, PT, R0, 0x5a, !P3 ;  /* 0x0000005a0000780c */ /* 0x000fe40005f21670 */
[----:B------:R-:W-:-:S05]  /*256e0*/  F2FP.F16.E4M3.UNPACK_B R4, R4 ;  /* 0x00000004ff04723e */ /* 0x000fca00020006ff */
[----:B------:R-:W-:-:S05]  /*256f0*/  HADD2.F32 R4, -RZ, R4.H0_H0 ;  /* 0x20000004ff047230 */ /* 0x000fca0000004100 */
[----:B------:R-:W-:-:S04]  /*25700*/  FMUL R4, R4, UR25 ;  /* 0x0000001904047c20 */ /* 0x000fc80008400000 */
[----:B----4-:R-:W-:-:S05]  /*25710*/  FFMA R4, R5, UR26, R4 ;  /* 0x0000001a05047c23 */ /* 0x010fca0008000004 */
[----:B------:R-:W-:Y:S02]  /*25720*/  F2FP.SATFINITE.E4M3.F32.PACK_AB_MERGE_C R5, RZ, R4, RZ ;  /* 0x00000004ff05723e */ /* 0x000fe400048070ff */
[----:B------:R-:W-:-:S03]  /*25730*/  PRMT R4, RZ, 0x7610, R4 ;  /* 0x00007610ff047816 */ /* 0x000fc60000000004 */
[----:B------:R4:W-:Y:S01]  /*25740*/  @!P0 STG.E.U8 desc[UR30][R24.64+0x58], R5 ;  /* 0x0000580518008986 */ /* 0x0009e2000c10111e */
[----:B------:R-:W-:Y:S05]  /*25750*/  @P1 BRA `(.L_x_124) ;  /* 0x0000000000041947 */ /* 0x000fea0003800000 */
[----:B------:R0:W5:Y:S02]  /*25760*/  LDG.E.U8 R4, desc[UR30][R32.64+0x59] ;  /* 0x0000591e20047981 */ /* 0x000164000c1e1100 */
.L_x_124:
[----:B------:R-:W-:Y:S05]  /*25770*/  BSYNC B1 ;  /* 0x0000000000017941 */ /* 0x000fea0003800000 */
.L_x_123:
        /* <DEDUP_REMOVED lines=13> */
.L_x_126:
[----:B------:R-:W-:Y:S05]  /*25850*/  BSYNC B1 ;  /* 0x0000000000017941 */ /* 0x000fea0003800000 */
.L_x_125:
        /* <DEDUP_REMOVED lines=13> */
.L_x_128:
[----:B------:R-:W-:Y:S05]  /*25930*/  BSYNC B1 ;  /* 0x0000000000017941 */ /* 0x000fea0003800000 */
.L_x_127:
        /* <DEDUP_REMOVED lines=13> */
.L_x_130:
[----:B------:R-:W-:Y:S05]  /*25a10*/  BSYNC B1 ;  /* 0x0000000000017941 */ /* 0x000fea0003800000 */
.L_x_129:
        /* <DEDUP_REMOVED lines=13> */
.L_x_132:
[----:B------:R-:W-:Y:S05]  /*25af0*/  BSYNC B1 ;  /* 0x0000000000017941 */ /* 0x000fea0003800000 */
.L_x_131:
        /* <DEDUP_REMOVED lines=13> */
.L_x_134:
[----:B------:R-:W-:Y:S05]  /*25bd0*/  BSYNC B1 ;  /* 0x0000000000017941 */ /* 0x000fea0003800000 */
.L_x_133:
        /* <DEDUP_REMOVED lines=13> */
.L_x_136:
[----:B------:R-:W-:Y:S05]  /*25cb0*/  BSYNC B1 ;  /* 0x0000000000017941 */ /* 0x000fea0003800000 */
.L_x_135:
        /* <DEDUP_REMOVED lines=13> */
.L_x_138:
[----:B------:R-:W-:Y:S05]  /*25d90*/  BSYNC B1 ;  /* 0x0000000000017941 */ /* 0x000fea0003800000 */
.L_x_137:
        /* <DEDUP_REMOVED lines=13> */
.L_x_140:
[----:B------:R-:W-:Y:S05]  /*25e70*/  BSYNC B1 ;  /* 0x0000000000017941 */ /* 0x000fea0003800000 */
.L_x_139:
        /* <DEDUP_REMOVED lines=13> */
.L_x_142:
[----:B------:R-:W-:Y:S05]  /*25f50*/  BSYNC B1 ;  /* 0x0000000000017941 */ /* 0x000fea0003800000 */
.L_x_141:
        /* <DEDUP_REMOVED lines=13> */
.L_x_144:
[----:B------:R-:W-:Y:S05]  /*26030*/  BSYNC B1 ;  /* 0x0000000000017941 */ /* 0x000fea0003800000 */
.L_x_143:
        /* <DEDUP_REMOVED lines=13> */
.L_x_146:
[----:B------:R-:W-:Y:S05]  /*26110*/  BSYNC B1 ;  /* 0x0000000000017941 */ /* 0x000fea0003800000 */
.L_x_145:
        /* <DEDUP_REMOVED lines=13> */
.L_x_148:
[----:B------:R-:W-:Y:S05]  /*261f0*/  BSYNC B1 ;  /* 0x0000000000017941 */ /* 0x000fea0003800000 */
.L_x_147:
        /* <DEDUP_REMOVED lines=13> */
.L_x_150:
[----:B------:R-:W-:Y:S05]  /*262d0*/  BSYNC B1 ;  /* 0x0000000000017941 */ /* 0x000fea0003800000 */
.L_x_149:
        /* <DEDUP_REMOVED lines=13> */
.L_x_152:
[----:B------:R-:W-:Y:S05]  /*263b0*/  BSYNC B1 ;  /* 0x0000000000017941 */ /* 0x000fea0003800000 */
.L_x_151:
        /* <DEDUP_REMOVED lines=13> */
.L_x_154:
[----:B------:R-:W-:Y:S05]  /*26490*/  BSYNC B1 ;  /* 0x0000000000017941 */ /* 0x000fea0003800000 */
.L_x_153:
        /* <DEDUP_REMOVED lines=13> */
.L_x_156:
[----:B------:R-:W-:Y:S05]  /*26570*/  BSYNC B1 ;  /* 0x0000000000017941 */ /* 0x000fea0003800000 */
.L_x_155:
        /* <DEDUP_REMOVED lines=13> */
.L_x_158:
[----:B------:R-:W-:Y:S05]  /*26650*/  BSYNC B1 ;  /* 0x0000000000017941 */ /* 0x000fea0003800000 */
.L_x_157:
        /* <DEDUP_REMOVED lines=13> */
.L_x_160:
[----:B------:R-:W-:Y:S05]  /*26730*/  BSYNC B1 ;  /* 0x0000000000017941 */ /* 0x000fea0003800000 */
.L_x_159:
        /* <DEDUP_REMOVED lines=13> */
.L_x_162:
[----:B------:R-:W-:Y:S05]  /*26810*/  BSYNC B1 ;  /* 0x0000000000017941 */ /* 0x000fea0003800000 */
.L_x_161:
        /* <DEDUP_REMOVED lines=13> */
.L_x_164:
[----:B------:R-:W-:Y:S05]  /*268f0*/  BSYNC B1 ;  /* 0x0000000000017941 */ /* 0x000fea0003800000 */
.L_x_163:
        /* <DEDUP_REMOVED lines=13> */
.L_x_166:
[----:B------:R-:W-:Y:S05]  /*269d0*/  BSYNC B1 ;  /* 0x0000000000017941 */ /* 0x000fea0003800000 */
.L_x_165:
        /* <DEDUP_REMOVED lines=13> */
.L_x_168:
[----:B------:R-:W-:Y:S05]  /*26ab0*/  BSYNC B1 ;  /* 0x0000000000017941 */ /* 0x000fea0003800000 */
.L_x_167:
        /* <DEDUP_REMOVED lines=13> */
.L_x_170:
[----:B------:R-:W-:Y:S05]  /*26b90*/  BSYNC B1 ;  /* 0x0000000000017941 */ /* 0x000fea0003800000 */
.L_x_169:
        /* <DEDUP_REMOVED lines=13> */
.L_x_172:
[----:B------:R-:W-:Y:S05]  /*26c70*/  BSYNC B1 ;  /* 0x0000000000017941 */ /* 0x000fea0003800000 */
.L_x_171:
        /* <DEDUP_REMOVED lines=13> */
.L_x_174:
[----:B------:R-:W-:Y:S05]  /*26d50*/  BSYNC B1 ;  /* 0x0000000000017941 */ /* 0x000fea0003800000 */
.L_x_173:
        /* <DEDUP_REMOVED lines=13> */
.L_x_176:
[----:B------:R-:W-:Y:S05]  /*26e30*/  BSYNC B1 ;  /* 0x0000000000017941 */ /* 0x000fea0003800000 */
.L_x_175:
        /* <DEDUP_REMOVED lines=13> */
.L_x_178:
[----:B------:R-:W-:Y:S05]  /*26f10*/  BSYNC B1 ;  /* 0x0000000000017941 */ /* 0x000fea0003800000 */
.L_x_177:
        /* <DEDUP_REMOVED lines=13> */
.L_x_180:
[----:B------:R-:W-:Y:S05]  /*26ff0*/  BSYNC B1 ;  /* 0x0000000000017941 */ /* 0x000fea0003800000 */
.L_x_179:
        /* <DEDUP_REMOVED lines=13> */
.L_x_182:
[----:B------:R-:W-:Y:S05]  /*270d0*/  BSYNC B1 ;  /* 0x0000000000017941 */ /* 0x000fea0003800000 */
.L_x_181:
        /* <DEDUP_REMOVED lines=13> */
.L_x_184:
[----:B------:R-:W-:Y:S05]  /*271b0*/  BSYNC B1 ;  /* 0x0000000000017941 */ /* 0x000fea0003800000 */
.L_x_183:
        /* <DEDUP_REMOVED lines=13> */
.L_x_186:
[----:B------:R-:W-:Y:S05]  /*27290*/  BSYNC B1 ;  /* 0x0000000000017941 */ /* 0x000fea0003800000 */
.L_x_185:
        /* <DEDUP_REMOVED lines=13> */
.L_x_188:
[----:B------:R-:W-:Y:S05]  /*27370*/  BSYNC B1 ;  /* 0x0000000000017941 */ /* 0x000fea0003800000 */
.L_x_187:
        /* <DEDUP_REMOVED lines=13> */
.L_x_190:
[----:B------:R-:W-:Y:S05]  /*27450*/  BSYNC B1 ;  /* 0x0000000000017941 */ /* 0x000fea0003800000 */
.L_x_189:
        /* <DEDUP_REMOVED lines=13> */
.L_x_192:
[----:B------:R-:W-:Y:S05]  /*27530*/  BSYNC B1 ;  /* 0x0000000000017941 */ /* 0x000fea0003800000 */
.L_x_191:
        /* <DEDUP_REMOVED lines=13> */
.L_x_194:
[----:B------:R-:W-:Y:S05]  /*27610*/  BSYNC B1 ;  /* 0x0000000000017941 */ /* 0x000fea0003800000 */
.L_x_193:
        /* <DEDUP_REMOVED lines=13> */
.L_x_196:
[----:B------:R-:W-:Y:S05]  /*276f0*/  BSYNC B1 ;  /* 0x0000000000017941 */ /* 0x000fea0003800000 */
.L_x_195:
        /* <DEDUP_REMOVED lines=13> */
.L_x_198:
[----:B------:R-:W-:Y:S05]  /*277d0*/  BSYNC B1 ;  /* 0x0000000000017941 */ /* 0x000fea0003800000 */
.L_x_197:
        /* <DEDUP_REMOVED lines=13> */
.L_x_200:
[----:B------:R-:W-:Y:S05]  /*278b0*/  BSYNC B1 ;  /* 0x0000000000017941 */ /* 0x000fea0003800000 */
.L_x_199:
        /* <DEDUP_REMOVED lines=13> */
.L_x_202:
[----:B------:R-:W-:Y:S05]  /*27990*/  BSYNC B1 ;  /* 0x0000000000017941 */ /* 0x000fea0003800000 */
.L_x_201:
        /* <DEDUP_REMOVED lines=13> */
.L_x_204:
[----:B------:R-:W-:Y:S05]  /*27a70*/  BSYNC B1 ;  /* 0x0000000000017941 */ /* 0x000fea0003800000 */
.L_x_203:
        /* <DEDUP_REMOVED lines=13> */
.L_x_206:
[----:B------:R-:W-:Y:S05]  /*27b50*/  BSYNC B1 ;  /* 0x0000000000017941 */ /* 0x000fea0003800000 */
.L_x_205:
        /* <DEDUP_REMOVED lines=13> */
.L_x_208:
[----:B------:R-:W-:Y:S05]  /*27c30*/  BSYNC B1 ;  /* 0x0000000000017941 */ /* 0x000fea0003800000 */
.L_x_207:
        /* <DEDUP_REMOVED lines=13> */
.L_x_210:
[----:B------:R-:W-:Y:S05]  /*27d10*/  BSYNC B1 ;  /* 0x0000000000017941 */ /* 0x000fea0003800000 */
.L_x_209:
        /* <DEDUP_REMOVED lines=13> */
.L_x_212:
[----:B------:R-:W-:Y:S05]  /*27df0*/  BSYNC B1 ;  /* 0x0000000000017941 */ /* 0x000fea0003800000 */
.L_x_211:
        /* <DEDUP_REMOVED lines=13> */
.L_x_214:
[----:B------:R-:W-:Y:S05]  /*27ed0*/  BSYNC B1 ;  /* 0x0000000000017941 */ /* 0x000fea0003800000 */
.L_x_213:
        /* <DEDUP_REMOVED lines=13> */
.L_x_216:
[----:B------:R-:W-:Y:S05]  /*27fb0*/  BSYNC B1 ;  /* 0x0000000000017941 */ /* 0x000fea0003800000 */
.L_x_215:
        /* <DEDUP_REMOVED lines=13> */
.L_x_218:
[----:B------:R-:W-:Y:S05]  /*28090*/  BSYNC B1 ;  /* 0x0000000000017941 */ /* 0x000fea0003800000 */
.L_x_217:
        /* <DEDUP_REMOVED lines=13> */
.L_x_220:
[----:B------:R-:W-:Y:S05]  /*28170*/  BSYNC B1 ;  /* 0x0000000000017941 */ /* 0x000fea0003800000 */
.L_x_219:
        /* <DEDUP_REMOVED lines=13> */
.L_x_222:
[----:B------:R-:W-:Y:S05]  /*28250*/  BSYNC B1 ;  /* 0x0000000000017941 */ /* 0x000fea0003800000 */
.L_x_221:
        /* <DEDUP_REMOVED lines=13> */
.L_x_224:
[----:B------:R-:W-:Y:S05]  /*28330*/  BSYNC B1 ;  /* 0x0000000000017941 */ /* 0x000fea0003800000 */
.L_x_223:
[----:B0-----:R-:W2:Y:S01]  /*28340*/  LDL.LU R9, [R1+0x3cc] ;  /* 0x0003cc0001097983 */ /* 0x001ea20000300800 */
[----:B-----5:R-:W-:Y:S01]  /*28350*/  LOP3.LUT R4, R4, 0xff, RZ, 0xc0, !PT ;  /* 0x000000ff04047812 */ /* 0x020fe200078ec0ff */
[----:B------:R-:W-:Y:S01]  /*28360*/  BSSY B1, `(.L_x_225) ;  /* 0x0000013000017945 */ /* 0x000fe20003800000 */
[----:B------:R-:W-:Y:S02]  /*28370*/  IADD3 R6, P0, R34, 0x80, RZ ;  /* 0x0000008022067810 */ /* 0x000fe40007f1e0ff */
[----:B------:R-:W-:Y:S02]  /*28380*/  F2FP.F16.E4M3.UNPACK_B R4, R4 ;  /* 0x00000004ff04723e */ /* 0x000fe400020006ff */
[----:B------:R-:W-:-:S03]  /*28390*/  ISETP.GE.AND P1, PT, R36, 0x81, PT ;  /* 0x000000812400780c */ /* 0x000fc60003f26270 */
[----:B------:R-:W-:Y:S01]  /*283a0*/  HADD2.F32 R7, -RZ, R4.H0_H0 ;  /* 0x20000004ff077230 */ /* 0x000fe20000004100 */
[----:B------:R-:W-:Y:S02]  /*283b0*/  IADD3.X R4, RZ, R35, RZ, P0, !PT ;  /* 0x00000023ff047210 */ /* 0x000fe400007fe4ff */
[----:B------:R-:W-:Y:S02]  /*283c0*/  ISETP.LT.OR P0, PT, R0, 0x1, !P1 ;  /* 0x000000010000780c */ /* 0x000fe40004f01670 */
[----:B------:R-:W-:Y:S01]  /*283d0*/  FMUL R7, R7, UR25 ;  /* 0x0000001907077c20 */ /* 0x000fe20008400000 */
[----:B------:R-:W-:Y:S02]  /*283e0*/  IMAD R8, R4, UR10, RZ ;  /* 0x0000000a04087c24 */ /* 0x000fe4000f8e02ff */
[----:B----4-:R-:W-:-:S04]  /*283f0*/  IMAD.WIDE.U32 R4, R6, UR10, R38 ;  /* 0x0000000a06047c25 */ /* 0x010fc8000f8e0026 */
[----:B------:R-:W-:Y:S01]  /*28400*/  IMAD R6, R6, UR11, R8 ;  /* 0x0000000b06067c24 */ /* 0x000fe2000f8e0208 */
[----:B------:R-:W-:-:S04]  /*28410*/  IADD3 R4, P6, R4, UR12, RZ ;  /* 0x0000000c04047c10 */ /* 0x000fc8000ffde0ff */
[--C-:B------:R-:W-:Y:S02]  /*28420*/  IADD3.X R5, R5, UR13, R6.reuse, P6, !PT ;  /* 0x0000000d05057c10 */ /* 0x100fe4000b7fe406 */
[----:B------:R-:W-:Y:S01]  /*28430*/  PRMT R6, RZ, 0x7610, R6 ;  /* 0x00007610ff067816 */ /* 0x000fe20000000006 */
[----:B--2---:R-:W-:-:S05]  /*28440*/  FFMA R7, R9, UR26, R7 ;  /* 0x0000001a09077c23 */ /* 0x004fca0008000007 */
[----:B------:R-:W-:-:S05]  /*28450*/  F2FP.SATFINITE.E4M3.F32.PACK_AB_MERGE_C R7, RZ, R7, RZ ;  /* 0x00000007ff07723e */ /* 0x000fca00048070ff */
[----:B------:R0:W-:Y:S01]  /*28460*/  @!P5 STG.E.U8 desc[UR30][R26.64+0xb9], R7 ;  /* 0x0000b9071a00d986 */ /* 0x0001e2000c10111e */
[----:B------:R-:W-:Y:S05]  /*28470*/  @P0 BRA `(.L_x_226) ;  /* 0x0000000000040947 */ /* 0x000fea0003800000 */
[----:B------:R2:W5:Y:S02]  /*28480*/  LDG.E.U8 R6, desc[UR30][R4.64] ;  /* 0x0000001e04067981 */ /* 0x000564000c1e1100 */
.L_x_226:
[----:B------:R-:W-:Y:S05]  /*28490*/  BSYNC B1 ;  /* 0x0000000000017941 */ /* 0x000fea0003800000 */
.L_x_225:
[----:B0-----:R-:W4:Y:S01]  /*284a0*/  LDL.LU R7, [R1+0x3d0] ;  /* 0x0003d00001077983 */ /* 0x001f220000300800 */
        /* <DEDUP_REMOVED lines=12> */
.L_x_228:
[----:B------:R-:W-:Y:S05]  /*28570*/  BSYNC B1 ;  /* 0x0000000000017941 */ /* 0x000fea0003800000 */
.L_x_227:
[----:B------:R-:W2:Y:S01]  /*28580*/  LDL.LU R8, [R1+0x3d4] ;  /* 0x0003d40001087983 */ /* 0x000ea20000300800 */
[----:B-----5:R-:W-:Y:S01]  /*28590*/  LOP3.LUT R6, R6, 0xff, RZ, 0xc0, !PT ;  /* 0x000000ff06067812 */ /* 0x020fe200078ec0ff */
[----:B------:R-:W-:Y:S03]  /*285a0*/  BSSY B1, `(.L_x_229) ;  /* 0x0000013000017945 */ /* 0x000fe60003800000 */
[----:B------:R-:W-:-:S05]  /*285b0*/  F2FP.F16.E4M3.UNPACK_B R6, R6 ;  /* 0x00000006ff06723e */ /* 0x000fca00020006ff */
[----:B0-----:R-:W-:Y:S01]  /*285c0*/  HADD2.F32 R7, -RZ, R6.H0_H0 ;  /* 0x20000006ff077230 */ /* 0x001fe20000004100 */
[----:B------:R-:W-:-:S04]  /*285d0*/  IADD3 R6, P0, R34, 0x88, RZ ;  /* 0x0000008822067810 */ /* 0x000fc80007f1e0ff */
[----:B------:R-:W-:Y:S01]  /*285e0*/  FMUL R7, R7, UR25 ;  /* 0x0000001907077c20 */ /* 0x000fe20008400000 */
[----:B------:R-:W-:Y:S01]  /*285f0*/  IMAD.X R34, RZ, RZ, R35, P0 ;  /* 0x000000ffff227224 */ /* 0x000fe200000e0623 */
[----:B------:R-:W-:Y:S01]  /*28600*/  ISETP.GE.AND P0, PT, R36, 0x89, PT ;  /* 0x000000892400780c */ /* 0x000fe20003f06270 */
[----:B------:R-:W-:-:S04]  /*28610*/  IMAD.WIDE.U32 R38, R6, UR10, R38 ;  /* 0x0000000a06267c25 */ /* 0x000fc8000f8e0026 */
[----:B------:R-:W-:Y:S02]  /*28620*/  IMAD R34, R34, UR10, RZ ;  /* 0x0000000a22227c24 */ /* 0x000fe4000f8e02ff */
[----:B--2---:R-:W-:-:S05]  /*28630*/  FFMA R7, R8, UR26, R7 ;  /* 0x0000001a08077c23 */ /* 0x004fca0008000007 */
[----:B------:R-:W-:Y:S01]  /*28640*/  F2FP.SATFINITE.E4M3.F32.PACK_AB_MERGE_C R8, RZ, R7, RZ ;  /* 0x00000007ff08723e */ /* 0x000fe200048070ff */
[----:B------:R-:W-:Y:S01]  /*28650*/  IMAD R7, R6, UR11, R34 ;  /* 0x0000000b06077c24 */ /* 0x000fe2000f8e0222 */
[----:B------:R-:W-:-:S03]  /*28660*/  IADD3 R6, P6, R38, UR12, RZ ;  /* 0x0000000c26067c10 */ /* 0x000fc6000ffde0ff */
[----:B------:R0:W-:Y:S01]  /*28670*/  @!P5 STG.E.U8 desc[UR30][R30.64+0x1], R8 ;  /* 0x000001081e00d986 */ /* 0x0001e2000c10111e */
[----:B------:R-:W-:Y:S02]  /*28680*/  ISETP.LT.OR P5, PT, R0, 0x1, !P0 ;  /* 0x000000010000780c */ /* 0x000fe400047a1670 */
[----:B------:R-:W-:Y:S02]  /*28690*/  IADD3.X R7, R39, UR13, R7, P6, !PT ;  /* 0x0000000d27077c10 */ /* 0x000fe4000b7fe407 */
[----:B0-----:R-:W-:-:S09]  /*286a0*/  PRMT R8, RZ, 0x7610, R8 ;  /* 0x00007610ff087816 */ /* 0x001fd20000000008 */
[----:B------:R-:W-:Y:S05]  /*286b0*/  @P5 BRA `(.L_x_230) ;  /* 0x0000000000045947 */ /* 0x000fea0003800000 */
[----:B------:R0:W5:Y:S02]  /*286c0*/  LDG.E.U8 R8, desc[UR30][R6.64] ;  /* 0x0000001e06087981 */ /* 0x000164000c1e1100 */
.L_x_230:
[----:B------:R-:W-:Y:S05]  /*286d0*/  BSYNC B1 ;  /* 0x0000000000017941 */ /* 0x000fea0003800000 */
.L_x_229:
[----:B------:R-:W2:Y:S01]  /*286e0*/  LDL.LU R9, [R1+0x3d8] ;  /* 0x0003d80001097983 */ /* 0x000ea20000300800 */
[----:B-----5:R-:W-:Y:S01]  /*286f0*/  LOP3.LUT R8, R8, 0xff, RZ, 0xc0, !PT ;  /* 0x000000ff08087812 */ /* 0x020fe200078ec0ff */
[----:B------:R-:W-:Y:S01]  /*28700*/  BSSY B1, `(.L_x_231) ;  /* 0x000000b000017945 */ /* 0x000fe20003800000 */
[----:B------:R-:W-:Y:S02]  /*28710*/  ISETP.LT.OR P6, PT, R0, 0x2, !P0 ;  /* 0x000000020000780c */ /* 0x000fe400047c1670 */
[----:B------:R-:W-:-:S05]  /*28720*/  F2FP.F16.E4M3.UNPACK_B R8, R8 ;  /* 0x00000008ff08723e */ /* 0x000fca00020006ff */
[----:B------:R-:W-:-:S05]  /*28730*/  HADD2.F32 R8, -RZ, R8.H0_H0 ;  /* 0x20000008ff087230 */ /* 0x000fca0000004100 */
[----:B------:R-:W-:-:S04]  /*28740*/  FMUL R8, R8, UR25 ;  /* 0x0000001908087c20 */ /* 0x000fc80008400000 */
[----:B--2---:R-:W-:-:S05]  /*28750*/  FFMA R8, R9, UR26, R8 ;  /* 0x0000001a09087c23 */ /* 0x004fca0008000008 */
[----:B------:R-:W-:Y:S02]  /*28760*/  F2FP.SATFINITE.E4M3.F32.PACK_AB_MERGE_C R9, RZ, R8, RZ ;  /* 0x00000008ff09723e */ /* 0x000fe400048070ff */
[----:B------:R-:W-:-:S03]  /*28770*/  PRMT R8, RZ, 0x7610, R8 ;  /* 0x00007610ff087816 */ /* 0x000fc60000000008 */
[----:B------:R2:W-:Y:S01]  /*28780*/  @!P5 STG.E.U8 desc[UR30][R28.64], R9 ;  /* 0x000000091c00d986 */ /* 0x0005e2000c10111e */
[----:B------:R-:W-:Y:S05]  /*28790*/  @P6 BRA `(.L_x_232) ;  /* 0x0000000000046947 */ /* 0x000fea0003800000 */
[----:B------:R0:W5:Y:S02]  /*287a0*/  LDG.E.U8 R8, desc[UR30][R6.64+0x1] ;  /* 0x0000011e06087981 */ /* 0x000164000c1e1100 */
.L_x_232:
[----:B------:R-:W-:Y:S05]  /*287b0*/  BSYNC B1 ;  /* 0x0000000000017941 */ /* 0x000fea0003800000 */
.L_x_231:
[----:B--2---:R-:W2:Y:S01]  /*287c0*/  LDL.LU R9, [R1+0x3dc] ;  /* 0x0003dc0001097983 */ /* 0x004ea20000300800 */
        /* <DEDUP_REMOVED lines=12> */
.L_x_234:
[----:B------:R-:W-:Y:S05]  /*28890*/  BSYNC B1 ;  /* 0x0000000000017941 */ /* 0x000fea0003800000 */
.L_x_233:
        /* <DEDUP_REMOVED lines=13> */
.L_x_236:
[----:B------:R-:W-:Y:S05]  /*28970*/  BSYNC B1 ;  /* 0x0000000000017941 */ /* 0x000fea0003800000 */
.L_x_235:
        /* <DEDUP_REMOVED lines=13> */
.L_x_238:
[----:B------:R-:W-:Y:S05]  /*28a50*/  BSYNC B1 ;  /* 0x0000000000017941 */ /* 0x000fea0003800000 */
.L_x_237:
        /* <DEDUP_REMOVED lines=13> */
.L_x_240:
[----:B------:R-:W-:Y:S05]  /*28b30*/  BSYNC B1 ;  /* 0x0000000000017941 */ /* 0x000fea0003800000 */
.L_x_239:
        /* <DEDUP_REMOVED lines=13> */
.L_x_242:
[----:B------:R-:W-:Y:S05]  /*28c10*/  BSYNC B1 ;  /* 0x0000000000017941 */ /* 0x000fea0003800000 */
.L_x_241:
        /* <DEDUP_REMOVED lines=13> */
.L_x_244:
[----:B------:R-:W-:Y:S05]  /*28cf0*/  BSYNC B1 ;  /* 0x0000000000017941 */ /* 0x000fea0003800000 */
.L_x_243:
        /* <DEDUP_REMOVED lines=13> */
.L_x_246:
[----:B------:R-:W-:Y:S05]  /*28dd0*/  BSYNC B1 ;  /* 0x0000000000017941 */ /* 0x000fea0003800000 */
.L_x_245:
        /* <DEDUP_REMOVED lines=13> */
.L_x_248:
[----:B------:R-:W-:Y:S05]  /*28eb0*/  BSYNC B1 ;  /* 0x0000000000017941 */ /* 0x000fea0003800000 */
.L_x_247:
        /* <DEDUP_REMOVED lines=13> */
.L_x_250:
[----:B------:R-:W-:Y:S05]  /*28f90*/  BSYNC B1 ;  /* 0x0000000000017941 */ /* 0x000fea0003800000 */
.L_x_249:
        /* <DEDUP_REMOVED lines=13> */
.L_x_252:
[----:B------:R-:W-:Y:S05]  /*29070*/  BSYNC B1 ;  /* 0x0000000000017941 */ /* 0x000fea0003800000 */
.L_x_251:
        /* <DEDUP_REMOVED lines=13> */
.L_x_254:
[----:B------:R-:W-:Y:S05]  /*29150*/  BSYNC B1 ;  /* 0x0000000000017941 */ /* 0x000fea0003800000 */
.L_x_253:
        /* <DEDUP_REMOVED lines=13> */
.L_x_256:
[----:B------:R-:W-:Y:S05]  /*29230*/  BSYNC B1 ;  /* 0x0000000000017941 */ /* 0x000fea0003800000 */
.L_x_255:
        /* <DEDUP_REMOVED lines=13> */
.L_x_258:
[----:B------:R-:W-:Y:S05]  /*29310*/  BSYNC B1 ;  /* 0x0000000000017941 */ /* 0x000fea0003800000 */
.L_x_257:
        /* <DEDUP_REMOVED lines=13> */
.L_x_260:
[----:B------:R-:W-:Y:S05]  /*293f0*/  BSYNC B1 ;  /* 0x0000000000017941 */ /* 0x000fea0003800000 */
.L_x_259:
        /* <DEDUP_REMOVED lines=13> */
.L_x_262:
[----:B------:R-:W-:Y:S05]  /*294d0*/  BSYNC B1 ;  /* 0x0000000000017941 */ /* 0x000fea0003800000 */
.L_x_261:
        /* <DEDUP_REMOVED lines=13> */
.L_x_264:
[----:B------:R-:W-:Y:S05]  /*295b0*/  BSYNC B1 ;  /* 0x0000000000017941 */ /* 0x000fea0003800000 */
.L_x_263:
        /* <DEDUP_REMOVED lines=13> */
.L_x_266:
[----:B------:R-:W-:Y:S05]  /*29690*/  BSYNC B1 ;  /* 0x0000000000017941 */ /* 0x000fea0003800000 */
.L_x_265:
        /* <DEDUP_REMOVED lines=13> */
.L_x_268:
[----:B------:R-:W-:Y:S05]  /*29770*/  BSYNC B1 ;  /* 0x0000000000017941 */ /* 0x000fea0003800000 */
.L_x_267:
        /* <DEDUP_REMOVED lines=13> */
.L_x_270:
[----:B------:R-:W-:Y:S05]  /*29850*/  BSYNC B1 ;  /* 0x0000000000017941 */ /* 0x000fea0003800000 */
.L_x_269:
        /* <DEDUP_REMOVED lines=13> */
.L_x_272:
[----:B------:R-:W-:Y:S05]  /*29930*/  BSYNC B1 ;  /* 0x0000000000017941 */ /* 0x000fea0003800000 */
.L_x_271:
        /* <DEDUP_REMOVED lines=13> */
.L_x_274:
[----:B------:R-:W-:Y:S05]  /*29a10*/  BSYNC B1 ;  /* 0x0000000000017941 */ /* 0x000fea0003800000 */
.L_x_273:
        /* <DEDUP_REMOVED lines=13> */
.L_x_276:
[----:B------:R-:W-:Y:S05]  /*29af0*/  BSYNC B1 ;  /* 0x0000000000017941 */ /* 0x000fea0003800000 */
.L_x_275:
        /* <DEDUP_REMOVED lines=13> */
.L_x_278:
[----:B------:R-:W-:Y:S05]  /*29bd0*/  BSYNC B1 ;  /* 0x0000000000017941 */ /* 0x000fea0003800000 */
.L_x_277:
        /* <DEDUP_REMOVED lines=13> */
.L_x_280:
[----:B------:R-:W-:Y:S05]  /*29cb0*/  BSYNC B1 ;  /* 0x0000000000017941 */ /* 0x000fea0003800000 */
.L_x_279:
        /* <DEDUP_REMOVED lines=13> */
.L_x_282:
[----:B------:R-:W-:Y:S05]  /*29d90*/  BSYNC B1 ;  /* 0x0000000000017941 */ /* 0x000fea0003800000 */
.L_x_281:
        /* <DEDUP_REMOVED lines=13> */
.L_x_284:
[----:B------:R-:W-:Y:S05]  /*29e70*/  BSYNC B1 ;  /* 0x0000000000017941 */ /* 0x000fea0003800000 */
.L_x_283:
        /* <DEDUP_REMOVED lines=13> */
.L_x_286:
[----:B------:R-:W-:Y:S05]  /*29f50*/  BSYNC B1 ;  /* 0x0000000000017941 */ /* 0x000fea0003800000 */
.L_x_285:
        /* <DEDUP_REMOVED lines=13> */
.L_x_288:
[----:B------:R-:W-:Y:S05]  /*2a030*/  BSYNC B1 ;  /* 0x0000000000017941 */ /* 0x000fea0003800000 */
.L_x_287:
        /* <DEDUP_REMOVED lines=13> */
.L_x_290:
[----:B------:R-:W-:Y:S05]  /*2a110*/  BSYNC B1 ;  /* 0x0000000000017941 */ /* 0x000fea0003800000 */
.L_x_289:
        /* <DEDUP_REMOVED lines=13> */
.L_x_292:
[----:B------:R-:W-:Y:S05]  /*2a1f0*/  BSYNC B1 ;  /* 0x0000000000017941 */ /* 0x000fea0003800000 */
.L_x_291:
        /* <DEDUP_REMOVED lines=13> */
.L_x_294:
[----:B------:R-:W-:Y:S05]  /*2a2d0*/  BSYNC B1 ;  /* 0x0000000000017941 */ /* 0x000fea0003800000 */
.L_x_293:
        /* <DEDUP_REMOVED lines=13> */
.L_x_296:
[----:B------:R-:W-:Y:S05]  /*2a3b0*/  BSYNC B1 ;  /* 0x0000000000017941 */ /* 0x000fea0003800000 */
.L_x_295:
        /* <DEDUP_REMOVED lines=13> */
.L_x_298:
[----:B------:R-:W-:Y:S05]  /*2a490*/  BSYNC B1 ;  /* 0x0000000000017941 */ /* 0x000fea0003800000 */
.L_x_297:
        /* <DEDUP_REMOVED lines=13> */
.L_x_300:
[----:B------:R-:W-:Y:S05]  /*2a570*/  BSYNC B1 ;  /* 0x0000000000017941 */ /* 0x000fea0003800000 */
.L_x_299:
        /* <DEDUP_REMOVED lines=13> */
.L_x_302:
[----:B------:R-:W-:Y:S05]  /*2a650*/  BSYNC B1 ;  /* 0x0000000000017941 */ /* 0x000fea0003800000 */
.L_x_301:
        /* <DEDUP_REMOVED lines=13> */
.L_x_304:
[----:B------:R-:W-:Y:S05]  /*2a730*/  BSYNC B1 ;  /* 0x0000000000017941 */ /* 0x000fea0003800000 */
.L_x_303:
        /* <DEDUP_REMOVED lines=13> */
.L_x_306:
[----:B------:R-:W-:Y:S05]  /*2a810*/  BSYNC B1 ;  /* 0x0000000000017941 */ /* 0x000fea0003800000 */
.L_x_305:
        /* <DEDUP_REMOVED lines=13> */
.L_x_308:
[----:B------:R-:W-:Y:S05]  /*2a8f0*/  BSYNC B1 ;  /* 0x0000000000017941 */ /* 0x000fea0003800000 */
.L_x_307:
        /* <DEDUP_REMOVED lines=13> */
.L_x_310:
[----:B------:R-:W-:Y:S05]  /*2a9d0*/  BSYNC B1 ;  /* 0x0000000000017941 */ /* 0x000fea0003800000 */
.L_x_309:
        /* <DEDUP_REMOVED lines=13> */
.L_x_312:
[----:B------:R-:W-:Y:S05]  /*2aab0*/  BSYNC B1 ;  /* 0x0000000000017941 */ /* 0x000fea0003800000 */
.L_x_311:
        /* <DEDUP_REMOVED lines=13> */
.L_x_314:
[----:B------:R-:W-:Y:S05]  /*2ab90*/  BSYNC B1 ;  /* 0x0000000000017941 */ /* 0x000fea0003800000 */
.L_x_313:
        /* <DEDUP_REMOVED lines=13> */
.L_x_316:
[----:B------:R-:W-:Y:S05]  /*2ac70*/  BSYNC B1 ;  /* 0x0000000000017941 */ /* 0x000fea0003800000 */
.L_x_315:
        /* <DEDUP_REMOVED lines=13> */
.L_x_318:
[----:B------:R-:W-:Y:S05]  /*2ad50*/  BSYNC B1 ;  /* 0x0000000000017941 */ /* 0x000fea0003800000 */
.L_x_317:
        /* <DEDUP_REMOVED lines=13> */
.L_x_320:
[----:B------:R-:W-:Y:S05]  /*2ae30*/  BSYNC B1 ;  /* 0x0000000000017941 */ /* 0x000fea0003800000 */
.L_x_319:
        /* <DEDUP_REMOVED lines=13> */
.L_x_322:
[----:B------:R-:W-:Y:S05]  /*2af10*/  BSYNC B1 ;  /* 0x0000000000017941 */ /* 0x000fea0003800000 */
.L_x_321:
        /* <DEDUP_REMOVED lines=13> */
.L_x_324:
[----:B------:R-:W-:Y:S05]  /*2aff0*/  BSYNC B1 ;  /* 0x0000000000017941 */ /* 0x000fea0003800000 */
.L_x_323:
        /* <DEDUP_REMOVED lines=13> */
.L_x_326:
[----:B------:R-:W-:Y:S05]  /*2b0d0*/  BSYNC B1 ;  /* 0x0000000000017941 */ /* 0x000fea0003800000 */
.L_x_325:
        /* <DEDUP_REMOVED lines=13> */
.L_x_328:
[----:B------:R-:W-:Y:S05]  /*2b1b0*/  BSYNC B1 ;  /* 0x0000000000017941 */ /* 0x000fea0003800000 */
.L_x_327:
        /* <DEDUP_REMOVED lines=13> */
.L_x_330:
[----:B------:R-:W-:Y:S05]  /*2b290*/  BSYNC B1 ;  /* 0x0000000000017941 */ /* 0x000fea0003800000 */
.L_x_329:
        /* <DEDUP_REMOVED lines=13> */
.L_x_332:
[----:B------:R-:W-:Y:S05]  /*2b370*/  BSYNC B1 ;  /* 0x0000000000017941 */ /* 0x000fea0003800000 */
.L_x_331:
        /* <DEDUP_REMOVED lines=13> */
.L_x_334:
[----:B------:R-:W-:Y:S05]  /*2b450*/  BSYNC B1 ;  /* 0x0000000000017941 */ /* 0x000fea0003800000 */
.L_x_333:
        /* <DEDUP_REMOVED lines=13> */
.L_x_336:
[----:B------:R-:W-:Y:S05]  /*2b530*/  BSYNC B1 ;  /* 0x0000000000017941 */ /* 0x000fea0003800000 */
.L_x_335:
        /* <DEDUP_REMOVED lines=13> */
.L_x_338:
[----:B------:R-:W-:Y:S05]  /*2b610*/  BSYNC B1 ;  /* 0x0000000000017941 */ /* 0x000fea0003800000 */
.L_x_337:
        /* <DEDUP_REMOVED lines=13> */
.L_x_340:
[----:B------:R-:W-:Y:S05]  /*2b6f0*/  BSYNC B1 ;  /* 0x0000000000017941 */ /* 0x000fea0003800000 */
.L_x_339:
        /* <DEDUP_REMOVED lines=13> */
.L_x_342:
[----:B------:R-:W-:Y:S05]  /*2b7d0*/  BSYNC B1 ;  /* 0x0000000000017941 */ /* 0x000fea0003800000 */
.L_x_341:
        /* <DEDUP_REMOVED lines=13> */
.L_x_344:
[----:B------:R-:W-:Y:S05]  /*2b8b0*/  BSYNC B1 ;  /* 0x0000000000017941 */ /* 0x000fea0003800000 */
.L_x_343:
        /* <DEDUP_REMOVED lines=13> */
.L_x_346:
[----:B------:R-:W-:Y:S05]  /*2b990*/  BSYNC B1 ;  /* 0x0000000000017941 */ /* 0x000fea0003800000 */
.L_x_345:
        /* <DEDUP_REMOVED lines=13> */
.L_x_348:
[----:B------:R-:W-:Y:S05]  /*2ba70*/  BSYNC B1 ;  /* 0x0000000000017941 */ /* 0x000fea0003800000 */
.L_x_347:
        /* <DEDUP_REMOVED lines=13> */
.L_x_350:
[----:B------:R-:W-:Y:S05]  /*2bb50*/  BSYNC B1 ;  /* 0x0000000000017941 */ /* 0x000fea0003800000 */
.L_x_349:
        /* <DEDUP_REMOVED lines=13> */
.L_x_352:
[----:B------:R-:W-:Y:S05]  /*2bc30*/  BSYNC B1 ;  /* 0x0000000000017941 */ /* 0x000fea0003800000 */
.L_x_351:
        /* <DEDUP_REMOVED lines=13> */
.L_x_354:
[----:B------:R-:W-:Y:S05]  /*2bd10*/  BSYNC B1 ;  /* 0x0000000000017941 */ /* 0x000fea0003800000 */
.L_x_353:
        /* <DEDUP_REMOVED lines=13> */
.L_x_356:
[----:B------:R-:W-:Y:S05]  /*2bdf0*/  BSYNC B1 ;  /* 0x0000000000017941 */ /* 0x000fea0003800000 */
.L_x_355:
        /* <DEDUP_REMOVED lines=13> */
.L_x_358:
[----:B------:R-:W-:Y:S05]  /*2bed0*/  BSYNC B1 ;  /* 0x0000000000017941 */ /* 0x000fea0003800000 */
.L_x_357:
        /* <DEDUP_REMOVED lines=13> */
.L_x_360:
[----:B------:R-:W-:Y:S05]  /*2bfb0*/  BSYNC B1 ;  /* 0x0000000000017941 */ /* 0x000fea0003800000 */
.L_x_359:
        /* <DEDUP_REMOVED lines=13> */
.L_x_362:
[----:B------:R-:W-:Y:S05]  /*2c090*/  BSYNC B1 ;  /* 0x0000000000017941 */ /* 0x000fea0003800000 */
.L_x_361:
        /* <DEDUP_REMOVED lines=13> */
.L_x_364:
[----:B------:R-:W-:Y:S05]  /*2c170*/  BSYNC B1 ;  /* 0x0000000000017941 */ /* 0x000fea0003800000 */
.L_x_363:
        /* <DEDUP_REMOVED lines=13> */
.L_x_366:
[----:B------:R-:W-:Y:S05]  /*2c250*/  BSYNC B1 ;  /* 0x0000000000017941 */ /* 0x000fea0003800000 */
.L_x_365:
        /* <DEDUP_REMOVED lines=13> */
.L_x_368:
[----:B------:R-:W-:Y:S05]  /*2c330*/  BSYNC B1 ;  /* 0x0000000000017941 */ /* 0x000fea0003800000 */
.L_x_367:
        /* <DEDUP_REMOVED lines=13> */
.L_x_370:
[----:B------:R-:W-:Y:S05]  /*2c410*/  BSYNC B1 ;  /* 0x0000000000017941 */ /* 0x000fea0003800000 */
.L_x_369:
        /* <DEDUP_REMOVED lines=13> */
.L_x_372:
[----:B------:R-:W-:Y:S05]  /*2c4f0*/  BSYNC B1 ;  /* 0x0000000000017941 */ /* 0x000fea0003800000 */
.L_x_371:
        /* <DEDUP_REMOVED lines=13> */
.L_x_374:
[----:B------:R-:W-:Y:S05]  /*2c5d0*/  BSYNC B1 ;  /* 0x0000000000017941 */ /* 0x000fea0003800000 */
.L_x_373:
        /* <DEDUP_REMOVED lines=13> */
.L_x_376:
[----:B------:R-:W-:Y:S05]  /*2c6b0*/  BSYNC B1 ;  /* 0x0000000000017941 */ /* 0x000fea0003800000 */
.L_x_375:
        /* <DEDUP_REMOVED lines=13> */
.L_x_378:
[----:B------:R-:W-:Y:S05]  /*2c790*/  BSYNC B1 ;  /* 0x0000000000017941 */ /* 0x000fea0003800000 */
.L_x_377:
        /* <DEDUP_REMOVED lines=13> */
.L_x_380:
[----:B------:R-:W-:Y:S05]  /*2c870*/  BSYNC B1 ;  /* 0x0000000000017941 */ /* 0x000fea0003800000 */
.L_x_379:
        /* <DEDUP_REMOVED lines=13> */
.L_x_382:
[----:B------:R-:W-:Y:S05]  /*2c950*/  BSYNC B1 ;  /* 0x0000000000017941 */ /* 0x000fea0003800000 */
.L_x_381:
        /* <DEDUP_REMOVED lines=13> */
.L_x_384:
[----:B------:R-:W-:Y:S05]  /*2ca30*/  BSYNC B1 ;  /* 0x0000000000017941 */ /* 0x000fea0003800000 */
.L_x_383:
        /* <DEDUP_REMOVED lines=13> */
.L_x_386:
[----:B------:R-:W-:Y:S05]  /*2cb10*/  BSYNC B1 ;  /* 0x0000000000017941 */ /* 0x000fea0003800000 */
.L_x_385:
        /* <DEDUP_REMOVED lines=13> */
.L_x_388:
[----:B------:R-:W-:Y:S05]  /*2cbf0*/  BSYNC B1 ;  /* 0x0000000000017941 */ /* 0x000fea0003800000 */
.L_x_387:
        /* <DEDUP_REMOVED lines=13> */
.L_x_390:
[----:B------:R-:W-:Y:S05]  /*2ccd0*/  BSYNC B1 ;  /* 0x0000000000017941 */ /* 0x000fea0003800000 */
.L_x_389:
        /* <DEDUP_REMOVED lines=13> */
.L_x_392:
[----:B------:R-:W-:Y:S05]  /*2cdb0*/  BSYNC B1 ;  /* 0x0000000000017941 */ /* 0x000fea0003800000 */
.L_x_391:
        /* <DEDUP_REMOVED lines=13> */
.L_x_394:
[----:B------:R-:W-:Y:S05]  /*2ce90*/  BSYNC B1 ;  /* 0x0000000000017941 */ /* 0x000fea0003800000 */
.L_x_393:
        /* <DEDUP_REMOVED lines=13> */
.L_x_396:
[----:B------:R-:W-:Y:S05]  /*2cf70*/  BSYNC B1 ;  /* 0x0000000000017941 */ /* 0x000fea0003800000 */
.L_x_395:
        /* <DEDUP_REMOVED lines=13> */
.L_x_398:
[----:B------:R-:W-:Y:S05]  /*2d050*/  BSYNC B1 ;  /* 0x0000000000017941 */ /* 0x000fea0003800000 */
.L_x_397:
        /* <DEDUP_REMOVED lines=13> */
.L_x_400:
[----:B------:R-:W-:Y:S05]  /*2d130*/  BSYNC B1 ;  /* 0x0000000000017941 */ /* 0x000fea0003800000 */
.L_x_399:
        /* <DEDUP_REMOVED lines=13> */
.L_x_402:
[----:B------:R-:W-:Y:S05]  /*2d210*/  BSYNC B1 ;  /* 0x0000000000017941 */ /* 0x000fea0003800000 */
.L_x_401:
        /* <DEDUP_REMOVED lines=13> */
.L_x_404:
[----:B------:R-:W-:Y:S05]  /*2d2f0*/  BSYNC B1 ;  /* 0x0000000000017941 */ /* 0x000fea0003800000 */
.L_x_403:
        /* <DEDUP_REMOVED lines=13> */
.L_x_406:
[----:B------:R-:W-:Y:S05]  /*2d3d0*/  BSYNC B1 ;  /* 0x0000000000017941 */ /* 0x000fea0003800000 */
.L_x_405:
        /* <DEDUP_REMOVED lines=13> */
.L_x_408:
[----:B------:R-:W-:Y:S05]  /*2d4b0*/  BSYNC B1 ;  /* 0x0000000000017941 */ /* 0x000fea0003800000 */
.L_x_407:
        /* <DEDUP_REMOVED lines=13> */
.L_x_410:
[----:B------:R-:W-:Y:S05]  /*2d590*/  BSYNC B1 ;  /* 0x0000000000017941 */ /* 0x000fea0003800000 */
.L_x_409:
        /* <DEDUP_REMOVED lines=13> */
.L_x_412:
[----:B------:R-:W-:Y:S05]  /*2d670*/  BSYNC B1 ;  /* 0x0000000000017941 */ /* 0x000fea0003800000 */
.L_x_411:
        /* <DEDUP_REMOVED lines=13> */
.L_x_414:
[----:B------:R-:W-:Y:S05]  /*2d750*/  BSYNC B1 ;  /* 0x0000000000017941 */ /* 0x000fea0003800000 */
.L_x_413:
        /* <DEDUP_REMOVED lines=13> */
.L_x_416:
[----:B------:R-:W-:Y:S05]  /*2d830*/  BSYNC B1 ;  /* 0x0000000000017941 */ /* 0x000fea0003800000 */
.L_x_415:
        /* <DEDUP_REMOVED lines=13> */
.L_x_418:
[----:B------:R-:W-:Y:S05]  /*2d910*/  BSYNC B1 ;  /* 0x0000000000017941 */ /* 0x000fea0003800000 */
.L_x_417:
        /* <DEDUP_REMOVED lines=13> */
.L_x_420:
[----:B------:R-:W-:Y:S05]  /*2d9f0*/  BSYNC B1 ;  /* 0x0000000000017941 */ /* 0x000fea0003800000 */
.L_x_419:
        /* <DEDUP_REMOVED lines=13> */
.L_x_422:
[----:B------:R-:W-:Y:S05]  /*2dad0*/  BSYNC B1 ;  /* 0x0000000000017941 */ /* 0x000fea0003800000 */
.L_x_421:
        /* <DEDUP_REMOVED lines=13> */
.L_x_424:
[----:B------:R-:W-:Y:S05]  /*2dbb0*/  BSYNC B1 ;  /* 0x0000000000017941 */ /* 0x000fea0003800000 */
.L_x_423:
        /* <DEDUP_REMOVED lines=13> */
.L_x_426:
[----:B------:R-:W-:Y:S05]  /*2dc90*/  BSYNC B1 ;  /* 0x0000000000017941 */ /* 0x000fea0003800000 */
.L_x_425:
        /* <DEDUP_REMOVED lines=13> */
.L_x_428:
[----:B------:R-:W-:Y:S05]  /*2dd70*/  BSYNC B1 ;  /* 0x0000000000017941 */ /* 0x000fea0003800000 */
.L_x_427:
        /* <DEDUP_REMOVED lines=13> */
.L_x_430:
[----:B------:R-:W-:Y:S05]  /*2de50*/  BSYNC B1 ;  /* 0x0000000000017941 */ /* 0x000fea0003800000 */
.L_x_429:
        /* <DEDUP_REMOVED lines=13> */
.L_x_432:
[----:B------:R-:W-:Y:S05]  /*2df30*/  BSYNC B1 ;  /* 0x0000000000017941 */ /* 0x000fea0003800000 */
.L_x_431:
        /* <DEDUP_REMOVED lines=13> */
.L_x_434:
[----:B------:R-:W-:Y:S05]  /*2e010*/  BSYNC B1 ;  /* 0x0000000000017941 */ /* 0x000fea0003800000 */
.L_x_433:
        /* <DEDUP_REMOVED lines=13> */
.L_x_436:
[----:B------:R-:W-:Y:S05]  /*2e0f0*/  BSYNC B1 ;  /* 0x0000000000017941 */ /* 0x000fea0003800000 */
.L_x_435:
        /* <DEDUP_REMOVED lines=13> */
.L_x_438:
[----:B------:R-:W-:Y:S05]  /*2e1d0*/  BSYNC B1 ;  /* 0x0000000000017941 */ /* 0x000fea0003800000 */
.L_x_437:
        /* <DEDUP_REMOVED lines=13> */
.L_x_440:
[----:B------:R-:W-:Y:S05]  /*2e2b0*/  BSYNC B1 ;  /* 0x0000000000017941 */ /* 0x000fea0003800000 */
.L_x_439:
        /* <DEDUP_REMOVED lines=13> */
.L_x_442:
[----:B------:R-:W-:Y:S05]  /*2e390*/  BSYNC B1 ;  /* 0x0000000000017941 */ /* 0x000fea0003800000 */
.L_x_441:
        /* <DEDUP_REMOVED lines=13> */
.L_x_444:
[----:B------:R-:W-:Y:S05]  /*2e470*/  BSYNC B1 ;  /* 0x0000000000017941 */ /* 0x000fea0003800000 */
.L_x_443:
        /* <DEDUP_REMOVED lines=13> */
.L_x_446:
[----:B------:R-:W-:Y:S05]  /*2e550*/  BSYNC B1 ;  /* 0x0000000000017941 */ /* 0x000fea0003800000 */
.L_x_445:
        /* <DEDUP_REMOVED lines=13> */
.L_x_448:
[----:B------:R-:W-:Y:S05]  /*2e630*/  BSYNC B1 ;  /* 0x0000000000017941 */ /* 0x000fea0003800000 */
.L_x_447:
        /* <DEDUP_REMOVED lines=13> */
.L_x_450:
[----:B------:R-:W-:Y:S05]  /*2e710*/  BSYNC B1 ;  /* 0x0000000000017941 */ /* 0x000fea0003800000 */
.L_x_449:
        /* <DEDUP_REMOVED lines=13> */
.L_x_452:
[----:B------:R-:W-:Y:S05]  /*2e7f0*/  BSYNC B1 ;  /* 0x0000000000017941 */ /* 0x000fea0003800000 */
.L_x_451:
        /* <DEDUP_REMOVED lines=13> */
.L_x_454:
[----:B------:R-:W-:Y:S05]  /*2e8d0*/  BSYNC B1 ;  /* 0x0000000000017941 */ /* 0x000fea0003800000 */
.L_x_453:
        /* <DEDUP_REMOVED lines=13> */
.L_x_456:
[----:B------:R-:W-:Y:S05]  /*2e9b0*/  BSYNC B1 ;  /* 0x0000000000017941 */ /* 0x000fea0003800000 */
.L_x_455:
        /* <DEDUP_REMOVED lines=13> */
.L_x_458:
[----:B------:R-:W-:Y:S05]  /*2ea90*/  BSYNC B1 ;  /* 0x0000000000017941 */ /* 0x000fea0003800000 */
.L_x_457:
        /* <DEDUP_REMOVED lines=13> */
.L_x_460:
[----:B------:R-:W-:Y:S05]  /*2eb70*/  BSYNC B1 ;  /* 0x0000000000017941 */ /* 0x000fea0003800000 */
.L_x_459:
        /* <DEDUP_REMOVED lines=13> */
.L_x_462:
[----:B------:R-:W-:Y:S05]  /*2ec50*/  BSYNC B1 ;  /* 0x0000000000017941 */ /* 0x000fea0003800000 */
.L_x_461:
        /* <DEDUP_REMOVED lines=13> */
.L_x_464:
[----:B------:R-:W-:Y:S05]  /*2ed30*/  BSYNC B1 ;  /* 0x0000000000017941 */ /* 0x000fea0003800000 */
.L_x_463:
        /* <DEDUP_REMOVED lines=13> */
.L_x_466:
[----:B------:R-:W-:Y:S05]  /*2ee10*/  BSYNC B1 ;  /* 0x0000000000017941 */ /* 0x000fea0003800000 */
.L_x_465:
        /* <DEDUP_REMOVED lines=13> */
.L_x_468:
[----:B------:R-:W-:Y:S05]  /*2eef0*/  BSYNC B1 ;  /* 0x0000000000017941 */ /* 0x000fea0003800000 */
.L_x_467:
        /* <DEDUP_REMOVED lines=13> */
.L_x_470:
[----:B------:R-:W-:Y:S05]  /*2efd0*/  BSYNC B1 ;  /* 0x0000000000017941 */ /* 0x000fea0003800000 */
.L_x_469:
        /* <DEDUP_REMOVED lines=13> */
.L_x_472:
[----:B------:R-:W-:Y:S05]  /*2f0b0*/  BSYNC B1 ;  /* 0x0000000000017941 */ /* 0x000fea0003800000 */
.L_x_471:
        /* <DEDUP_REMOVED lines=13> */
.L_x_474:
[----:B------:R-:W-:Y:S05]  /*2f190*/  BSYNC B1 ;  /* 0x0000000000017941 */ /* 0x000fea0003800000 */
.L_x_473:
        /* <DEDUP_REMOVED lines=13> */
.L_x_476:
[----:B------:R-:W-:Y:S05]  /*2f270*/  BSYNC B1 ;  /* 0x0000000000017941 */ /* 0x000fea0003800000 */
.L_x_475:
        /* <DEDUP_REMOVED lines=13> */
.L_x_478:
[----:B------:R-:W-:Y:S05]  /*2f350*/  BSYNC B1 ;  /* 0x0000000000017941 */ /* 0x000fea0003800000 */
.L_x_477:
        /* <DEDUP_REMOVED lines=13> */
.L_x_480:
[----:B------:R-:W-:Y:S05]  /*2f430*/  BSYNC B1 ;  /* 0x0000000000017941 */ /* 0x000fea0003800000 */
.L_x_479:
        /* <DEDUP_REMOVED lines=13> */
.L_x_482:
[----:B------:R-:W-:Y:S05]  /*2f510*/  BSYNC B1 ;  /* 0x0000000000017941 */ /* 0x000fea0003800000 */
.L_x_481:
        /* <DEDUP_REMOVED lines=13> */
.L_x_484:
[----:B------:R-:W-:Y:S05]  /*2f5f0*/  BSYNC B1 ;  /* 0x0000000000017941 */ /* 0x000fea0003800000 */
.L_x_483:
        /* <DEDUP_REMOVED lines=13> */
.L_x_486:
[----:B------:R-:W-:Y:S05]  /*2f6d0*/  BSYNC B1 ;  /* 0x0000000000017941 */ /* 0x000fea0003800000 */
.L_x_485:
        /* <DEDUP_REMOVED lines=13> */
.L_x_488:
[----:B------:R-:W-:Y:S05]  /*2f7b0*/  BSYNC B1 ;  /* 0x0000000000017941 */ /* 0x000fea0003800000 */
.L_x_487:
        /* <DEDUP_REMOVED lines=13> */
.L_x_490:
[----:B------:R-:W-:Y:S05]  /*2f890*/  BSYNC B1 ;  /* 0x0000000000017941 */ /* 0x000fea0003800000 */
.L_x_489:
        /* <DEDUP_REMOVED lines=13> */
.L_x_492:
[----:B------:R-:W-:Y:S05]  /*2f970*/  BSYNC B1 ;  /* 0x0000000000017941 */ /* 0x000fea0003800000 */
.L_x_491:
        /* <DEDUP_REMOVED lines=13> */
.L_x_494:
[----:B------:R-:W-:Y:S05]  /*2fa50*/  BSYNC B1 ;  /* 0x0000000000017941 */ /* 0x000fea0003800000 */
.L_x_493:
        /* <DEDUP_REMOVED lines=13> */
.L_x_496:
[----:B------:R-:W-:Y:S05]  /*2fb30*/  BSYNC B1 ;  /* 0x0000000000017941 */ /* 0x000fea0003800000 */
.L_x_495:
        /* <DEDUP_REMOVED lines=13> */
.L_x_498:
[----:B------:R-:W-:Y:S05]  /*2fc10*/  BSYNC B1 ;  /* 0x0000000000017941 */ /* 0x000fea0003800000 */
.L_x_497:
        /* <DEDUP_REMOVED lines=13> */
.L_x_500:
[----:B------:R-:W-:Y:S05]  /*2fcf0*/  BSYNC B1 ;  /* 0x0000000000017941 */ /* 0x000fea0003800000 */
.L_x_499:
        /* <DEDUP_REMOVED lines=13> */
.L_x_502:
[----:B------:R-:W-:Y:S05]  /*2fdd0*/  BSYNC B1 ;  /* 0x0000000000017941 */ /* 0x000fea0003800000 */
.L_x_501:
        /* <DEDUP_REMOVED lines=13> */
.L_x_504:
[----:B------:R-:W-:Y:S05]  /*2feb0*/  BSYNC B1 ;  /* 0x0000000000017941 */ /* 0x000fea0003800000 */
.L_x_503:
        /* <DEDUP_REMOVED lines=13> */
.L_x_506:
[----:B------:R-:W-:Y:S05]  /*2ff90*/  BSYNC B1 ;  /* 0x0000000000017941 */ /* 0x000fea0003800000 */
.L_x_505:
        /* <DEDUP_REMOVED lines=13> */
.L_x_508:
[----:B------:R-:W-:Y:S05]  /*30070*/  BSYNC B1 ;  /* 0x0000000000017941 */ /* 0x000fea0003800000 */
.L_x_507:
        /* <DEDUP_REMOVED lines=13> */
.L_x_510:
[----:B------:R-:W-:Y:S05]  /*30150*/  BSYNC B1 ;  /* 0x0000000000017941 */ /* 0x000fea0003800000 */
.L_x_509:
        /* <DEDUP_REMOVED lines=13> */
.L_x_512:
[----:B------:R-:W-:Y:S05]  /*30230*/  BSYNC B1 ;  /* 0x0000000000017941 */ /* 0x000fea0003800000 */
.L_x_511:
        /* <DEDUP_REMOVED lines=13> */
.L_x_514:
[----:B------:R-:W-:Y:S05]  /*30310*/  BSYNC B1 ;  /* 0x0000000000017941 */ /* 0x000fea0003800000 */
.L_x_513:
        /* <DEDUP_REMOVED lines=13> */
.L_x_516:
[----:B------:R-:W-:Y:S05]  /*303f0*/  BSYNC B1 ;  /* 0x0000000000017941 */ /* 0x000fea0003800000 */
.L_x_515:
        /* <DEDUP_REMOVED lines=13> */
.L_x_518:
[----:B------:R-:W-:Y:S05]  /*304d0*/  BSYNC B1 ;  /* 0x0000000000017941 */ /* 0x000fea0003800000 */
.L_x_517:
        /* <DEDUP_REMOVED lines=13> */
.L_x_520:
[----:B------:R-:W-:Y:S05]  /*305b0*/  BSYNC B1 ;  /* 0x0000000000017941 */ /* 0x000fea0003800000 */
.L_x_519:
        /* <DEDUP_REMOVED lines=13> */
.L_x_522:
[----:B------:R-:W-:Y:S05]  /*30690*/  BSYNC B1 ;  /* 0x0000000000017941 */ /* 0x000fea0003800000 */
.L_x_521:
        /* <DEDUP_REMOVED lines=13> */
.L_x_524:
[----:B------:R-:W-:Y:S05]  /*30770*/  BSYNC B1 ;  /* 0x0000000000017941 */ /* 0x000fea0003800000 */
.L_x_523:
        /* <DEDUP_REMOVED lines=13> */
.L_x_526:
[----:B------:R-:W-:Y:S05]  /*30850*/  BSYNC B1 ;  /* 0x0000000000017941 */ /* 0x000fea0003800000 */
.L_x_525:
        /* <DEDUP_REMOVED lines=13> */
.L_x_528:
[----:B------:R-:W-:Y:S05]  /*30930*/  BSYNC B1 ;  /* 0x0000000000017941 */ /* 0x000fea0003800000 */
.L_x_527:
        /* <DEDUP_REMOVED lines=13> */
.L_x_530:
[----:B------:R-:W-:Y:S05]  /*30a10*/  BSYNC B1 ;  /* 0x0000000000017941 */ /* 0x000fea0003800000 */
.L_x_529:
        /* <DEDUP_REMOVED lines=13> */
.L_x_532:
[----:B------:R-:W-:Y:S05]  /*30af0*/  BSYNC B1 ;  /* 0x0000000000017941 */ /* 0x000fea0003800000 */
.L_x_531:
        /* <DEDUP_REMOVED lines=13> */
.L_x_534:
[----:B------:R-:W-:Y:S05]  /*30bd0*/  BSYNC B1 ;  /* 0x0000000000017941 */ /* 0x000fea0003800000 */
.L_x_533:
        /* <DEDUP_REMOVED lines=13> */
.L_x_536:
[----:B------:R-:W-:Y:S05]  /*30cb0*/  BSYNC B1 ;  /* 0x0000000000017941 */ /* 0x000fea0003800000 */
.L_x_535:
        /* <DEDUP_REMOVED lines=13> */
.L_x_538:
[----:B------:R-:W-:Y:S05]  /*30d90*/  BSYNC B1 ;  /* 0x0000000000017941 */ /* 0x000fea0003800000 */
.L_x_537:
        /* <DEDUP_REMOVED lines=13> */
.L_x_540:
[----:B------:R-:W-:Y:S05]  /*30e70*/  BSYNC B1 ;  /* 0x0000000000017941 */ /* 0x000fea0003800000 */
.L_x_539:
        /* <DEDUP_REMOVED lines=13> */
.L_x_542:
[----:B------:R-:W-:Y:S05]  /*30f50*/  BSYNC B1 ;  /* 0x0000000000017941 */ /* 0x000fea0003800000 */
.L_x_541:
        /* <DEDUP_REMOVED lines=13> */
.L_x_544:
[----:B------:R-:W-:Y:S05]  /*31030*/  BSYNC B1 ;  /* 0x0000000000017941 */ /* 0x000fea0003800000 */
.L_x_543:
        /* <DEDUP_REMOVED lines=13> */
.L_x_546:
[----:B------:R-:W-:Y:S05]  /*31110*/  BSYNC B1 ;  /* 0x0000000000017941 */ /* 0x000fea0003800000 */
.L_x_545:
        /* <DEDUP_REMOVED lines=13> */
.L_x_548:
[----:B------:R-:W-:Y:S05]  /*311f0*/  BSYNC B1 ;  /* 0x0000000000017941 */ /* 0x000fea0003800000 */
.L_x_547:
        /* <DEDUP_REMOVED lines=13> */
.L_x_550:
[----:B------:R-:W-:Y:S05]  /*312d0*/  BSYNC B1 ;  /* 0x0000000000017941 */ /* 0x000fea0003800000 */
.L_x_549:
        /* <DEDUP_REMOVED lines=13> */
.L_x_552:
[----:B------:R-:W-:Y:S05]  /*313b0*/  BSYNC B1 ;  /* 0x0000000000017941 */ /* 0x000fea0003800000 */
.L_x_551:
        /* <DEDUP_REMOVED lines=13> */
.L_x_554:
[----:B------:R-:W-:Y:S05]  /*31490*/  BSYNC B1 ;  /* 0x0000000000017941 */ /* 0x000fea0003800000 */
.L_x_553:
        /* <DEDUP_REMOVED lines=13> */
.L_x_556:
[----:B------:R-:W-:Y:S05]  /*31570*/  BSYNC B1 ;  /* 0x0000000000017941 */ /* 0x000fea0003800000 */
.L_x_555:
        /* <DEDUP_REMOVED lines=13> */
.L_x_558:
[----:B------:R-:W-:Y:S05]  /*31650*/  BSYNC B1 ;  /* 0x0000000000017941 */ /* 0x000fea0003800000 */
.L_x_557:
        /* <DEDUP_REMOVED lines=13> */
.L_x_560:
[----:B------:R-:W-:Y:S05]  /*31730*/  BSYNC B1 ;  /* 0x0000000000017941 */ /* 0x000fea0003800000 */
.L_x_559:
        /* <DEDUP_REMOVED lines=13> */
.L_x_562:
[----:B------:R-:W-:Y:S05]  /*31810*/  BSYNC B1 ;  /* 0x0000000000017941 */ /* 0x000fea0003800000 */
.L_x_561:
        /* <DEDUP_REMOVED lines=13> */
.L_x_564:
[----:B------:R-:W-:Y:S05]  /*318f0*/  BSYNC B1 ;  /* 0x0000000000017941 */ /* 0x000fea0003800000 */
.L_x_563:
        /* <DEDUP_REMOVED lines=13> */
.L_x_566:
[----:B------:R-:W-:Y:S05]  /*319d0*/  BSYNC B1 ;  /* 0x0000000000017941 */ /* 0x000fea0003800000 */
.L_x_565:
        /* <DEDUP_REMOVED lines=13> */
.L_x_568:
[----:B------:R-:W-:Y:S05]  /*31ab0*/  BSYNC B1 ;  /* 0x0000000000017941 */ /* 0x000fea0003800000 */
.L_x_567:
        /* <DEDUP_REMOVED lines=13> */
.L_x_570:
[----:B------:R-:W-:Y:S05]  /*31b90*/  BSYNC B1 ;  /* 0x0000000000017941 */ /* 0x000fea0003800000 */
.L_x_569:
        /* <DEDUP_REMOVED lines=13> */
.L_x_572:
[----:B------:R-:W-:Y:S05]  /*31c70*/  BSYNC B1 ;  /* 0x0000000000017941 */ /* 0x000fea0003800000 */
.L_x_571:
        /* <DEDUP_REMOVED lines=13> */
.L_x_574:
[----:B------:R-:W-:Y:S05]  /*31d50*/  BSYNC B1 ;  /* 0x0000000000017941 */ /* 0x000fea0003800000 */
.L_x_573:
        /* <DEDUP_REMOVED lines=13> */
.L_x_576:
[----:B------:R-:W-:Y:S05]  /*31e30*/  BSYNC B1 ;  /* 0x0000000000017941 */ /* 0x000fea0003800000 */
.L_x_575:
        /* <DEDUP_REMOVED lines=13> */
.L_x_578:
[----:B------:R-:W-:Y:S05]  /*31f10*/  BSYNC B1 ;  /* 0x0000000000017941 */ /* 0x000fea0003800000 */
.L_x_577:
        /* <DEDUP_REMOVED lines=13> */
.L_x_580:
[----:B------:R-:W-:Y:S05]  /*31ff0*/  BSYNC B1 ;  /* 0x0000000000017941 */ /* 0x000fea0003800000 */
.L_x_579:
        /* <DEDUP_REMOVED lines=13> */
.L_x_582:
[----:B------:R-:W-:Y:S05]  /*320d0*/  BSYNC B1 ;  /* 0x0000000000017941 */ /* 0x000fea0003800000 */
.L_x_581:
        /* <DEDUP_REMOVED lines=13> */
.L_x_584:
[----:B------:R-:W-:Y:S05]  /*321b0*/  BSYNC B1 ;  /* 0x0000000000017941 */ /* 0x000fea0003800000 */
.L_x_583:
        /* <DEDUP_REMOVED lines=13> */
.L_x_586:
[----:B------:R-:W-:Y:S05]  /*32290*/  BSYNC B1 ;  /* 0x0000000000017941 */ /* 0x000fea0003800000 */
.L_x_585:
        /* <DEDUP_REMOVED lines=13> */
.L_x_588:
[----:B------:R-:W-:Y:S05]  /*32370*/  BSYNC B1 ;  /* 0x0000000000017941 */ /* 0x000fea0003800000 */
.L_x_587:
        /* <DEDUP_REMOVED lines=13> */
.L_x_590:
[----:B------:R-:W-:Y:S05]  /*32450*/  BSYNC B1 ;  /* 0x0000000000017941 */ /* 0x000fea0003800000 */
.L_x_589:
        /* <DEDUP_REMOVED lines=13> */
.L_x_592:
[----:B------:R-:W-:Y:S05]  /*32530*/  BSYNC B1 ;  /* 0x0000000000017941 */ /* 0x000fea0003800000 */
.L_x_591:
        /* <DEDUP_REMOVED lines=13> */
.L_x_594:
[----:B------:R-:W-:Y:S05]  /*32610*/  BSYNC B1 ;  /* 0x0000000000017941 */ /* 0x000fea0003800000 */
.L_x_593:
        /* <DEDUP_REMOVED lines=13> */
.L_x_596:
[----:B------:R-:W-:Y:S05]  /*326f0*/  BSYNC B1 ;  /* 0x0000000000017941 */ /* 0x000fea0003800000 */
.L_x_595:
        /* <DEDUP_REMOVED lines=13> */
.L_x_598:
[----:B------:R-:W-:Y:S05]  /*327d0*/  BSYNC B1 ;  /* 0x0000000000017941 */ /* 0x000fea0003800000 */
.L_x_597:
        /* <DEDUP_REMOVED lines=13> */
.L_x_600:
[----:B------:R-:W-:Y:S05]  /*328b0*/  BSYNC B1 ;  /* 0x0000000000017941 */ /* 0x000fea0003800000 */
.L_x_599:
        /* <DEDUP_REMOVED lines=13> */
.L_x_602:
[----:B------:R-:W-:Y:S05]  /*32990*/  BSYNC B1 ;  /* 0x0000000000017941 */ /* 0x000fea0003800000 */
.L_x_601:
        /* <DEDUP_REMOVED lines=13> */
.L_x_604:
[----:B------:R-:W-:Y:S05]  /*32a70*/  BSYNC B1 ;  /* 0x0000000000017941 */ /* 0x000fea0003800000 */
.L_x_603:
        /* <DEDUP_REMOVED lines=13> */
.L_x_606:
[----:B------:R-:W-:Y:S05]  /*32b50*/  BSYNC B1 ;  /* 0x0000000000017941 */ /* 0x000fea0003800000 */
.L_x_605:
        /* <DEDUP_REMOVED lines=13> */
.L_x_608:
[----:B------:R-:W-:Y:S05]  /*32c30*/  BSYNC B1 ;  /* 0x0000000000017941 */ /* 0x000fea0003800000 */
.L_x_607:
[----:B0--3--:R-:W3:Y:S01]  /*32c40*/  LDL.LU R3, [R1+0x6cc] ;  /* 0x0006cc0001037983 */ /* 0x009ee20000300800 */
[----:B-----5:R-:W-:Y:S01]  /*32c50*/  LOP3.LUT R8, R8, 0xff, RZ, 0xc0, !PT ;  /* 0x000000ff08087812 */ /* 0x020fe200078ec0ff */
[----:B------:R-:W-:Y:S01]  /*32c60*/  BSSY B1, `(.L_x_609) ;  /* 0x000000b000017945 */ /* 0x000fe20003800000 */
[----:B------:R-:W-:Y:S02]  /*32c70*/  ISETP.LT.OR P3, PT, R0, 0xc1, !P1 ;  /* 0x000000c10000780c */ /* 0x000fe40004f61670 */
[----:B------:R-:W-:Y:S02]  /*32c80*/  F2FP.F16.E4M3.UNPACK_B R8, R8 ;  /* 0x00000008ff08723e */ /* 0x000fe400020006ff */
[----:B------:R-:W-:-:S03]  /*32c90*/  PRMT R2, RZ, 0x7610, R2 ;  /* 0x00007610ff027816 */ /* 0x000fc60000000002 */
[----:B------:R-:W-:-:S05]  /*32ca0*/  HADD2.F32 R8, -RZ, R8.H0_H0 ;  /* 0x20000008ff087230 */ /* 0x000fca0000004100 */
[----:B------:R-:W-:-:S04]  /*32cb0*/  FMUL R8, R8, UR25 ;  /* 0x0000001908087c20 */ /* 0x000fc80008400000 */
[----:B---3--:R-:W-:-:S05]  /*32cc0*/  FFMA R8, R3, UR26, R8 ;  /* 0x0000001a03087c23 */ /* 0x008fca0008000008 */
[----:B------:R-:W-:-:S05]  /*32cd0*/  F2FP.SATFINITE.E4M3.F32.PACK_AB_MERGE_C R3, RZ, R8, RZ ;  /* 0x00000008ff03723e */ /* 0x000fca00048070ff */
[----:B------:R0:W-:Y:S01]  /*32ce0*/  @!P2 STG.E.U8 desc[UR30][R26.64+0x179], R3 ;  /* 0x000179031a00a986 */ /* 0x0001e2000c10111e */
[----:B------:R-:W-:Y:S05]  /*32cf0*/  @P3 BRA `(.L_x_610) ;  /* 0x0000000000043947 */ /* 0x000fea0003800000 */
[----:B------:R3:W5:Y:S02]  /*32d00*/  LDG.E.U8 R2, desc[UR30][R4.64+0xc0] ;  /* 0x0000c01e04027981 */ /* 0x000764000c1e1100 */
.L_x_610:
[----:B------:R-:W-:Y:S05]  /*32d10*/  BSYNC B1 ;  /* 0x0000000000017941 */ /* 0x000fea0003800000 */
.L_x_609:
[----:B0-----:R-:W2:Y:S01]  /*32d20*/  LDL.LU R3, [R1+0x6d0] ;  /* 0x0006d00001037983 */ /* 0x001ea20000300800 */
        /* <DEDUP_REMOVED lines=12> */
.L_x_612:
[----:B------:R-:W-:Y:S05]  /*32df0*/  BSYNC B1 ;  /* 0x0000000000017941 */ /* 0x000fea0003800000 */
.L_x_611:
[----:B0-----:R-:W3:Y:S01]  /*32e00*/  LDL.LU R3, [R1+0x6d4] ;  /* 0x0006d40001037983 */ /* 0x001ee20000300800 */
[----:B-----5:R-:W-:Y:S01]  /*32e10*/  LOP3.LUT R2, R2, 0xff, RZ, 0xc0, !PT ;  /* 0x000000ff02027812 */ /* 0x020fe200078ec0ff */
[----:B------:R-:W-:Y:S01]  /*32e20*/  BSSY B1, `(.L_x_613) ;  /* 0x000000b000017945 */ /* 0x000fe20003800000 */
[----:B------:R-:W-:Y:S02]  /*32e30*/  ISETP.LT.OR P3, PT, R0, 0xc1, !P0 ;  /* 0x000000c10000780c */ /* 0x000fe40004761670 */
[----:B------:R-:W-:-:S05]  /*32e40*/  F2FP.F16.E4M3.UNPACK_B R2, R2 ;  /* 0x00000002ff02723e */ /* 0x000fca00020006ff */
[----:B------:R-:W-:-:S05]  /*32e50*/  HADD2.F32 R2, -RZ, R2.H0_H0 ;  /* 0x20000002ff027230 */ /* 0x000fca0000004100 */
[----:B------:R-:W-:-:S04]  /*32e60*/  FMUL R2, R2, UR25 ;  /* 0x0000001902027c20 */ /* 0x000fc80008400000 */
[----:B---3--:R-:W-:-:S05]  /*32e70*/  FFMA R2, R3, UR26, R2 ;  /* 0x0000001a03027c23 */ /* 0x008fca0008000002 */
[----:B------:R-:W-:Y:S02]  /*32e80*/  F2FP.SATFINITE.E4M3.F32.PACK_AB_MERGE_C R3, RZ, R2, RZ ;  /* 0x00000002ff03723e */ /* 0x000fe400048070ff */
[----:B------:R-:W-:-:S03]  /*32e90*/  PRMT R2, RZ, 0x7610, R2 ;  /* 0x00007610ff027816 */ /* 0x000fc60000000002 */
[----:B------:R0:W-:Y:S01]  /*32ea0*/  @!P2 STG.E.U8 desc[UR30][R30.64+0xc1], R3 ;  /* 0x0000c1031e00a986 */ /* 0x0001e2000c10111e */
[----:B------:R-:W-:Y:S05]  /*32eb0*/  @P3 BRA `(.L_x_614) ;  /* 0x0000000000043947 */ /* 0x000fea0003800000 */
[----:B------:R3:W5:Y:S02]  /*32ec0*/  LDG.E.U8 R2, desc[UR30][R6.64+0xc0] ;  /* 0x0000c01e06027981 */ /* 0x000764000c1e1100 */
.L_x_614:
[----:B------:R-:W-:Y:S05]  /*32ed0*/  BSYNC B1 ;  /* 0x0000000000017941 */ /* 0x000fea0003800000 */
.L_x_613:
        /* <DEDUP_REMOVED lines=13> */
.L_x_616:
[----:B------:R-:W-:Y:S05]  /*32fb0*/  BSYNC B1 ;  /* 0x0000000000017941 */ /* 0x000fea0003800000 */
.L_x_615:
        /* <DEDUP_REMOVED lines=13> */
.L_x_618:
[----:B------:R-:W-:Y:S05]  /*33090*/  BSYNC B1 ;  /* 0x0000000000017941 */ /* 0x000fea0003800000 */
.L_x_617:
        /* <DEDUP_REMOVED lines=13> */
.L_x_620:
[----:B------:R-:W-:Y:S05]  /*33170*/  BSYNC B1 ;  /* 0x0000000000017941 */ /* 0x000fea0003800000 */
.L_x_619:
        /* <DEDUP_REMOVED lines=13> */
.L_x_622:
[----:B------:R-:W-:Y:S05]  /*33250*/  BSYNC B1 ;  /* 0x0000000000017941 */ /* 0x000fea0003800000 */
.L_x_621:
        /* <DEDUP_REMOVED lines=13> */
.L_x_624:
[----:B------:R-:W-:Y:S05]  /*33330*/  BSYNC B1 ;  /* 0x0000000000017941 */ /* 0x000fea0003800000 */
.L_x_623:
        /* <DEDUP_REMOVED lines=13> */
.L_x_626:
[----:B------:R-:W-:Y:S05]  /*33410*/  BSYNC B1 ;  /* 0x0000000000017941 */ /* 0x000fea0003800000 */
.L_x_625:
        /* <DEDUP_REMOVED lines=13> */
.L_x_628:
[----:B------:R-:W-:Y:S05]  /*334f0*/  BSYNC B1 ;  /* 0x0000000000017941 */ /* 0x000fea0003800000 */
.L_x_627:
        /* <DEDUP_REMOVED lines=13> */
.L_x_630:
[----:B------:R-:W-:Y:S05]  /*335d0*/  BSYNC B1 ;  /* 0x0000000000017941 */ /* 0x000fea0003800000 */
.L_x_629:
        /* <DEDUP_REMOVED lines=13> */
.L_x_632:
[----:B------:R-:W-:Y:S05]  /*336b0*/  BSYNC B1 ;  /* 0x0000000000017941 */ /* 0x000fea0003800000 */
.L_x_631:
        /* <DEDUP_REMOVED lines=13> */
.L_x_634:
[----:B------:R-:W-:Y:S05]  /*33790*/  BSYNC B1 ;  /* 0x0000000000017941 */ /* 0x000fea0003800000 */
.L_x_633:
        /* <DEDUP_REMOVED lines=13> */
.L_x_636:
[----:B------:R-:W-:Y:S05]  /*33870*/  BSYNC B1 ;  /* 0x0000000000017941 */ /* 0x000fea0003800000 */
.L_x_635:
        /* <DEDUP_REMOVED lines=13> */
.L_x_638:
[----:B------:R-:W-:Y:S05]  /*33950*/  BSYNC B1 ;  /* 0x0000000000017941 */ /* 0x000fea0003800000 */
.L_x_637:
        /* <DEDUP_REMOVED lines=13> */
.L_x_640:
[----:B------:R-:W-:Y:S05]  /*33a30*/  BSYNC B1 ;  /* 0x0000000000017941 */ /* 0x000fea0003800000 */
.L_x_639:
        /* <DEDUP_REMOVED lines=13> */
.L_x_642:
[----:B------:R-:W-:Y:S05]  /*33b10*/  BSYNC B1 ;  /* 0x0000000000017941 */ /* 0x000fea0003800000 */
.L_x_641:
        /* <DEDUP_REMOVED lines=13> */
.L_x_644:
[----:B------:R-:W-:Y:S05]  /*33bf0*/  BSYNC B1 ;  /* 0x0000000000017941 */ /* 0x000fea0003800000 */
.L_x_643:
        /* <DEDUP_REMOVED lines=13> */
.L_x_646:
[----:B------:R-:W-:Y:S05]  /*33cd0*/  BSYNC B1 ;  /* 0x0000000000017941 */ /* 0x000fea0003800000 */
.L_x_645:
        /* <DEDUP_REMOVED lines=13> */
.L_x_648:
[----:B------:R-:W-:Y:S05]  /*33db0*/  BSYNC B1 ;  /* 0x0000000000017941 */ /* 0x000fea0003800000 */
.L_x_647:
        /* <DEDUP_REMOVED lines=13> */
.L_x_650:
[----:B------:R-:W-:Y:S05]  /*33e90*/  BSYNC B1 ;  /* 0x0000000000017941 */ /* 0x000fea0003800000 */
.L_x_649:
        /* <DEDUP_REMOVED lines=13> */
.L_x_652:
[----:B------:R-:W-:Y:S05]  /*33f70*/  BSYNC B1 ;  /* 0x0000000000017941 */ /* 0x000fea0003800000 */
.L_x_651:
        /* <DEDUP_REMOVED lines=13> */
.L_x_654:
[----:B------:R-:W-:Y:S05]  /*34050*/  BSYNC B1 ;  /* 0x0000000000017941 */ /* 0x000fea0003800000 */
.L_x_653:
        /* <DEDUP_REMOVED lines=13> */
.L_x_656:
[----:B------:R-:W-:Y:S05]  /*34130*/  BSYNC B1 ;  /* 0x0000000000017941 */ /* 0x000fea0003800000 */
.L_x_655:
        /* <DEDUP_REMOVED lines=13> */
.L_x_658:
[----:B------:R-:W-:Y:S05]  /*34210*/  BSYNC B1 ;  /* 0x0000000000017941 */ /* 0x000fea0003800000 */
.L_x_657:
        /* <DEDUP_REMOVED lines=13> */
.L_x_660:
[----:B------:R-:W-:Y:S05]  /*342f0*/  BSYNC B1 ;  /* 0x0000000000017941 */ /* 0x000fea0003800000 */
.L_x_659:
        /* <DEDUP_REMOVED lines=13> */
.L_x_662:
[----:B------:R-:W-:Y:S05]  /*343d0*/  BSYNC B1 ;  /* 0x0000000000017941 */ /* 0x000fea0003800000 */
.L_x_661:
        /* <DEDUP_REMOVED lines=13> */
.L_x_664:
[----:B------:R-:W-:Y:S05]  /*344b0*/  BSYNC B1 ;  /* 0x0000000000017941 */ /* 0x000fea0003800000 */
.L_x_663:
        /* <DEDUP_REMOVED lines=13> */
.L_x_666:
[----:B------:R-:W-:Y:S05]  /*34590*/  BSYNC B1 ;  /* 0x0000000000017941 */ /* 0x000fea0003800000 */
.L_x_665:
        /* <DEDUP_REMOVED lines=13> */
.L_x_668:
[----:B------:R-:W-:Y:S05]  /*34670*/  BSYNC B1 ;  /* 0x0000000000017941 */ /* 0x000fea0003800000 */
.L_x_667:
        /* <DEDUP_REMOVED lines=13> */
.L_x_670:
[----:B------:R-:W-:Y:S05]  /*34750*/  BSYNC B1 ;  /* 0x0000000000017941 */ /* 0x000fea0003800000 */
.L_x_669:
        /* <DEDUP_REMOVED lines=13> */
.L_x_672:
[----:B------:R-:W-:Y:S05]  /*34830*/  BSYNC B1 ;  /* 0x0000000000017941 */ /* 0x000fea0003800000 */
.L_x_671:
        /* <DEDUP_REMOVED lines=13> */
.L_x_674:
[----:B------:R-:W-:Y:S05]  /*34910*/  BSYNC B1 ;  /* 0x0000000000017941 */ /* 0x000fea0003800000 */
.L_x_673:
        /* <DEDUP_REMOVED lines=13> */
.L_x_676:
[----:B------:R-:W-:Y:S05]  /*349f0*/  BSYNC B1 ;  /* 0x0000000000017941 */ /* 0x000fea0003800000 */
.L_x_675:
        /* <DEDUP_REMOVED lines=13> */
.L_x_678:
[----:B------:R-:W-:Y:S05]  /*34ad0*/  BSYNC B1 ;  /* 0x0000000000017941 */ /* 0x000fea0003800000 */
.L_x_677:
        /* <DEDUP_REMOVED lines=13> */
.L_x_680:
[----:B------:R-:W-:Y:S05]  /*34bb0*/  BSYNC B1 ;  /* 0x0000000000017941 */ /* 0x000fea0003800000 */
.L_x_679:
        /* <DEDUP_REMOVED lines=13> */
.L_x_682:
[----:B------:R-:W-:Y:S05]  /*34c90*/  BSYNC B1 ;  /* 0x0000000000017941 */ /* 0x000fea0003800000 */
.L_x_681:
        /* <DEDUP_REMOVED lines=13> */
.L_x_684:
[----:B------:R-:W-:Y:S05]  /*34d70*/  BSYNC B1 ;  /* 0x0000000000017941 */ /* 0x000fea0003800000 */
.L_x_683:
        /* <DEDUP_REMOVED lines=13> */
.L_x_686:
[----:B------:R-:W-:Y:S05]  /*34e50*/  BSYNC B1 ;  /* 0x0000000000017941 */ /* 0x000fea0003800000 */
.L_x_685:
        /* <DEDUP_REMOVED lines=13> */
.L_x_688:
[----:B------:R-:W-:Y:S05]  /*34f30*/  BSYNC B1 ;  /* 0x0000000000017941 */ /* 0x000fea0003800000 */
.L_x_687:
        /* <DEDUP_REMOVED lines=13> */
.L_x_690:
[----:B------:R-:W-:Y:S05]  /*35010*/  BSYNC B1 ;  /* 0x0000000000017941 */ /* 0x000fea0003800000 */
.L_x_689:
        /* <DEDUP_REMOVED lines=13> */
.L_x_692:
[----:B------:R-:W-:Y:S05]  /*350f0*/  BSYNC B1 ;  /* 0x0000000000017941 */ /* 0x000fea0003800000 */
.L_x_691:
        /* <DEDUP_REMOVED lines=13> */
.L_x_694:
[----:B------:R-:W-:Y:S05]  /*351d0*/  BSYNC B1 ;  /* 0x0000000000017941 */ /* 0x000fea0003800000 */
.L_x_693:
        /* <DEDUP_REMOVED lines=13> */
.L_x_696:
[----:B------:R-:W-:Y:S05]  /*352b0*/  BSYNC B1 ;  /* 0x0000000000017941 */ /* 0x000fea0003800000 */
.L_x_695:
        /* <DEDUP_REMOVED lines=13> */
.L_x_698:
[----:B------:R-:W-:Y:S05]  /*35390*/  BSYNC B1 ;  /* 0x0000000000017941 */ /* 0x000fea0003800000 */
.L_x_697:
        /* <DEDUP_REMOVED lines=13> */
.L_x_700:
[----:B------:R-:W-:Y:S05]  /*35470*/  BSYNC B1 ;  /* 0x0000000000017941 */ /* 0x000fea0003800000 */
.L_x_699:
        /* <DEDUP_REMOVED lines=13> */
.L_x_702:
[----:B------:R-:W-:Y:S05]  /*35550*/  BSYNC B1 ;  /* 0x0000000000017941 */ /* 0x000fea0003800000 */
.L_x_701:
        /* <DEDUP_REMOVED lines=13> */
.L_x_704:
[----:B------:R-:W-:Y:S05]  /*35630*/  BSYNC B1 ;  /* 0x0000000000017941 */ /* 0x000fea0003800000 */
.L_x_703:
        /* <DEDUP_REMOVED lines=13> */
.L_x_706:
[----:B------:R-:W-:Y:S05]  /*35710*/  BSYNC B1 ;  /* 0x0000000000017941 */ /* 0x000fea0003800000 */
.L_x_705:
        /* <DEDUP_REMOVED lines=13> */
.L_x_708:
[----:B------:R-:W-:Y:S05]  /*357f0*/  BSYNC B1 ;  /* 0x0000000000017941 */ /* 0x000fea0003800000 */
.L_x_707:
        /* <DEDUP_REMOVED lines=13> */
.L_x_710:
[----:B------:R-:W-:Y:S05]  /*358d0*/  BSYNC B1 ;  /* 0x0000000000017941 */ /* 0x000fea0003800000 */
.L_x_709:
        /* <DEDUP_REMOVED lines=13> */
.L_x_712:
[----:B------:R-:W-:Y:S05]  /*359b0*/  BSYNC B1 ;  /* 0x0000000000017941 */ /* 0x000fea0003800000 */
.L_x_711:
        /* <DEDUP_REMOVED lines=13> */
.L_x_714:
[----:B------:R-:W-:Y:S05]  /*35a90*/  BSYNC B1 ;  /* 0x0000000000017941 */ /* 0x000fea0003800000 */
.L_x_713:
        /* <DEDUP_REMOVED lines=13> */
.L_x_716:
[----:B------:R-:W-:Y:S05]  /*35b70*/  BSYNC B1 ;  /* 0x0000000000017941 */ /* 0x000fea0003800000 */
.L_x_715:
        /* <DEDUP_REMOVED lines=13> */
.L_x_718:
[----:B------:R-:W-:Y:S05]  /*35c50*/  BSYNC B1 ;  /* 0x0000000000017941 */ /* 0x000fea0003800000 */
.L_x_717:
        /* <DEDUP_REMOVED lines=13> */
.L_x_720:
[----:B------:R-:W-:Y:S05]  /*35d30*/  BSYNC B1 ;  /* 0x0000000000017941 */ /* 0x000fea0003800000 */
.L_x_719:
        /* <DEDUP_REMOVED lines=13> */
.L_x_722:
[----:B------:R-:W-:Y:S05]  /*35e10*/  BSYNC B1 ;  /* 0x0000000000017941 */ /* 0x000fea0003800000 */
.L_x_721:
        /* <DEDUP_REMOVED lines=13> */
.L_x_724:
[----:B------:R-:W-:Y:S05]  /*35ef0*/  BSYNC B1 ;  /* 0x0000000000017941 */ /* 0x000fea0003800000 */
.L_x_723:
        /* <DEDUP_REMOVED lines=13> */
.L_x_726:
[----:B------:R-:W-:Y:S05]  /*35fd0*/  BSYNC B1 ;  /* 0x0000000000017941 */ /* 0x000fea0003800000 */
.L_x_725:
        /* <DEDUP_REMOVED lines=13> */
.L_x_728:
[----:B------:R-:W-:Y:S05]  /*360b0*/  BSYNC B1 ;  /* 0x0000000000017941 */ /* 0x000fea0003800000 */
.L_x_727:
        /* <DEDUP_REMOVED lines=13> */
.L_x_730:
[----:B------:R-:W-:Y:S05]  /*36190*/  BSYNC B1 ;  /* 0x0000000000017941 */ /* 0x000fea0003800000 */
.L_x_729:
        /* <DEDUP_REMOVED lines=13> */
.L_x_732:
[----:B------:R-:W-:Y:S05]  /*36270*/  BSYNC B1 ;  /* 0x0000000000017941 */ /* 0x000fea0003800000 */
.L_x_731:
        /* <DEDUP_REMOVED lines=13> */
.L_x_734:
[----:B------:R-:W-:Y:S05]  /*36350*/  BSYNC B1 ;  /* 0x0000000000017941 */ /* 0x000fea0003800000 */
.L_x_733:
        /* <DEDUP_REMOVED lines=13> */
.L_x_736:
[----:B------:R-:W-:Y:S05]  /*36430*/  BSYNC B1 ;  /* 0x0000000000017941 */ /* 0x000fea0003800000 */
.L_x_735:
        /* <DEDUP_REMOVED lines=13> */
.L_x_738:
[----:B------:R-:W-:Y:S05]  /*36510*/  BSYNC B1 ;  /* 0x0000000000017941 */ /* 0x000fea0003800000 */
.L_x_737:
        /* <DEDUP_REMOVED lines=13> */
.L_x_740:
[----:B------:R-:W-:Y:S05]  /*365f0*/  BSYNC B1 ;  /* 0x0000000000017941 */ /* 0x000fea0003800000 */
.L_x_739:
        /* <DEDUP_REMOVED lines=13> */
.L_x_742:
[----:B------:R-:W-:Y:S05]  /*366d0*/  BSYNC B1 ;  /* 0x0000000000017941 */ /* 0x000fea0003800000 */
.L_x_741:
        /* <DEDUP_REMOVED lines=13> */
.L_x_744:
[----:B------:R-:W-:Y:S05]  /*367b0*/  BSYNC B1 ;  /* 0x0000000000017941 */ /* 0x000fea0003800000 */
.L_x_743:
        /* <DEDUP_REMOVED lines=13> */
.L_x_746:
[----:B------:R-:W-:Y:S05]  /*36890*/  BSYNC B1 ;  /* 0x0000000000017941 */ /* 0x000fea0003800000 */
.L_x_745:
        /* <DEDUP_REMOVED lines=13> */
.L_x_748:
[----:B------:R-:W-:Y:S05]  /*36970*/  BSYNC B1 ;  /* 0x0000000000017941 */ /* 0x000fea0003800000 */
.L_x_747:
        /* <DEDUP_REMOVED lines=13> */
.L_x_750:
[----:B------:R-:W-:Y:S05]  /*36a50*/  BSYNC B1 ;  /* 0x0000000000017941 */ /* 0x000fea0003800000 */
.L_x_749:
        /* <DEDUP_REMOVED lines=13> */
.L_x_752:
[----:B------:R-:W-:Y:S05]  /*36b30*/  BSYNC B1 ;  /* 0x0000000000017941 */ /* 0x000fea0003800000 */
.L_x_751:
        /* <DEDUP_REMOVED lines=13> */
.L_x_754:
[----:B------:R-:W-:Y:S05]  /*36c10*/  BSYNC B1 ;  /* 0x0000000000017941 */ /* 0x000fea0003800000 */
.L_x_753:
        /* <DEDUP_REMOVED lines=13> */
.L_x_756:
[----:B------:R-:W-:Y:S05]  /*36cf0*/  BSYNC B1 ;  /* 0x0000000000017941 */ /* 0x000fea0003800000 */
.L_x_755:
        /* <DEDUP_REMOVED lines=13> */
.L_x_758:
[----:B------:R-:W-:Y:S05]  /*36dd0*/  BSYNC B1 ;  /* 0x0000000000017941 */ /* 0x000fea0003800000 */
.L_x_757:
        /* <DEDUP_REMOVED lines=13> */
.L_x_760:
[----:B------:R-:W-:Y:S05]  /*36eb0*/  BSYNC B1 ;  /* 0x0000000000017941 */ /* 0x000fea0003800000 */
.L_x_759:
        /* <DEDUP_REMOVED lines=13> */
.L_x_762:
[----:B------:R-:W-:Y:S05]  /*36f90*/  BSYNC B1 ;  /* 0x0000000000017941 */ /* 0x000fea0003800000 */
.L_x_761:
        /* <DEDUP_REMOVED lines=13> */
.L_x_764:
[----:B------:R-:W-:Y:S05]  /*37070*/  BSYNC B1 ;  /* 0x0000000000017941 */ /* 0x000fea0003800000 */
.L_x_763:
        /* <DEDUP_REMOVED lines=13> */
.L_x_766:
[----:B------:R-:W-:Y:S05]  /*37150*/  BSYNC B1 ;  /* 0x0000000000017941 */ /* 0x000fea0003800000 */
.L_x_765:
        /* <DEDUP_REMOVED lines=13> */
.L_x_768:
[----:B------:R-:W-:Y:S05]  /*37230*/  BSYNC B1 ;  /* 0x0000000000017941 */ /* 0x000fea0003800000 */
.L_x_767:
        /* <DEDUP_REMOVED lines=13> */
.L_x_770:
[----:B------:R-:W-:Y:S05]  /*37310*/  BSYNC B1 ;  /* 0x0000000000017941 */ /* 0x000fea0003800000 */
.L_x_769:
        /* <DEDUP_REMOVED lines=13> */
.L_x_772:
[----:B------:R-:W-:Y:S05]  /*373f0*/  BSYNC B1 ;  /* 0x0000000000017941 */ /* 0x000fea0003800000 */
.L_x_771:
        /* <DEDUP_REMOVED lines=13> */
.L_x_774:
[----:B------:R-:W-:Y:S05]  /*374d0*/  BSYNC B1 ;  /* 0x0000000000017941 */ /* 0x000fea0003800000 */
.L_x_773:
        /* <DEDUP_REMOVED lines=13> */
.L_x_776:
[----:B------:R-:W-:Y:S05]  /*375b0*/  BSYNC B1 ;  /* 0x0000000000017941 */ /* 0x000fea0003800000 */
.L_x_775:
        /* <DEDUP_REMOVED lines=13> */
.L_x_778:
[----:B------:R-:W-:Y:S05]  /*37690*/  BSYNC B1 ;  /* 0x0000000000017941 */ /* 0x000fea0003800000 */
.L_x_777:
        /* <DEDUP_REMOVED lines=13> */
.L_x_780:
[----:B------:R-:W-:Y:S05]  /*37770*/  BSYNC B1 ;  /* 0x0000000000017941 */ /* 0x000fea0003800000 */
.L_x_779:
        /* <DEDUP_REMOVED lines=13> */
.L_x_782:
[----:B------:R-:W-:Y:S05]  /*37850*/  BSYNC B1 ;  /* 0x0000000000017941 */ /* 0x000fea0003800000 */
.L_x_781:
        /* <DEDUP_REMOVED lines=13> */
.L_x_784:
[----:B------:R-:W-:Y:S05]  /*37930*/  BSYNC B1 ;  /* 0x0000000000017941 */ /* 0x000fea0003800000 */
.L_x_783:
        /* <DEDUP_REMOVED lines=13> */
.L_x_786:
[----:B------:R-:W-:Y:S05]  /*37a10*/  BSYNC B1 ;  /* 0x0000000000017941 */ /* 0x000fea0003800000 */
.L_x_785:
        /* <DEDUP_REMOVED lines=13> */
.L_x_788:
[----:B------:R-:W-:Y:S05]  /*37af0*/  BSYNC B1 ;  /* 0x0000000000017941 */ /* 0x000fea0003800000 */
.L_x_787:
        /* <DEDUP_REMOVED lines=13> */
.L_x_790:
[----:B------:R-:W-:Y:S05]  /*37bd0*/  BSYNC B1 ;  /* 0x0000000000017941 */ /* 0x000fea0003800000 */
.L_x_789:
        /* <DEDUP_REMOVED lines=13> */
.L_x_792:
[----:B------:R-:W-:Y:S05]  /*37cb0*/  BSYNC B1 ;  /* 0x0000000000017941 */ /* 0x000fea0003800000 */
.L_x_791:
        /* <DEDUP_REMOVED lines=13> */
.L_x_794:
[----:B------:R-:W-:Y:S05]  /*37d90*/  BSYNC B1 ;  /* 0x0000000000017941 */ /* 0x000fea0003800000 */
.L_x_793:
        /* <DEDUP_REMOVED lines=13> */
.L_x_796:
[----:B------:R-:W-:Y:S05]  /*37e70*/  BSYNC B1 ;  /* 0x0000000000017941 */ /* 0x000fea0003800000 */
.L_x_795:
        /* <DEDUP_REMOVED lines=13> */
.L_x_798:
[----:B------:R-:W-:Y:S05]  /*37f50*/  BSYNC B1 ;  /* 0x0000000000017941 */ /* 0x000fea0003800000 */
.L_x_797:
[----:B0-----:R-:W2:Y:S01]  /*37f60*/  LDL.LU R3, [R1+0x848] ;  /* 0x0008480001037983 */ /* 0x001ea20000300800 */
[----:B-----5:R-:W-:Y:S01]  /*37f70*/  LOP3.LUT R2, R2, 0xff, RZ, 0xc0, !PT ;  /* 0x000000ff02027812 */ /* 0x020fe200078ec0ff */
[----:B------:R-:W-:Y:S01]  /*37f80*/  BSSY B1, `(.L_x_799) ;  /* 0x000000b000017945 */ /* 0x000fe20003800000 */
[----:B------:R-:W-:Y:S02]  /*37f90*/  ISETP.LT.OR P0, PT, R0, 0x17a, !P0 ;  /* 0x0000017a0000780c */ /* 0x000fe40004701670 */
[----:B------:R-:W-:Y:S02]  /*37fa0*/  F2FP.F16.E4M3.UNPACK_B R2, R2 ;  /* 0x00000002ff02723e */ /* 0x000fe400020006ff */
[----:B------:R-:W-:-:S03]  /*37fb0*/  PRMT R0, RZ, 0x7610, R0 ;  /* 0x00007610ff007816 */ /* 0x000fc60000000000 */
[----:B------:R-:W-:-:S05]  /*37fc0*/  HADD2.F32 R2, -RZ, R2.H0_H0 ;  /* 0x20000002ff027230 */ /* 0x000fca0000004100 */
[----:B------:R-:W-:-:S04]  /*37fd0*/  FMUL R2, R2, UR25 ;  /* 0x0000001902027c20 */ /* 0x000fc80008400000 */
[----:B--2---:R-:W-:-:S05]  /*37fe0*/  FFMA R2, R3, UR26, R2 ;  /* 0x0000001a03027c23 */ /* 0x004fca0008000002 */
[----:B------:R-:W-:-:S05]  /*37ff0*/  F2FP.SATFINITE.E4M3.F32.PACK_AB_MERGE_C R3, RZ, R2, RZ ;  /* 0x00000002ff03723e */ /* 0x000fca00048070ff */
[----:B------:R0:W-:Y:S01]  /*38000*/  @!P2 STG.E.U8 desc[UR30][R28.64+0x178], R3 ;  /* 0x000178031c00a986 */ /* 0x0001e2000c10111e */
[----:B------:R-:W-:Y:S05]  /*38010*/  @P0 BRA `(.L_x_800) ;  /* 0x0000000000040947 */ /* 0x000fea0003800000 */
[----:B------:R2:W5:Y:S02]  /*38020*/  LDG.E.U8 R0, desc[UR30][R6.64+0x179] ;  /* 0x0001791e06007981 */ /* 0x000564000c1e1100 */
.L_x_800:
[----:B------:R-:W-:Y:S05]  /*38030*/  BSYNC B1 ;  /* 0x0000000000017941 */ /* 0x000fea0003800000 */
.L_x_799:
[----:B------:R-:W-:Y:S05]  /*38040*/  @P0 BRA `(.L_x_801) ;  /* 0x0000007400840947 */ /* 0x000fea0003800000 */
[----:B------:R-:W2:Y:S01]  /*38050*/  LDL.LU R2, [R1+0x84c] ;  /* 0x00084c0001027983 */ /* 0x000ea20000300800 */
[----:B-----5:R-:W-:-:S04]  /*38060*/  LOP3.LUT R0, R0, 0xff, RZ, 0xc0, !PT ;  /* 0x000000ff00007812 */ /* 0x020fc800078ec0ff */
[----:B------:R-:W-:-:S05]  /*38070*/  F2FP.F16.E4M3.UNPACK_B R0, R0 ;  /* 0x00000000ff00723e */ /* 0x000fca00020006ff */
[----:B------:R-:W-:-:S05]  /*38080*/  HADD2.F32 R0, -RZ, R0.H0_H0 ;  /* 0x20000000ff007230 */ /* 0x000fca0000004100 */
[----:B------:R-:W-:-:S04]  /*38090*/  FMUL R0, R0, UR25 ;  /* 0x0000001900007c20 */ /* 0x000fc80008400000 */
[----:B--2---:R-:W-:-:S05]  /*380a0*/  FFMA R0, R2, UR26, R0 ;  /* 0x0000001a02007c23 */ /* 0x004fca0008000000 */
[----:B0-----:R-:W-:-:S05]  /*380b0*/  F2FP.SATFINITE.E4M3.F32.PACK_AB_MERGE_C R3, RZ, R0, RZ ;  /* 0x00000000ff03723e */ /* 0x001fca00048070ff */
[----:B------:R0:W-:Y:S01]  /*380c0*/  STG.E.U8 desc[UR30][R28.64+0x179], R3 ;  /* 0x000179031c007986 */ /* 0x0001e2000c10111e */
[----:B------:R-:W-:Y:S05]  /*380d0*/  BRA `(.L_x_801) ;  /* 0x0000007400607947 */ /* 0x000fea0003800000 */
.L_x_32:
[----:B------:R-:W2:Y:S04]  /*380e0*/  LDL.LU R38, [R1+0x300] ;  /* 0x0003000001267983 */ /* 0x000ea80000300800 */
[----:B------:R-:W3:Y:S04]  /*380f0*/  LDL.LU R34, [R1+0x304] ;  /* 0x0003040001227983 */ /* 0x000ee80000300800 */
[----:B------:R-:W4:Y:S04]  /*38100*/  LDL.LU R37, [R1+0x308] ;  /* 0x0003080001257983 */ /* 0x000f280000300800 */
[----:B------:R-:W4:Y:S04]  /*38110*/  LDL.LU R35, [R1+0x30c] ;  /* 0x00030c0001237983 */ /* 0x000f280000300800 */
[----:B------:R-:W4:Y:S04]  /*38120*/  LDL.LU R33, [R1+0x310] ;  /* 0x0003100001217983 */ /* 0x000f280000300800 */
[----:B------:R-:W4:Y:S01]  /*38130*/  LDL.LU R32, [R1+0x314] ;  /* 0x0003140001207983 */ /* 0x000f220000300800 */
[----:B------:R-:W-:Y:S01]  /*38140*/  ISETP.GE.AND P3, PT, R36, 0x1, PT ;  /* 0x000000012400780c */ /* 0x000fe20003f66270 */
[----:B-----5:R-:W-:Y:S01]  /*38150*/  FMUL R2, R2, UR26 ;  /* 0x0000001a02027c20 */ /* 0x020fe20008400000 */
[----:B------:R-:W-:Y:S01]  /*38160*/  FMUL R3, R3, UR26 ;  /* 0x0000001a03037c20 */ /* 0x000fe20008400000 */
[----:B------:R-:W-:Y:S01]  /*38170*/  ISETP.GE.AND P2, PT, R36, 0x9, PT ;  /* 0x000000092400780c */ /* 0x000fe20003f46270 */
[----:B------:R-:W-:Y:S01]  /*38180*/  FMUL R4, R4, UR26 ;  /* 0x0000001a04047c20 */ /* 0x000fe20008400000 */
[----:B------:R-:W-:Y:S01]  /*38190*/  ISETP.LT.OR P0, PT, R0, 0x1, !P3 ;  /* 0x000000010000780c */ /* 0x000fe20005f01670 */
[----:B------:R-:W-:Y:S01]  /*381a0*/  FMUL R5, R5, UR26 ;  /* 0x0000001a05057c20 */ /* 0x000fe20008400000 */
[----:B------:R-:W-:Y:S01]  /*381b0*/  F2FP.SATFINITE.E4M3.F32.PACK_AB_MERGE_C R2, RZ, R2, RZ ;  /* 0x00000002ff02723e */ /* 0x000fe200048070ff */
[----:B------:R-:W-:Y:S01]  /*381c0*/  FMUL R6, R6, UR26 ;  /* 0x0000001a06067c20 */ /* 0x000fe20008400000 */
[----:B------:R-:W-:Y:S01]  /*381d0*/  F2FP.SATFINITE.E4M3.F32.PACK_AB_MERGE_C R3, RZ, R3, RZ ;  /* 0x00000003ff03723e */ /* 0x000fe200048070ff */
[----:B------:R-:W-:Y:S01]  /*381e0*/  FMUL R7, R7, UR26 ;  /* 0x0000001a07077c20 */ /* 0x000fe20008400000 */
[----:B------:R-:W-:Y:S01]  /*381f0*/  ISETP.LT.OR P1, PT, R0, 0x2, !P2 ;  /* 0x000000020000780c */ /* 0x000fe20005721670 */
[----:B------:R-:W-:Y:S01]  /*38200*/  FMUL R8, R8, UR26 ;  /* 0x0000001a08087c20 */ /* 0x000fe20008400000 */
[----:B------:R-:W-:Y:S01]  /*38210*/  ISETP.LT.OR P5, PT, R0, 0x9, !P3 ;  /* 0x000000090000780c */ /* 0x000fe20005fa1670 */
[----:B------:R-:W-:Y:S01]  /*38220*/  FMUL R9, R9, UR26 ;  /* 0x0000001a09097c20 */ /* 0x000fe20008400000 */
[----:B------:R-:W-:Y:S01]  /*38230*/  F2FP.SATFINITE.E4M3.F32.PACK_AB_MERGE_C R4, RZ, R4, RZ ;  /* 0x00000004ff04723e */ /* 0x000fe200048070ff */
[----:B------:R-:W-:Y:S01]  /*38240*/  FMUL R10, R10, UR26 ;  /* 0x0000001a0a0a7c20 */ /* 0x000fe20008400000 */
[----:B------:R-:W-:Y:S01]  /*38250*/  F2FP.SATFINITE.E4M3.F32.PACK_AB_MERGE_C R5, RZ, R5, RZ ;  /* 0x00000005ff05723e */ /* 0x000fe200048070ff */
[----:B------:R2:W-:Y:S01]  /*38260*/  @!P0 STG.E.U8 desc[UR30][R24.64], R2 ;  /* 0x0000000218008986 */ /* 0x0005e2000c10111e */
[----:B------:R-:W-:Y:S01]  /*38270*/  ISETP.LT.OR P0, PT, R0, 0x2, !P3 ;  /* 0x000000020000780c */ /* 0x000fe20005f01670 */
[----:B------:R-:W-:Y:S01]  /*38280*/  FMUL R11, R11, UR26 ;  /* 0x0000001a0b0b7c20 */ /* 0x000fe20008400000 */
[----:B------:R-:W-:Y:S01]  /*38290*/  F2FP.SATFINITE.E4M3.F32.PACK_AB_MERGE_C R6, RZ, R6, RZ ;  /* 0x00000006ff06723e */ /* 0x000fe200048070ff */
        /* <DEDUP_REMOVED lines=10> */
[----:B------:R0:W-:Y:S01]  /*38340*/  @!P0 STG.E.U8 desc[UR30][R24.64+0x1], R3 ;  /* 0x0000010318008986 */ /* 0x0001e2000c10111e */
[C---:B------:R-:W-:Y:S01]  /*38350*/  ISETP.LT.OR P0, PT, R0.reuse, 0x1, !P2 ;  /* 0x000000010000780c */ /* 0x040fe20005701670 */
[----:B------:R-:W-:Y:S01]  /*38360*/  FMUL R17, R17, UR26 ;  /* 0x0000001a11117c20 */ /* 0x000fe20008400000 */
[----:B------:R-:W-:Y:S01]  /*38370*/  F2FP.SATFINITE.E4M3.F32.PACK_AB_MERGE_C R12, RZ, R12, RZ ;  /* 0x0000000cff0c723e */ /* 0x000fe200048070ff */
[----:B------:R-:W-:Y:S01]  /*38380*/  @!P1 STG.E.U8 desc[UR30][R26.64+0x1], R5 ;  /* 0x000001051a009986 */ /* 0x000fe2000c10111e */
        /* <DEDUP_REMOVED lines=23> */
[----:B------:R-:W-:Y:S01]  /*38500*/  @!P0 STG.E.U8 desc[UR30][R24.64+0x9], R7 ;  /* 0x0000090718008986 */ /* 0x000fe2000c10111e */
[C---:B------:R-:W-:Y:S01]  /*38510*/  ISETP.LT.OR P0, PT, R0.reuse, 0x11, !P3 ;  /* 0x000000110000780c */ /* 0x040fe20005f01670 */
[----:B------:R-:W-:Y:S01]  /*38520*/  FMUL R219, R219, UR26 ;  /* 0x0000001adbdb7c20 */ /* 0x000fe20008400000 */
[----:B------:R-:W-:Y:S01]  /*38530*/  F2FP.SATFINITE.E4M3.F32.PACK_AB_MERGE_C R22, RZ, R22, RZ ;  /* 0x00000016ff16723e */ /* 0x000fe200048070ff */
[----:B------:R-:W-:Y:S01]  /*38540*/  @!P1 STG.E.U8 desc[UR30][R26.64+0x8], R8 ;  /* 0x000008081a009986 */ /* 0x000fe2000c10111e */
        /* <DEDUP_REMOVED lines=18> */
[C---:B------:R-:W-:Y:S01]  /*38670*/  ISETP.LT.OR P5, PT, R0.reuse, 0x1a, !P3 ;  /* 0x0000001a0000780c */ /* 0x040fe20005fa1670 */
[----:B------:R-:W-:Y:S01]  /*38680*/  FMUL R225, R225, UR26 ;  /* 0x0000001ae1e17c20 */ /* 0x000fe20008400000 */
[----:B------:R-:W-:Y:S01]  /*38690*/  ISETP.LT.OR P6, PT, R0, 0x3a, !P3 ;  /* 0x0000003a0000780c */ /* 0x000fe20005fc1670 */
        /* <DEDUP_REMOVED lines=42> */
[----:B------:R-:W4:Y:S01]  /*38940*/  LDL.LU R41, [R1+0x318] ;  /* 0x0003180001297983 */ /* 0x000f220000300800 */
[----:B------:R-:W-:-:S02]  /*38950*/  F2FP.SATFINITE.E4M3.F32.PACK_AB_MERGE_C R232, RZ, R232, RZ ;  /* 0x000000e8ffe8723e */ /* 0x000fc400048070ff */
[----:B------:R-:W-:Y:S01]  /*38960*/  F2FP.SATFINITE.E4M3.F32.PACK_AB_MERGE_C R233, RZ, R233, RZ ;  /* 0x000000e9ffe9723e */ /* 0x000fe200048070ff */
[----:B------:R-:W-:Y:S01]  /*38970*/  @!P0 STG.E.U8 desc[UR30][R24.64+0x28], R22 ;  /* 0x0000281618008986 */ /* 0x000fe2000c10111e */
[C---:B------:R-:W-:Y:S02]  /*38980*/  ISETP.LT.OR P0, PT, R0.reuse, 0x2a, !P2 ;  /* 0x0000002a0000780c */ /* 0x040fe40005701670 */
[----:B------:R-:W-:Y:S01]  /*38990*/  F2FP.SATFINITE.E4M3.F32.PACK_AB_MERGE_C R234, RZ, R234, RZ ;  /* 0x000000eaffea723e */ /* 0x000fe200048070ff */
[----:B------:R-:W-:Y:S01]  /*389a0*/  @!P1 STG.E.U8 desc[UR30][R24.64+0x29], R23 ;  /* 0x0000291718009986 */ /* 0x000fe2000c10111e */
[C---:B------:R-:W-:Y:S02]  /*389b0*/  ISETP.LT.OR P1, PT, R0.reuse, 0x31, !P3 ;  /* 0x000000310000780c */ /* 0x040fe40005f21670 */
[----:B------:R-:W-:Y:S01]  /*389c0*/  F2FP.SATFINITE.E4M3.F32.PACK_AB_MERGE_C R235, RZ, R235, RZ ;  /* 0x000000ebffeb723e */ /* 0x000fe200048070ff */
[----:B------:R-:W-:Y:S01]  /*389d0*/  @!P5 STG.E.U8 desc[UR30][R26.64+0x28], R216 ;  /* 0x000028d81a00d986 */ /* 0x000fe2000c10111e */
[----:B------:R-:W-:-:S02]  /*389e0*/  ISETP.LT.OR P5, PT, R0, 0x32, !P3 ;  /* 0x000000320000780c */ /* 0x000fc40005fa1670 */
[----:B------:R-:W-:Y:S01]  /*389f0*/  F2FP.SATFINITE.E4M3.F32.PACK_AB_MERGE_C R236, RZ, R236, RZ ;  /* 0x000000ecffec723e */ /* 0x000fe200048070ff */
[----:B------:R-:W4:Y:S04]  /*38a00*/  LDL.LU R39, [R1+0x31c] ;  /* 0x00031c0001277983 */ /* 0x000f280000300800 */
[----:B------:R-:W-:Y:S01]  /*38a10*/  @!P0 STG.E.U8 desc[UR30][R26.64+0x29], R217 ;  /* 0x000029d91a008986 */ /* 0x000fe2000c10111e */
[----:B------:R-:W-:-:S03]  /*38a20*/  ISETP.LT.OR P0, PT, R0, 0x31, !P2 ;  /* 0x000000310000780c */ /* 0x000fc60005701670 */
[----:B------:R-:W-:Y:S01]  /*38a30*/  @!P1 STG.E.U8 desc[UR30][R24.64+0x30], R218 ;  /* 0x000030da18009986 */ /* 0x000fe2000c10111e */
[----:B------:R-:W-:-:S03]  /*38a40*/  ISETP.LT.OR P1, PT, R0, 0x32, !P2 ;  /* 0x000000320000780c */ /* 0x000fc60005721670 */
[----:B------:R-:W-:Y:S01]  /*38a50*/  @!P5 STG.E.U8 desc[UR30][R24.64+0x31], R219 ;  /* 0x000031db1800d986 */ /* 0x000fe2000c10111e */
[----:B------:R-:W-:-:S05]  /*38a60*/  ISETP.LT.OR P5, PT, R0, 0x39, !P3 ;  /* 0x000000390000780c */ /* 0x000fca0005fa1670 */
[----:B------:R-:W-:Y:S01]  /*38a70*/  @!P0 STG.E.U8 desc[UR30][R26.64+0x30], R220 ;  /* 0x000030dc1a008986 */ /* 0x000fe2000c10111e */
[----:B------:R-:W-:-:S03]  /*38a80*/  ISETP.LT.OR P0, PT, R0, 0x39, !P2 ;  /* 0x000000390000780c */ /* 0x000fc60005701670 */
        /* <DEDUP_REMOVED lines=29> */
[----:B------:R-:W-:Y:S02]  /*38c60*/  ISETP.LT.OR P6, PT, R0, 0x5a, !P3 ;  /* 0x0000005a0000780c */ /* 0x000fe40005fc1670 */
[----:B------:R-:W-:Y:S01]  /*38c70*/  F2FP.SATFINITE.E4M3.F32.PACK_AB_MERGE_C R237, RZ, R237, RZ ;  /* 0x000000edffed723e */ /* 0x000fe200048070ff */
[----:B------:R-:W-:Y:S04]  /*38c80*/  @!P0 STG.E.U8 desc[UR30][R26.64+0x50], R236 ;  /* 0x000050ec1a008986 */ /* 0x000fe8000c10111e */
[----:B------:R-:W-:Y:S01]  /*38c90*/  @!P1 STG.E.U8 desc[UR30][R26.64+0x51], R237 ;  /* 0x000051ed1a009986 */ /* 0x000fe2000c10111e */
[----:B--2---:R-:W-:-:S03]  /*38ca0*/  FMUL R2, R38, UR26 ;  /* 0x0000001a26027c20 */ /* 0x004fc60008400000 */
[----:B------:R-:W2:Y:S02]  /*38cb0*/  LDL.LU R38, [R1+0x320] ;  /* 0x0003200001267983 */ /* 0x000ea40000300800 */
[----:B0-----:R-:W-:Y:S01]  /*38cc0*/  F2FP.SATFINITE.E4M3.F32.PACK_AB_MERGE_C R3, RZ, R2, RZ ;  /* 0x00000002ff03723e */ /* 0x001fe200048070ff */
[----:B---3--:R-:W-:Y:S02]  /*38cd0*/  FMUL R2, R34, UR26 ;  /* 0x0000001a22027c20 */ /* 0x008fe40008400000 */
[----:B------:R-:W3:Y:S04]  /*38ce0*/  LDL.LU R34, [R1+0x324] ;  /* 0x0003240001227983 */ /* 0x000ee80000300800 */
[----:B------:R0:W-:Y:S01]  /*38cf0*/  @!P5 STG.E.U8 desc[UR30][R24.64+0x58], R3 ;  /* 0x000058031800d986 */ /* 0x0001e2000c10111e */
[----:B----4-:R-:W-:Y:S01]  /*38d00*/  FMUL R4, R37, UR26 ;  /* 0x0000001a25047c20 */ /* 0x010fe20008400000 */
[----:B0-----:R-:W-:Y:S01]  /*38d10*/  F2FP.SATFINITE.E4M3.F32.PACK_AB_MERGE_C R3, RZ, R2, RZ ;  /* 0x00000002ff03723e */ /* 0x001fe200048070ff */
[----:B------:R-:W-:-:S04]  /*38d20*/  FMUL R2, R35, UR26 ;  /* 0x0000001a23027c20 */ /* 0x000fc80008400000 */
[----:B------:R0:W-:Y:S01]  /*38d30*/  @!P6 STG.E.U8 desc[UR30][R24.64+0x59], R3 ;  /* 0x000059031800e986 */ /* 0x0001e2000c10111e */
[----:B------:R-:W-:Y:S02]  /*38d40*/  F2FP.SATFINITE.E4M3.F32.PACK_AB_MERGE_C R5, RZ, R4, RZ ;  /* 0x00000004ff05723e */ /* 0x000fe400048070ff */
[----:B------:R-:W-:Y:S01]  /*38d50*/  F2FP.SATFINITE.E4M3.F32.PACK_AB_MERGE_C R4, RZ, R2, RZ ;  /* 0x00000002ff04723e */ /* 0x000fe200048070ff */
[----:B------:R-:W-:Y:S01]  /*38d60*/  FMUL R2, R32, UR26 ;  /* 0x0000001a20027c20 */ /* 0x000fe20008400000 */
[----:B0-----:R-:W-:Y:S02]  /*38d70*/  FMUL R3, R33, UR26 ;  /* 0x0000001a21037c20 */ /* 0x001fe40008400000 */
[----:B------:R-:W4:Y:S04]  /*38d80*/  LDL.LU R33, [R1+0x328] ;  /* 0x0003280001217983 */ /* 0x000f280000300800 */
[----:B------:R-:W4:Y:S04]  /*38d90*/  LDL.LU R37, [R1+0x32c] ;  /* 0x00032c0001257983 */ /* 0x000f280000300800 */
[----:B------:R-:W4:Y:S01]  /*38da0*/  LDL.LU R32, [R1+0x330] ;  /* 0x0003300001207983 */ /* 0x000f220000300800 */
[----:B------:R-:W-:-:S02]  /*38db0*/  ISETP.LT.OR P0, PT, R0, 0x59, !P2 ;  /* 0x000000590000780c */ /* 0x000fc40005701670 */
[C---:B------:R-:W-:Y:S01]  /*38dc0*/  ISETP.LT.OR P1, PT, R0.reuse, 0x5a, !P2 ;  /* 0x0000005a0000780c */ /* 0x040fe20005721670 */
[----:B------:R-:W4:Y:S01]  /*38dd0*/  LDL.LU R35, [R1+0x334] ;  /* 0x0003340001237983 */ /* 0x000f220000300800 */
[C---:B------:R-:W-:Y:S02]  /*38de0*/  ISETP.LT.OR P5, PT, R0.reuse, 0x61, !P3 ;  /* 0x000000610000780c */ /* 0x040fe40005fa1670 */
[----:B------:R-:W-:Y:S02]  /*38df0*/  ISETP.LT.OR P6, PT, R0, 0x62, !P3 ;  /* 0x000000620000780c */ /* 0x000fe40005fc1670 */
[----:B------:R-:W-:Y:S02]  /*38e00*/  F2FP.SATFINITE.E4M3.F32.PACK_AB_MERGE_C R3, RZ, R3, RZ ;  /* 0x00000003ff03723e */ /* 0x000fe400048070ff */
[----:B------:R-:W-:-:S03]  /*38e10*/  F2FP.SATFINITE.E4M3.F32.PACK_AB_MERGE_C R2, RZ, R2, RZ ;  /* 0x00000002ff02723e */ /* 0x000fc600048070ff */
[----:B------:R0:W-:Y:S01]  /*38e20*/  @!P0 STG.E.U8 desc[UR30][R26.64+0x58], R5 ;  /* 0x000058051a008986 */ /* 0x0001e2000c10111e */
[----:B------:R-:W-:-:S03]  /*38e30*/  ISETP.LT.OR P0, PT, R0, 0x61, !P2 ;  /* 0x000000610000780c */ /* 0x000fc60005701670 */
[----:B------:R1:W-:Y:S01]  /*38e40*/  @!P1 STG.E.U8 desc[UR30][R26.64+0x59], R4 ;  /* 0x000059041a009986 */ /* 0x0003e2000c10111e */
[----:B------:R-:W-:-:S03]  /*38e50*/  ISETP.LT.OR P1, PT, R0, 0x62, !P2 ;  /* 0x000000620000780c */ /* 0x000fc60005721670 */
[----:B------:R2:W-:Y:S01]  /*38e60*/  @!P5 STG.E.U8 desc[UR30][R24.64+0x60], R3 ;  /* 0x000060031800d986 */ /* 0x0005e2000c10111e */
[----:B------:R-:W-:-:S03]  /*38e70*/  ISETP.LT.OR P5, PT, R0, 0x69, !P3 ;  /* 0x000000690000780c */ /* 0x000fc60005fa1670 */
[----:B------:R3:W-:Y:S01]  /*38e80*/  @!P6 STG.E.U8 desc[UR30][R24.64+0x61], R2 ;  /* 0x000061021800e986 */ /* 0x0007e2000c10111e */
[----:B0-----:R-:W-:-:S03]  /*38e90*/  FMUL R5, R41, UR26 ;  /* 0x0000001a29057c20 */ /* 0x001fc60008400000 */
[----:B------:R-:W4:Y:S02]  /*38ea0*/  LDL.LU R41, [R1+0x338] ;  /* 0x0003380001297983 */ /* 0x000f240000300800 */
[----:B------:R-:W-:-:S05]  /*38eb0*/  F2FP.SATFINITE.E4M3.F32.PACK_AB_MERGE_C R5, RZ, R5, RZ ;  /* 0x00000005ff05723e */ /* 0x000fca00048070ff */
[----:B------:R4:W-:Y:S01]  /*38ec0*/  @!P0 STG.E.U8 desc[UR30][R26.64+0x60], R5 ;  /* 0x000060051a008986 */ /* 0x0009e2000c10111e */
[----:B-1----:R-:W-:-:S05]  /*38ed0*/  FMUL R4, R39, UR26 ;  /* 0x0000001a27047c20 */ /* 0x002fca0008400000 */
[----:B------:R-:W-:-:S05]  /*38ee0*/  F2FP.SATFINITE.E4M3.F32.PACK_AB_MERGE_C R4, RZ, R4, RZ ;  /* 0x00000004ff04723e */ /* 0x000fca00048070ff */
[----:B------:R-:W-:Y:S01]  /*38ef0*/  @!P1 STG.E.U8 desc[UR30][R26.64+0x61], R4 ;  /* 0x000061041a009986 */ /* 0x000fe2000c10111e */
[----:B--2---:R-:W-:-:S03]  /*38f00*/  FMUL R3, R38, UR26 ;  /* 0x0000001a26037c20 */ /* 0x004fc60008400000 */
[----:B------:R-:W2:Y:S01]  /*38f10*/  LDL.LU R38, [R1+0x33c] ;  /* 0x00033c0001267983 */ /* 0x000ea20000300800 */
[----:B---3--:R-:W-:-:S03]  /*38f20*/  FMUL R2, R34, UR26 ;  /* 0x0000001a22027c20 */ /* 0x008fc60008400000 */
[----:B------:R-:W3:Y:S01]  /*38f30*/  LDL.LU R34, [R1+0x340] ;  /* 0x0003400001227983 */ /* 0x000ee20000300800 */
[----:B------:R-:W-:-:S05]  /*38f40*/  F2FP.SATFINITE.E4M3.F32.PACK_AB_MERGE_C R3, RZ, R3, RZ ;  /* 0x00000003ff03723e */ /* 0x000fca00048070ff */
[----:B------:R0:W-:Y:S01]  /*38f50*/  @!P5 STG.E.U8 desc[UR30][R24.64+0x68], R3 ;  /* 0x000068031800d986 */ /* 0x0001e2000c10111e */
[----:B----4-:R-:W-:-:S03]  /*38f60*/  FMUL R5, R33, UR26 ;  /* 0x0000001a21057c20 */ /* 0x010fc60008400000 */
[----:B------:R-:W4:Y:S01]  /*38f70*/  LDL.LU R33, [R1+0x344] ;  /* 0x0003440001217983 */ /* 0x000f220000300800 */
[----:B0-----:R-:W-:-:S03]  /*38f80*/  FMUL R3, R32, UR26 ;  /* 0x0000001a20037c20 */ /* 0x001fc60008400000 */
[----:B------:R-:W4:Y:S01]  /*38f90*/  LDL.LU R32, [R1+0x348] ;  /* 0x0003480001207983 */ /* 0x000f220000300800 */
[C---:B------:R-:W-:Y:S02]  /*38fa0*/  ISETP.LT.OR P6, PT, R0.reuse, 0x6a, !P3 ;  /* 0x0000006a0000780c */ /* 0x040fe40005fc1670 */
[----:B------:R-:W-:Y:S02]  /*38fb0*/  F2FP.SATFINITE.E4M3.F32.PACK_AB_MERGE_C R2, RZ, R2, RZ ;  /* 0x00000002ff02723e */ /* 0x000fe400048070ff */
[C---:B------:R-:W-:Y:S01]  /*38fc0*/  ISETP.LT.OR P0, PT, R0.reuse, 0x69, !P2 ;  /* 0x000000690000780c */ /* 0x040fe20005701670 */
[----:B------:R-:W-:Y:S01]  /*38fd0*/  FMUL R4, R37, UR26 ;  /* 0x0000001a25047c20 */ /* 0x000fe20008400000 */
[C---:B------:R-:W-:Y:S01]  /*38fe0*/  ISETP.LT.OR P1, PT, R0.reuse, 0x6a, !P2 ;  /* 0x0000006a0000780c */ /* 0x040fe20005721670 */
[----:B------:R-:W4:Y:S01]  /*38ff0*/  LDL.LU R39, [R1+0x34c] ;  /* 0x00034c0001277983 */ /* 0x000f220000300800 */
[----:B------:R-:W-:-:S03]  /*39000*/  ISETP.LT.OR P5, PT, R0, 0x71, !P3 ;  /* 0x000000710000780c */ /* 0x000fc60005fa1670 */
[----:B------:R-:W4:Y:S01]  /*39010*/  LDL.LU R37, [R1+0x350] ;  /* 0x0003500001257983 */ /* 0x000f220000300800 */
[----:B------:R-:W-:-:S03]  /*39020*/  F2FP.SATFINITE.E4M3.F32.PACK_AB_MERGE_C R5, RZ, R5, RZ ;  /* 0x00000005ff05723e */ /* 0x000fc600048070ff */
[----:B------:R0:W-:Y:S01]  /*39030*/  @!P6 STG.E.U8 desc[UR30][R24.64+0x69], R2 ;  /* 0x000069021800e986 */ /* 0x0001e2000c10111e */
[----:B------:R-:W-:Y:S02]  /*39040*/  ISETP.LT.OR P6, PT, R0, 0x72, !P3 ;  /* 0x000000720000780c */ /* 0x000fe40005fc1670 */
[----:B------:R-:W-:Y:S02]  /*39050*/  F2FP.SATFINITE.E4M3.F32.PACK_AB_MERGE_C R4, RZ, R4, RZ ;  /* 0x00000004ff04723e */ /* 0x000fe400048070ff */
[----:B------:R-:W-:Y:S01]  /*39060*/  F2FP.SATFINITE.E4M3.F32.PACK_AB_MERGE_C R3, RZ, R3, RZ ;  /* 0x00000003ff03723e */ /* 0x000fe200048070ff */
[----:B------:R1:W-:Y:S01]  /*39070*/  @!P0 STG.E.U8 desc[UR30][R26.64+0x68], R5 ;  /* 0x000068051a008986 */ /* 0x0003e2000c10111e */
[----:B0-----:R-:W-:-:S03]  /*39080*/  FMUL R2, R35, UR26 ;  /* 0x0000001a23027c20 */ /* 0x001fc60008400000 */
[----:B------:R0:W-:Y:S01]  /*39090*/  @!P1 STG.E.U8 desc[UR30][R26.64+0x69], R4 ;  /* 0x000069041a009986 */ /* 0x0001e2000c10111e */
[----:B------:R-:W-:-:S03]  /*390a0*/  ISETP.LT.OR P1, PT, R0, 0x72, !P2 ;  /* 0x000000720000780c */ /* 0x000fc60005721670 */
[----:B------:R-:W4:Y:S01]  /*390b0*/  LDL.LU R35, [R1+0x354] ;  /* 0x0003540001237983 */ /* 0x000f220000300800 */
[----:B-1----:R-:W-:-:S03]  /*390c0*/  F2FP.SATFINITE.E4M3.F32.PACK_AB_MERGE_C R5, RZ, R2, RZ ;  /* 0x00000002ff05723e */ /* 0x002fc600048070ff */
[----:B------:R-:W-:Y:S04]  /*390d0*/  @!P5 STG.E.U8 desc[UR30][R24.64+0x70], R3 ;  /* 0x000070031800d986 */ /* 0x000fe8000c10111e */
[----:B------:R1:W-:Y:S01]  /*390e0*/  @!P6 STG.E.U8 desc[UR30][R24.64+0x71], R5 ;  /* 0x000071051800e986 */ /* 0x0003e2000c10111e */
[----:B0-----:R-:W-:-:S05]  /*390f0*/  FMUL R4, R41, UR26 ;  /* 0x0000001a29047c20 */ /* 0x001fca0008400000 */
[----:B-1----:R-:W-:Y:S01]  /*39100*/  F2FP.SATFINITE.E4M3.F32.PACK_AB_MERGE_C R5, RZ, R4, RZ ;  /* 0x00000004ff05723e */ /* 0x002fe200048070ff */
[----:B--2---:R-:W-:Y:S02]  /*39110*/  FMUL R3, R38, UR26 ;  /* 0x0000001a26037c20 */ /* 0x004fe40008400000 */
[----:B------:R-:W2:Y:S01]  /*39120*/  LDL.LU R38, [R1+0x358] ;  /* 0x0003580001267983 */ /* 0x000ea20000300800 */
[----:B---3--:R-:W-:-:S03]  /*39130*/  FMUL R2, R34, UR26 ;  /* 0x0000001a22027c20 */ /* 0x008fc60008400000 */
[----:B------:R-:W3:Y:S01]  /*39140*/  LDL.LU R34, [R1+0x35c] ;  /* 0x00035c0001227983 */ /* 0x000ee20000300800 */
[----:B------:R-:W-:Y:S02]  /*39150*/  F2FP.SATFINITE.E4M3.F32.PACK_AB_MERGE_C R4, RZ, R3, RZ ;  /* 0x00000003ff04723e */ /* 0x000fe400048070ff */
[----:B------:R-:W-:-:S03]  /*39160*/  F2FP.SATFINITE.E4M3.F32.PACK_AB_MERGE_C R3, RZ, R2, RZ ;  /* 0x00000002ff03723e */ /* 0x000fc600048070ff */
[----:B------:R0:W-:Y:S01]  /*39170*/  @!P1 STG.E.U8 desc[UR30][R26.64+0x71], R4 ;  /* 0x000071041a009986 */ /* 0x0001e2000c10111e */
[----:B----4-:R-:W-:-:S03]  /*39180*/  FMUL R2, R33, UR26 ;  /* 0x0000001a21027c20 */ /* 0x010fc60008400000 */
[----:B------:R-:W4:Y:S01]  /*39190*/  LDL.LU R33, [R1+0x360] ;  /* 0x0003600001217983 */ /* 0x000f220000300800 */
[----:B0-----:R-:W-:-:S03]  /*391a0*/  FMUL R4, R32, UR26 ;  /* 0x0000001a20047c20 */ /* 0x001fc60008400000 */
[----:B------:R-:W4:Y:S01]  /*391b0*/  LDL.LU R32, [R1+0x364] ;  /* 0x0003640001207983 */ /* 0x000f220000300800 */
[C---:B------:R-:W-:Y:S02]  /*391c0*/  ISETP.LT.OR P0, PT, R0.reuse, 0x71, !P2 ;  /* 0x000000710000780c */ /* 0x040fe40005701670 */
[C---:B------:R-:W-:Y:S01]  /*391d0*/  ISETP.LT.OR P5, PT, R0.reuse, 0x79, !P3 ;  /* 0x000000790000780c */ /* 0x040fe20005fa1670 */
[----:B------:R-:W4:Y:S01]  /*391e0*/  LDL.LU R41, [R1+0x368] ;  /* 0x0003680001297983 */ /* 0x000f220000300800 */
[C---:B------:R-:W-:Y:S02]  /*391f0*/  ISETP.LT.OR P6, PT, R0.reuse, 0x7a, !P3 ;  /* 0x0000007a0000780c */ /* 0x040fe40005fc1670 */
[----:B------:R-:W-:-:S07]  /*39200*/  ISETP.LT.OR P1, PT, R0, 0x7a, !P2 ;  /* 0x0000007a0000780c */ /* 0x000fce0005721670 */
[----:B------:R0:W-:Y:S01]  /*39210*/  @!P0 STG.E.U8 desc[UR30][R26.64+0x70], R5 ;  /* 0x000070051a008986 */ /* 0x0001e2000c10111e */
[----:B------:R-:W-:-:S03]  /*39220*/  ISETP.LT.OR P0, PT, R0, 0x79, !P2 ;  /* 0x000000790000780c */ /* 0x000fc60005701670 */
[----:B------:R1:W-:Y:S01]  /*39230*/  @!P5 STG.E.U8 desc[UR30][R24.64+0x78], R3 ;  /* 0x000078031800d986 */ /* 0x0003e2000c10111e */
[C---:B------:R-:W-:Y:S02]  /*39240*/  ISETP.LT.OR P5, PT, R0.reuse, 0x81, !P3 ;  /* 0x000000810000780c */ /* 0x040fe40005fa1670 */
[----:B0-----:R-:W-:Y:S01]  /*39250*/  F2FP.SATFINITE.E4M3.F32.PACK_AB_MERGE_C R5, RZ, R2, RZ ;  /* 0x00000002ff05723e */ /* 0x001fe200048070ff */
[----:B------:R-:W-:Y:S01]  /*39260*/  FMUL R2, R37, UR26 ;  /* 0x0000001a25027c20 */ /* 0x000fe20008400000 */
[----:B-1----:R-:W-:Y:S02]  /*39270*/  FMUL R3, R39, UR26 ;  /* 0x0000001a27037c20 */ /* 0x002fe40008400000 */
[----:B------:R-:W4:Y:S04]  /*39280*/  LDL.LU R39, [R1+0x36c] ;  /* 0x00036c0001277983 */ /* 0x000f280000300800 */
[----:B------:R-:W4:Y:S04]  /*39290*/  LDL.LU R37, [R1+0x370] ;  /* 0x0003700001257983 */ /* 0x000f280000300800 */
[----:B------:R0:W-:Y:S01]  /*392a0*/  @!P6 STG.E.U8 desc[UR30][R24.64+0x79], R5 ;  /* 0x000079051800e986 */ /* 0x0001e2000c10111e */
[----:B------:R-:W-:-:S02]  /*392b0*/  ISETP.LT.OR P6, PT, R0, 0x82, !P3 ;  /* 0x000000820000780c */ /* 0x000fc40005fc1670 */
[----:B0-----:R-:W-:Y:S02]  /*392c0*/  F2FP.SATFINITE.E4M3.F32.PACK_AB_MERGE_C R5, RZ, R4, RZ ;  /* 0x00000004ff05723e */ /* 0x001fe400048070ff */
[----:B------:R-:W-:Y:S02]  /*392d0*/  F2FP.SATFINITE.E4M3.F32.PACK_AB_MERGE_C R4, RZ, R3, RZ ;  /* 0x00000003ff04723e */ /* 0x000fe400048070ff */
[----:B------:R-:W-:Y:S01]  /*392e0*/  F2FP.SATFINITE.E4M3.F32.PACK_AB_MERGE_C R3, RZ, R2, RZ ;  /* 0x00000002ff03723e */ /* 0x000fe200048070ff */
[----:B------:R-:W-:Y:S02]  /*392f0*/  FMUL R2, R35, UR26 ;  /* 0x0000001a23027c20 */ /* 0x000fe40008400000 */
[----:B------:R-:W4:Y:S04]  /*39300*/  LDL.LU R35, [R1+0x374] ;  /* 0x0003740001237983 */ /* 0x000f280000300800 */
[----:B------:R-:W-:Y:S04]  /*39310*/  @!P0 STG.E.U8 desc[UR30][R26.64+0x78], R5 ;  /* 0x000078051a008986 */ /* 0x000fe8000c10111e */
[----:B------:R-:W-:Y:S04]  /*39320*/  @!P1 STG.E.U8 desc[UR30][R26.64+0x79], R4 ;  /* 0x000079041a009986 */ /* 0x000fe8000c10111e */
[----:B------:R0:W-:Y:S02]  /*39330*/  @!P5 STG.E.U8 desc[UR30][R24.64+0x80], R3 ;  /* 0x000080031800d986 */ /* 0x0001e4000c10111e */
[----:B0-----:R-:W-:-:S05]  /*39340*/  F2FP.SATFINITE.E4M3.F32.PACK_AB_MERGE_C R3, RZ, R2, RZ ;  /* 0x00000002ff03723e */ /* 0x001fca00048070ff */
[----:B------:R4:W-:Y:S01]  /*39350*/  @!P6 STG.E.U8 desc[UR30][R24.64+0x81], R3 ;  /* 0x000081031800e986 */ /* 0x0009e2000c10111e */
[----:B--2---:R-:W-:Y:S01]  /*39360*/  FMUL R4, R38, UR26 ;  /* 0x0000001a26047c20 */ /* 0x004fe20008400000 */
[----:B---3--:R-:W-:Y:S02]  /*39370*/  FMUL R2, R34, UR26 ;  /* 0x0000001a22027c20 */ /* 0x008fe40008400000 */
[----:B------:R-:W2:Y:S04]  /*39380*/  LDL.LU R34, [R1+0x378] ;  /* 0x0003780001227983 */ /* 0x000ea80000300800 */
[----:B------:R-:W3:Y:S01]  /*39390*/  LDL.LU R38, [R1+0x37c] ;  /* 0x00037c0001267983 */ /* 0x000ee20000300800 */
[----:B------:R-:W-:Y:S02]  /*393a0*/  F2FP.SATFINITE.E4M3.F32.PACK_AB_MERGE_C R5, RZ, R4, RZ ;  /* 0x00000004ff05723e */ /* 0x000fe400048070ff */
[----:B------:R-:W-:Y:S01]  /*393b0*/  F2FP.SATFINITE.E4M3.F32.PACK_AB_MERGE_C R4, RZ, R2, RZ ;  /* 0x00000002ff04723e */ /* 0x000fe200048070ff */
[----:B----4-:R-:W-:-:S02]  /*393c0*/  FMUL R3, R33, UR26 ;  /* 0x0000001a21037c20 */ /* 0x010fc40008400000 */
[----:B------:R-:W4:Y:S01]  /*393d0*/  LDL.LU R33, [R1+0x380] ;  /* 0x0003800001217983 */ /* 0x000f220000300800 */
[----:B------:R-:W-:-:S03]  /*393e0*/  FMUL R2, R32, UR26 ;  /* 0x0000001a20027c20 */ /* 0x000fc60008400000 */
[----:B------:R-:W3:Y:S01]  /*393f0*/  LDL.LU R32, [R1+0x384] ;  /* 0x0003840001207983 */ /* 0x000ee20000300800 */
[C---:B------:R-:W-:Y:S02]  /*39400*/  ISETP.LT.OR P0, PT, R0.reuse, 0x81, !P2 ;  /* 0x000000810000780c */ /* 0x040fe40005701670 */
[C---:B------:R-:W-:Y:S02]  /*39410*/  ISETP.LT.OR P1, PT, R0.reuse, 0x82, !P2 ;  /* 0x000000820000780c */ /* 0x040fe40005721670 */
[C---:B------:R-:W-:Y:S02]  /*39420*/  ISETP.LT.OR P5, PT, R0.reuse, 0x89, !P3 ;  /* 0x000000890000780c */ /* 0x040fe40005fa1670 */
[----:B------:R-:W-:Y:S02]  /*39430*/  ISETP.LT.OR P6, PT, R0, 0x8a, !P3 ;  /* 0x0000008a0000780c */ /* 0x000fe40005fc1670 */
[----:B------:R-:W-:-:S05]  /*39440*/  F2FP.SATFINITE.E4M3.F32.PACK_AB_MERGE_C R3, RZ, R3, RZ ;  /* 0x00000003ff03723e */ /* 0x000fca00048070ff */
[----:B------:R0:W-:Y:S01]  /*39450*/  @!P0 STG.E.U8 desc[UR30][R26.64+0x80], R5 ;  /* 0x000080051a008986 */ /* 0x0001e2000c10111e */
[----:B------:R-:W-:-:S03]  /*39460*/  ISETP.LT.OR P0, PT, R0, 0x89, !P2 ;  /* 0x000000890000780c */ /* 0x000fc60005701670 */
[----:B------:R-:W-:Y:S01]  /*39470*/  @!P1 STG.E.U8 desc[UR30][R26.64+0x81], R4 ;  /* 0x000081041a009986 */ /* 0x000fe2000c10111e */
[----:B------:R-:W-:-:S03]  /*39480*/  F2FP.SATFINITE.E4M3.F32.PACK_AB_MERGE_C R2, RZ, R2, RZ ;  /* 0x00000002ff02723e */ /* 0x000fc600048070ff */
[----:B------:R1:W-:Y:S01]  /*39490*/  @!P5 STG.E.U8 desc[UR30][R24.64+0x88], R3 ;  /* 0x000088031800d986 */ /* 0x0003e2000c10111e */
[----:B0-----:R-:W-:-:S03]  /*394a0*/  FMUL R5, R41, UR26 ;  /* 0x0000001a29057c20 */ /* 0x001fc60008400000 */
[----:B------:R-:W3:Y:S01]  /*394b0*/  LDL.LU R41, [R1+0x388] ;  /* 0x0003880001297983 */ /* 0x000ee20000300800 */
[C---:B------:R-:W-:Y:S01]  /*394c0*/  ISETP.LT.OR P1, PT, R0.reuse, 0x8a, !P2 ;  /* 0x0000008a0000780c */ /* 0x040fe20005721670 */
[----:B-1----:R-:W-:Y:S02]  /*394d0*/  FMUL R3, R37, UR26 ;  /* 0x0000001a25037c20 */ /* 0x002fe40008400000 */
[----:B------:R-:W3:Y:S01]  /*394e0*/  LDL.LU R37, [R1+0x38c] ;  /* 0x00038c0001257983 */ /* 0x000ee20000300800 */
[C---:B------:R-:W-:Y:S01]  /*394f0*/  ISETP.LT.OR P5, PT, R0.reuse, 0x91, !P3 ;  /* 0x000000910000780c */ /* 0x040fe20005fa1670 */
[----:B------:R-:W-:Y:S01]  /*39500*/  FMUL R4, R39, UR26 ;  /* 0x0000001a27047c20 */ /* 0x000fe20008400000 */
[----:B------:R-:W-:Y:S01]  /*39510*/  F2FP.SATFINITE.E4M3.F32.PACK_AB_MERGE_C R5, RZ, R5, RZ ;  /* 0x00000005ff05723e */ /* 0x000fe200048070ff */
[----:B------:R0:W-:Y:S01]  /*39520*/  @!P6 STG.E.U8 desc[UR30][R24.64+0x89], R2 ;  /* 0x000089021800e986 */ /* 0x0001e2000c10111e */
[----:B------:R-:W-:Y:S02]  /*39530*/  ISETP.LT.OR P6, PT, R0, 0x92, !P3 ;  /* 0x000000920000780c */ /* 0x000fe40005fc1670 */
[----:B------:R-:W-:Y:S01]  /*39540*/  F2FP.SATFINITE.E4M3.F32.PACK_AB_MERGE_C R4, RZ, R4, RZ ;  /* 0x00000004ff04723e */ /* 0x000fe200048070ff */
[----:B------:R2:W-:Y:S01]  /*39550*/  @!P0 STG.E.U8 desc[UR30][R26.64+0x88], R5 ;  /* 0x000088051a008986 */ /* 0x0005e2000c10111e */
[----:B------:R-:W-:-:S03]  /*39560*/  F2FP.SATFINITE.E4M3.F32.PACK_AB_MERGE_C R3, RZ, R3, RZ ;  /* 0x00000003ff03723e */ /* 0x000fc600048070ff */
[----:B------:R-:W-:Y:S01]  /*39570*/  @!P1 STG.E.U8 desc[UR30][R26.64+0x89], R4 ;  /* 0x000089041a009986 */ /* 0x000fe2000c10111e */
[----:B0-----:R-:W-:-:S03]  /*39580*/  FMUL R2, R35, UR26 ;  /* 0x0000001a23027c20 */ /* 0x001fc60008400000 */
[----:B------:R-:W3:Y:S02]  /*39590*/  LDL.LU R35, [R1+0x390] ;  /* 0x0003900001237983 */ /* 0x000ee40000300800 */
[----:B------:R-:W-:Y:S02]  /*395a0*/  F2FP.SATFINITE.E4M3.F32.PACK_AB_MERGE_C R2, RZ, R2, RZ ;  /* 0x00000002ff02723e */ /* 0x000fe400048070ff */
[----:B------:R4:W-:Y:S04]  /*395b0*/  @!P5 STG.E.U8 desc[UR30][R24.64+0x90], R3 ;  /* 0x000090031800d986 */ /* 0x0009e8000c10111e */
[----:B------:R3:W-:Y:S01]  /*395c0*/  @!P6 STG.E.U8 desc[UR30][R24.64+0x91], R2 ;  /* 0x000091021800e986 */ /* 0x0007e2000c10111e */
[----:B--2---:R-:W-:-:S03]  /*395d0*/  FMUL R5, R34, UR26 ;  /* 0x0000001a22057c20 */ /* 0x004fc60008400000 */
[----:B------:R-:W2:Y:S01]  /*395e0*/  LDL.LU R34, [R1+0x394] ;  /* 0x0003940001227983 */ /* 0x000ea20000300800 */
[----:B----4-:R-:W-:-:S03]  /*395f0*/  FMUL R3, R33, UR26 ;  /* 0x0000001a21037c20 */ /* 0x010fc60008400000 */
[----:B------:R-:W4:Y:S04]  /*39600*/  LDL.LU R33, [R1+0x398] ;  /* 0x0003980001217983 */ /* 0x000f280000300800 */
[----:B------:R-:W4:Y:S01]  /*39610*/  LDL.LU R39, [R1+0x39c] ;  /* 0x00039c0001277983 */ /* 0x000f220000300800 */
[----:B---3--:R-:W-:-:S03]  /*39620*/  FMUL R2, R32, UR26 ;  /* 0x0000001a20027c20 */ /* 0x008fc60008400000 */
[----:B------:R-:W3:Y:S01]  /*39630*/  LDL.LU R32, [R1+0x3a0] ;  /* 0x0003a00001207983 */ /* 0x000ee20000300800 */
[C---:B------:R-:W-:Y:S02]  /*39640*/  ISETP.LT.OR P0, PT, R0.reuse, 0x91, !P2 ;  /* 0x000000910000780c */ /* 0x040fe40005701670 */
[C---:B------:R-:W-:Y:S02]  /*39650*/  ISETP.LT.OR P1, PT, R0.reuse, 0x92, !P2 ;  /* 0x000000920000780c */ /* 0x040fe40005721670 */
[----:B------:R-:W-:Y:S01]  /*39660*/  ISETP.LT.OR P5, PT, R0, 0x99, !P3 ;  /* 0x000000990000780c */ /* 0x000fe20005fa1670 */
[----:B------:R-:W-:Y:S01]  /*39670*/  FMUL R4, R38, UR26 ;  /* 0x0000001a26047c20 */ /* 0x000fe20008400000 */
[----:B------:R-:W-:Y:S01]  /*39680*/  F2FP.SATFINITE.E4M3.F32.PACK_AB_MERGE_C R5, RZ, R5, RZ ;  /* 0x00000005ff05723e */ /* 0x000fe200048070ff */
[----:B------:R-:W3:Y:S01]  /*39690*/  LDL.LU R38, [R1+0x3a4] ;  /* 0x0003a40001267983 */ /* 0x000ee20000300800 */
[----:B------:R-:W-:Y:S02]  /*396a0*/  F2FP.SATFINITE.E4M3.F32.PACK_AB_MERGE_C R3, RZ, R3, RZ ;  /* 0x00000003ff03723e */ /* 0x000fe400048070ff */
[----:B------:R-:W-:-:S02]  /*396b0*/  F2FP.SATFINITE.E4M3.F32.PACK_AB_MERGE_C R4, RZ, R4, RZ ;  /* 0x00000004ff04723e */ /* 0x000fc400048070ff */
[C---:B------:R-:W-:Y:S01]  /*396c0*/  ISETP.LT.OR P6, PT, R0.reuse, 0x9a, !P3 ;  /* 0x0000009a0000780c */ /* 0x040fe20005fc1670 */
[----:B------:R0:W-:Y:S04]  /*396d0*/  @!P0 STG.E.U8 desc[UR30][R26.64+0x90], R5 ;  /* 0x000090051a008986 */ /* 0x0001e8000c10111e */
[----:B------:R-:W-:Y:S04]  /*396e0*/  @!P1 STG.E.U8 desc[UR30][R26.64+0x91], R4 ;  /* 0x000091041a009986 */ /* 0x000fe8000c10111e */
[----:B------:R1:W-:Y:S01]  /*396f0*/  @!P5 STG.E.U8 desc[UR30][R24.64+0x98], R3 ;  /* 0x000098031800d986 */ /* 0x0003e2000c10111e */
[----:B------:R-:W-:-:S02]  /*39700*/  ISETP.LT.OR P1, PT, R0, 0x9a, !P2 ;  /* 0x0000009a0000780c */ /* 0x000fc40005721670 */
[----:B0-----:R-:W-:Y:S01]  /*39710*/  F2FP.SATFINITE.E4M3.F32.PACK_AB_MERGE_C R5, RZ, R2, RZ ;  /* 0x00000002ff05723e */ /* 0x001fe200048070ff */
[----:B-1----:R-:W-:Y:S02]  /*39720*/  FMUL R3, R37, UR26 ;  /* 0x0000001a25037c20 */ /* 0x002fe40008400000 */
[----:B------:R-:W3:Y:S01]  /*39730*/  LDL.LU R37, [R1+0x3a8] ;  /* 0x0003a80001257983 */ /* 0x000ee20000300800 */
[----:B------:R-:W-:Y:S01]  /*39740*/  FMUL R4, R41, UR26 ;  /* 0x0000001a29047c20 */ /* 0x000fe20008400000 */
[C---:B------:R-:W-:Y:S02]  /*39750*/  ISETP.LT.OR P0, PT, R0.reuse, 0x99, !P2 ;  /* 0x000000990000780c */ /* 0x040fe40005701670 */
[----:B------:R-:W-:Y:S01]  /*39760*/  ISETP.LT.OR P5, PT, R0, 0xa1, !P3 ;  /* 0x000000a10000780c */ /* 0x000fe20005fa1670 */
[----:B------:R0:W-:Y:S02]  /*39770*/  @!P6 STG.E.U8 desc[UR30][R24.64+0x99], R5 ;  /* 0x000099051800e986 */ /* 0x0001e4000c10111e */
[----:B0-----:R-:W-:Y:S01]  /*39780*/  F2FP.SATFINITE.E4M3.F32.PACK_AB_MERGE_C R5, RZ, R4, RZ ;  /* 0x00000004ff05723e */ /* 0x001fe200048070ff */
[----:B------:R-:W-:Y:S01]  /*39790*/  FMUL R2, R35, UR26 ;  /* 0x0000001a23027c20 */ /* 0x000fe20008400000 */
[----:B------:R-:W-:Y:S01]  /*397a0*/  F2FP.SATFINITE.E4M3.F32.PACK_AB_MERGE_C R4, RZ, R3, RZ ;  /* 0x00000003ff04723e */ /* 0x000fe200048070ff */
[----:B------:R-:W3:Y:S03]  /*397b0*/  LDL.LU R35, [R1+0x3ac] ;  /* 0x0003ac0001237983 */ /* 0x000ee60000300800 */
[----:B------:R-:W-:Y:S01]  /*397c0*/  F2FP.SATFINITE.E4M3.F32.PACK_AB_MERGE_C R3, RZ, R2, RZ ;  /* 0x00000002ff03723e */ /* 0x000fe200048070ff */
[----:B------:R-:W-:Y:S04]  /*397d0*/  @!P1 STG.E.U8 desc[UR30][R26.64+0x99], R4 ;  /* 0x000099041a009986 */ /* 0x000fe8000c10111e */
[----:B------:R0:W-:Y:S04]  /*397e0*/  @!P0 STG.E.U8 desc[UR30][R26.64+0x98], R5 ;  /* 0x000098051a008986 */ /* 0x0001e8000c10111e */
[----:B------:R1:W-:Y:S01]  /*397f0*/  @!P5 STG.E.U8 desc[UR30][R24.64+0xa0], R3 ;  /* 0x0000a0031800d986 */ /* 0x0003e2000c10111e */
[----:B--2---:R-:W-:-:S03]  /*39800*/  FMUL R2, R34, UR26 ;  /* 0x0000001a22027c20 */ /* 0x004fc60008400000 */
[----:B------:R-:W2:Y:S02]  /*39810*/  LDL.LU R34, [R1+0x3b0] ;  /* 0x0003b00001227983 */ /* 0x000ea40000300800 */
[----:B0-----:R-:W-:Y:S01]  /*39820*/  F2FP.SATFINITE.E4M3.F32.PACK_AB_MERGE_C R5, RZ, R2, RZ ;  /* 0x00000002ff05723e */ /* 0x001fe200048070ff */
[----:B----4-:R-:W-:Y:S02]  /*39830*/  FMUL R4, R33, UR26 ;  /* 0x0000001a21047c20 */ /* 0x010fe40008400000 */
[----:B------:R-:W4:Y:S01]  /*39840*/  LDL.LU R33, [R1+0x3b4] ;  /* 0x0003b40001217983 */ /* 0x000f220000300800 */
[----:B-1----:R-:W-:-:S03]  /*39850*/  FMUL R3, R39, UR26 ;  /* 0x0000001a27037c20 */ /* 0x002fc60008400000 */
[----:B------:R-:W4:Y:S01]  /*39860*/  LDL.LU R39, [R1+0x3b8] ;  /* 0x0003b80001277983 */ /* 0x000f220000300800 */
[----:B---3--:R-:W-:-:S03]  /*39870*/  FMUL R2, R32, UR26 ;  /* 0x0000001a20027c20 */ /* 0x008fc60008400000 */
[----:B------:R-:W3:Y:S01]  /*39880*/  LDL.LU R32, [R1+0x3bc] ;  /* 0x0003bc0001207983 */ /* 0x000ee20000300800 */
[C---:B------:R-:W-:Y:S02]  /*39890*/  ISETP.LT.OR P6, PT, R0.reuse, 0xa2, !P3 ;  /* 0x000000a20000780c */ /* 0x040fe40005fc1670 */
[C---:B------:R-:W-:Y:S02]  /*398a0*/  ISETP.LT.OR P1, PT, R0.reuse, 0xa2, !P2 ;  /* 0x000000a20000780c */ /* 0x040fe40005721670 */
[C---:B------:R-:W-:Y:S02]  /*398b0*/  ISETP.LT.OR P0, PT, R0.reuse, 0xa1, !P2 ;  /* 0x000000a10000780c */ /* 0x040fe40005701670 */
[----:B------:R-:W-:-:S07]  /*398c0*/  ISETP.LT.OR P5, PT, R0, 0xa9, !P3 ;  /* 0x000000a90000780c */ /* 0x000fce0005fa1670 */
[----:B------:R0:W-:Y:S01]  /*398d0*/  @!P6 STG.E.U8 desc[UR30][R24.64+0xa1], R5 ;  /* 0x0000a1051800e986 */ /* 0x0001e2000c10111e */
[----:B------:R-:W-:Y:S02]  /*398e0*/  ISETP.LT.OR P6, PT, R0, 0xaa, !P3 ;  /* 0x000000aa0000780c */ /* 0x000fe40005fc1670 */
[----:B0-----:R-:W-:Y:S02]  /*398f0*/  F2FP.SATFINITE.E4M3.F32.PACK_AB_MERGE_C R5, RZ, R4, RZ ;  /* 0x00000004ff05723e */ /* 0x001fe400048070ff */
[----:B------:R-:W-:Y:S02]  /*39900*/  F2FP.SATFINITE.E4M3.F32.PACK_AB_MERGE_C R4, RZ, R3, RZ ;  /* 0x00000003ff04723e */ /* 0x000fe400048070ff */
[----:B------:R-:W-:Y:S01]  /*39910*/  F2FP.SATFINITE.E4M3.F32.PACK_AB_MERGE_C R3, RZ, R2, RZ ;  /* 0x00000002ff03723e */ /* 0x000fe200048070ff */
[----:B------:R-:W-:Y:S02]  /*39920*/  FMUL R2, R38, UR26 ;  /* 0x0000001a26027c20 */ /* 0x000fe40008400000 */
[----:B------:R0:W-:Y:S04]  /*39930*/  @!P1 STG.E.U8 desc[UR30][R26.64+0xa1], R4 ;  /* 0x0000a1041a009986 */ /* 0x0001e8000c10111e */
[----:B------:R-:W3:Y:S01]  /*39940*/  LDL.LU R38, [R1+0x3c0] ;  /* 0x0003c00001267983 */ /* 0x000ee20000300800 */
[----:B0-----:R-:W-:-:S03]  /*39950*/  FMUL R4, R37, UR26 ;  /* 0x0000001a25047c20 */ /* 0x001fc60008400000 */
[----:B------:R-:W3:Y:S04]  /*39960*/  LDL.LU R37, [R1+0x3c4] ;  /* 0x0003c40001257983 */ /* 0x000ee80000300800 */
[----:B------:R-:W-:Y:S01]  /*39970*/  @!P0 STG.E.U8 desc[UR30][R26.64+0xa0], R5 ;  /* 0x0000a0051a008986 */ /* 0x000fe2000c10111e */
[----:B------:R-:W-:-:S03]  /*39980*/  ISETP.LT.OR P0, PT, R0, 0xa9, !P2 ;  /* 0x000000a90000780c */ /* 0x000fc60005701670 */
[----:B------:R0:W-:Y:S02]  /*39990*/  @!P5 STG.E.U8 desc[UR30][R24.64+0xa8], R3 ;  /* 0x0000a8031800d986 */ /* 0x0001e4000c10111e */
[----:B0-----:R-:W-:Y:S01]  /*399a0*/  F2FP.SATFINITE.E4M3.F32.PACK_AB_MERGE_C R3, RZ, R2, RZ ;  /* 0x00000002ff03723e */ /* 0x001fe200048070ff */
[----:B------:R-:W-:Y:S02]  /*399b0*/  FMUL R2, R35, UR26 ;  /* 0x0000001a23027c20 */ /* 0x000fe40008400000 */
[----:B------:R-:W3:Y:S04]  /*399c0*/  LDL.LU R35, [R1+0x3c8] ;  /* 0x0003c80001237983 */ /* 0x000ee80000300800 */
[----:B------:R2:W-:Y:S01]  /*399d0*/  @!P6 STG.E.U8 desc[UR30][R24.64+0xa9], R3 ;  /* 0x0000a9031800e986 */ /* 0x0005e2000c10111e */
[----:B------:R-:W-:-:S02]  /*399e0*/  F2FP.SATFINITE.E4M3.F32.PACK_AB_MERGE_C R5, RZ, R4, RZ ;  /* 0x00000004ff05723e */ /* 0x000fc400048070ff */
[----:B------:R-:W-:-:S03]  /*399f0*/  F2FP.SATFINITE.E4M3.F32.PACK_AB_MERGE_C R4, RZ, R2, RZ ;  /* 0x00000002ff04723e */ /* 0x000fc600048070ff */
[----:B------:R0:W-:Y:S01]  /*39a00*/  @!P0 STG.E.U8 desc[UR30][R26.64+0xa8], R5 ;  /* 0x0000a8051a008986 */ /* 0x0001e2000c10111e */
[----:B--2---:R-:W-:-:S03]  /*39a10*/  FMUL R3, R34, UR26 ;  /* 0x0000001a22037c20 */ /* 0x004fc60008400000 */
[----:B------:R-:W2:Y:S01]  /*39a20*/  LDL.LU R34, [R1+0x3cc] ;  /* 0x0003cc0001227983 */ /* 0x000ea20000300800 */
[----:B----4-:R-:W-:-:S03]  /*39a30*/  FMUL R2, R33, UR26 ;  /* 0x0000001a21027c20 */ /* 0x010fc60008400000 */
[----:B------:R-:W4:Y:S02]  /*39a40*/  LDL.LU R33, [R1+0x3d0] ;  /* 0x0003d00001217983 */ /* 0x000f240000300800 */
[----:B0-----:R-:W-:Y:S01]  /*39a50*/  F2FP.SATFINITE.E4M3.F32.PACK_AB_MERGE_C R5, RZ, R2, RZ ;  /* 0x00000002ff05723e */ /* 0x001fe200048070ff */
[----:B---3--:R-:W-:Y:S02]  /*39a60*/  FMUL R2, R32, UR26 ;  /* 0x0000001a20027c20 */ /* 0x008fe40008400000 */
[----:B------:R-:W3:Y:S01]  /*39a70*/  LDL.LU R32, [R1+0x3d4] ;  /* 0x0003d40001207983 */ /* 0x000ee20000300800 */
[C---:B------:R-:W-:Y:S02]  /*39a80*/  ISETP.LT.OR P1, PT, R0.reuse, 0xaa, !P2 ;  /* 0x000000aa0000780c */ /* 0x040fe40005721670 */
[C---:B------:R-:W-:Y:S02]  /*39a90*/  ISETP.LT.OR P5, PT, R0.reuse, 0xb1, !P3 ;  /* 0x000000b10000780c */ /* 0x040fe40005fa1670 */
[----:B------:R-:W-:-:S02]  /*39aa0*/  ISETP.LT.OR P6, PT, R0, 0xb2, !P3 ;  /* 0x000000b20000780c */ /* 0x000fc40005fc1670 */
[----:B------:R-:W-:-:S07]  /*39ab0*/  F2FP.SATFINITE.E4M3.F32.PACK_AB_MERGE_C R3, RZ, R3, RZ ;  /* 0x00000003ff03723e */ /* 0x000fce00048070ff */
[----:B------:R0:W-:Y:S01]  /*39ac0*/  @!P1 STG.E.U8 desc[UR30][R26.64+0xa9], R4 ;  /* 0x0000a9041a009986 */ /* 0x0001e2000c10111e */
[----:B------:R-:W-:-:S03]  /*39ad0*/  ISETP.LT.OR P1, PT, R0, 0xb1, !P2 ;  /* 0x000000b10000780c */ /* 0x000fc60005721670 */
[----:B------:R-:W-:Y:S01]  /*39ae0*/  @!P5 STG.E.U8 desc[UR30][R24.64+0xb0], R3 ;  /* 0x0000b0031800d986 */ /* 0x000fe2000c10111e */
[----:B------:R-:W-:-:S03]  /*39af0*/  ISETP.LT.OR P5, PT, R0, 0xb2, !P2 ;  /* 0x000000b20000780c */ /* 0x000fc600057a1670 */
[----:B------:R1:W-:Y:S01]  /*39b00*/  @!P6 STG.E.U8 desc[UR30][R24.64+0xb1], R5 ;  /* 0x0000b1051800e986 */ /* 0x0003e2000c10111e */
[----:B------:R-:W-:Y:S01]  /*39b10*/  ISETP.LT.OR P6, PT, R0, 0xba, !P3 ;  /* 0x000000ba0000780c */ /* 0x000fe20005fc1670 */
[----:B0-----:R-:W-:Y:S01]  /*39b20*/  FMUL R4, R39, UR26 ;  /* 0x0000001a27047c20 */ /* 0x001fe20008400000 */
[----:B-1----:R-:W-:Y:S01]  /*39b30*/  F2FP.SATFINITE.E4M3.F32.PACK_AB_MERGE_C R5, RZ, R2, RZ ;  /* 0x00000002ff05723e */ /* 0x002fe200048070ff */
[----:B------:R-:W-:Y:S02]  /*39b40*/  FMUL R3, R38, UR26 ;  /* 0x0000001a26037c20 */ /* 0x000fe40008400000 */
[----:B------:R-:W3:Y:S01]  /*39b50*/  LDL.LU R38, [R1+0x3d8] ;  /* 0x0003d80001267983 */ /* 0x000ee20000300800 */
[----:B------:R-:W-:Y:S01]  /*39b60*/  F2FP.SATFINITE.E4M3.F32.PACK_AB_MERGE_C R6, RZ, R4, RZ ;  /* 0x00000004ff06723e */ /* 0x000fe200048070ff */
[----:B------:R-:W-:Y:S02]  /*39b70*/  FMUL R2, R37, UR26 ;  /* 0x0000001a25027c20 */ /* 0x000fe40008400000 */
[----:B------:R-:W3:Y:S01]  /*39b80*/  LDL.LU R37, [R1+0x3dc] ;  /* 0x0003dc0001257983 */ /* 0x000ee20000300800 */
[----:B------:R-:W-:-:S02]  /*39b90*/  F2FP.SATFINITE.E4M3.F32.PACK_AB_MERGE_C R4, RZ, R3, RZ ;  /* 0x00000003ff04723e */ /* 0x000fc400048070ff */
[----:B------:R-:W-:Y:S02]  /*39ba0*/  F2FP.SATFINITE.E4M3.F32.PACK_AB_MERGE_C R3, RZ, R2, RZ ;  /* 0x00000002ff03723e */ /* 0x000fe400048070ff */
[----:B------:R-:W-:Y:S01]  /*39bb0*/  ISETP.LT.OR P0, PT, R0, 0xb9, !P3 ;  /* 0x000000b90000780c */ /* 0x000fe20005f01670 */
[----:B------:R-:W-:Y:S04]  /*39bc0*/  @!P1 STG.E.U8 desc[UR30][R26.64+0xb0], R6 ;  /* 0x0000b0061a009986 */ /* 0x000fe8000c10111e */
[----:B------:R0:W-:Y:S04]  /*39bd0*/  @!P5 STG.E.U8 desc[UR30][R26.64+0xb1], R5 ;  /* 0x0000b1051a00d986 */ /* 0x0001e8000c10111e */
[----:B------:R2:W-:Y:S01]  /*39be0*/  @!P6 STG.E.U8 desc[UR30][R24.64+0xb9], R3 ;  /* 0x0000b9031800e986 */ /* 0x0005e2000c10111e */
[----:B------:R-:W-:-:S03]  /*39bf0*/  FMUL R2, R35, UR26 ;  /* 0x0000001a23027c20 */ /* 0x000fc60008400000 */
[----:B------:R-:W3:Y:S02]  /*39c00*/  LDL.LU R35, [R1+0x3e0] ;  /* 0x0003e00001237983 */ /* 0x000ee40000300800 */
[----:B0-----:R-:W-:Y:S02]  /*39c10*/  F2FP.SATFINITE.E4M3.F32.PACK_AB_MERGE_C R5, RZ, R2, RZ ;  /* 0x00000002ff05723e */ /* 0x001fe400048070ff */
[----:B------:R0:W-:Y:S01]  /*39c20*/  @!P0 STG.E.U8 desc[UR30][R24.64+0xb8], R4 ;  /* 0x0000b80418008986 */ /* 0x0001e2000c10111e */
[----:B--2---:R-:W-:-:S03]  /*39c30*/  FMUL R3, R34, UR26 ;  /* 0x0000001a22037c20 */ /* 0x004fc60008400000 */
[----:B------:R-:W2:Y:S02]  /*39c40*/  LDL.LU R34, [R1+0x3e4] ;  /* 0x0003e40001227983 */ /* 0x000ea40000300800 */
[----:B0-----:R-:W-:Y:S01]  /*39c50*/  F2FP.SATFINITE.E4M3.F32.PACK_AB_MERGE_C R4, RZ, R3, RZ ;  /* 0x00000003ff04723e */ /* 0x001fe200048070ff */
[----:B----4-:R-:W-:Y:S02]  /*39c60*/  FMUL R2, R33, UR26 ;  /* 0x0000001a21027c20 */ /* 0x010fe40008400000 */
[----:B------:R-:W4:Y:S03]  /*39c70*/  LDL.LU R33, [R1+0x3e8] ;  /* 0x0003e80001217983 */ /* 0x000f260000300800 */
[----:B------:R-:W-:Y:S01]  /*39c80*/  F2FP.SATFINITE.E4M3.F32.PACK_AB_MERGE_C R3, RZ, R2, RZ ;  /* 0x00000002ff03723e */ /* 0x000fe200048070ff */
[----:B---3--:R-:W-:Y:S02]  /*39c90*/  FMUL R2, R32, UR26 ;  /* 0x0000001a20027c20 */ /* 0x008fe40008400000 */
[----:B------:R-:W3:Y:S01]  /*39ca0*/  LDL.LU R32, [R1+0x3ec] ;  /* 0x0003ec0001207983 */ /* 0x000ee20000300800 */
[----:B------:R-:W-:-:S02]  /*39cb0*/  ISETP.LT.OR P5, PT, R0, 0xb9, !P2 ;  /* 0x000000b90000780c */ /* 0x000fc400057a1670 */
[----:B------:R-:W-:Y:S01]  /*39cc0*/  ISETP.GE.AND P1, PT, R36, 0x81, PT ;  /* 0x000000812400780c */ /* 0x000fe20003f26270 */
[----:B------:R-:W3:Y:S01]  /*39cd0*/  LDL.LU R39, [R1+0x3f0] ;  /* 0x0003f00001277983 */ /* 0x000ee20000300800 */
[C---:B------:R-:W-:Y:S02]  /*39ce0*/  ISETP.LT.OR P0, PT, R0.reuse, 0xba, !P2 ;  /* 0x000000ba0000780c */ /* 0x040fe40005701670 */
[----:B------:R-:W-:-:S07]  /*39cf0*/  ISETP.LT.OR P6, PT, R0, 0x1, !P1 ;  /* 0x000000010000780c */ /* 0x000fce0004fc1670 */
[----:B------:R-:W-:Y:S01]  /*39d00*/  @!P5 STG.E.U8 desc[UR30][R26.64+0xb8], R5 ;  /* 0x0000b8051a00d986 */ /* 0x000fe2000c10111e */
[----:B------:R-:W-:Y:S02]  /*39d10*/  ISETP.LT.OR P5, PT, R0, 0x2, !P1 ;  /* 0x000000020000780c */ /* 0x000fe40004fa1670 */
[----:B------:R-:W-:Y:S01]  /*39d20*/  F2FP.SATFINITE.E4M3.F32.PACK_AB_MERGE_C R2, RZ, R2, RZ ;  /* 0x00000002ff02723e */ /* 0x000fe200048070ff */
[----:B------:R-:W-:Y:S01]  /*39d30*/  @!P0 STG.E.U8 desc[UR30][R26.64+0xb9], R4 ;  /* 0x0000b9041a008986 */ /* 0x000fe2000c10111e */
[----:B------:R-:W-:-:S03]  /*39d40*/  ISETP.GE.AND P0, PT, R36, 0x89, PT ;  /* 0x000000892400780c */ /* 0x000fc60003f06270 */
[----:B------:R0:W-:Y:S01]  /*39d50*/  @!P6 STG.E.U8 desc[UR30][R30.64], R3 ;  /* 0x000000031e00e986 */ /* 0x0001e2000c10111e */
[----:B------:R-:W-:-:S05]  /*39d60*/  ISETP.LT.OR P6, PT, R0, 0x1, !P0 ;  /* 0x000000010000780c */ /* 0x000fca00047c1670 */
[----:B------:R1:W-:Y:S01]  /*39d70*/  @!P5 STG.E.U8 desc[UR30][R30.64+0x1], R2 ;  /* 0x000001021e00d986 */ /* 0x0003e2000c10111e */
[----:B------:R-:W-:Y:S01]  /*39d80*/  ISETP.LT.OR P5, PT, R0, 0x2, !P0 ;  /* 0x000000020000780c */ /* 0x000fe200047a1670 */
[----:B0-----:R-:W-:Y:S02]  /*39d90*/  FMUL R3, R38, UR26 ;  /* 0x0000001a26037c20 */ /* 0x001fe40008400000 */
[----:B------:R-:W3:Y:S03]  /*39da0*/  LDL.LU R38, [R1+0x3f4] ;  /* 0x0003f40001267983 */ /* 0x000ee60000300800 */
[----:B------:R-:W-:Y:S01]  /*39db0*/  F2FP.SATFINITE.E4M3.F32.PACK_AB_MERGE_C R3, RZ, R3, RZ ;  /* 0x00000003ff03723e */ /* 0x000fe200048070ff */
[----:B-1----:R-:W-:Y:S02]  /*39dc0*/  FMUL R2, R37, UR26 ;  /* 0x0000001a25027c20 */ /* 0x002fe40008400000 */
[----:B------:R-:W3:Y:S03]  /*39dd0*/  LDL.LU R37, [R1+0x3f8] ;  /* 0x0003f80001257983 */ /* 0x000ee60000300800 */
[----:B------:R-:W-:Y:S01]  /*39de0*/  F2FP.SATFINITE.E4M3.F32.PACK_AB_MERGE_C R2, RZ, R2, RZ ;  /* 0x00000002ff02723e */ /* 0x000fe200048070ff */
[----:B------:R0:W-:Y:S01]  /*39df0*/  @!P6 STG.E.U8 desc[UR30][R28.64], R3 ;  /* 0x000000031c00e986 */ /* 0x0001e2000c10111e */
[----:B------:R-:W-:-:S03]  /*39e00*/  ISETP.LT.OR P6, PT, R0, 0x9, !P1 ;  /* 0x000000090000780c */ /* 0x000fc60004fc1670 */
[----:B------:R2:W-:Y:S01]  /*39e10*/  @!P5 STG.E.U8 desc[UR30][R28.64+0x1], R2 ;  /* 0x000001021c00d986 */ /* 0x0005e2000c10111e */
[----:B------:R-:W-:Y:S01]  /*39e20*/  ISETP.LT.OR P5, PT, R0, 0xa, !P1 ;  /* 0x0000000a0000780c */ /* 0x000fe20004fa1670 */
[----:B0-----:R-:W-:Y:S02]  /*39e30*/  FMUL R3, R35, UR26 ;  /* 0x0000001a23037c20 */ /* 0x001fe40008400000 */
[----:B------:R-:W3:Y:S03]  /*39e40*/  LDL.LU R35, [R1+0x3fc] ;  /* 0x0003fc0001237983 */ /* 0x000ee60000300800 */
[----:B------:R-:W-:-:S05]  /*39e50*/  F2FP.SATFINITE.E4M3.F32.PACK_AB_MERGE_C R3, RZ, R3, RZ ;  /* 0x00000003ff03723e */ /* 0x000fca00048070ff */
[----:B------:R4:W-:Y:S01]  /*39e60*/  @!P6 STG.E.U8 desc[UR30][R30.64+0x8], R3 ;  /* 0x000008031e00e986 */ /* 0x0009e2000c10111e */
[----:B--2---:R-:W-:-:S03]  /*39e70*/  FMUL R2, R34, UR26 ;  /* 0x0000001a22027c20 */ /* 0x004fc60008400000 */
[----:B------:R-:W2:Y:S02]  /*39e80*/  LDL.LU R34, [R1+0x400] ;  /* 0x0004000001227983 */ /* 0x000ea40000300800 */
[----:B------:R-:W-:-:S05]  /*39e90*/  F2FP.SATFINITE.E4M3.F32.PACK_AB_MERGE_C R2, RZ, R2, RZ ;  /* 0x00000002ff02723e */ /* 0x000fca00048070ff */
[----:B------:R3:W-:Y:S01]  /*39ea0*/  @!P5 STG.E.U8 desc[UR30][R30.64+0x9], R2 ;  /* 0x000009021e00d986 */ /* 0x0007e2000c10111e */
[----:B----4-:R-:W-:-:S03]  /*39eb0*/  FMUL R3, R33, UR26 ;  /* 0x0000001a21037c20 */ /* 0x010fc60008400000 */
[----:B------:R-:W4:Y:S01]  /*39ec0*/  LDL.LU R33, [R1+0x404] ;  /* 0x0004040001217983 */ /* 0x000f220000300800 */
[----:B---3--:R-:W-:-:S03]  /*39ed0*/  FMUL R2, R32, UR26 ;  /* 0x0000001a20027c20 */ /* 0x008fc60008400000 */
[----:B------:R-:W3:Y:S01]  /*39ee0*/  LDL.LU R32, [R1+0x408] ;  /* 0x0004080001207983 */ /* 0x000ee20000300800 */
[C---:B------:R-:W-:Y:S02]  /*39ef0*/  ISETP.LT.OR P6, PT, R0.reuse, 0x9, !P0 ;  /* 0x000000090000780c */ /* 0x040fe400047c1670 */
[----:B------:R-:W-:Y:S02]  /*39f00*/  F2FP.SATFINITE.E4M3.F32.PACK_AB_MERGE_C R3, RZ, R3, RZ ;  /* 0x00000003ff03723e */ /* 0x000fe400048070ff */
[----:B------:R-:W-:-:S09]  /*39f10*/  ISETP.LT.OR P5, PT, R0, 0xa, !P0 ;  /* 0x0000000a0000780c */ /* 0x000fd200047a1670 */
[----:B------:R0:W-:Y:S01]  /*39f20*/  @!P6 STG.E.U8 desc[UR30][R28.64+0x8], R3 ;  /* 0x000008031c00e986 */ /* 0x0001e2000c10111e */
[C---:B------:R-:W-:Y:S02]  /*39f30*/  ISETP.LT.OR P6, PT, R0.reuse, 0x11, !P1 ;  /* 0x000000110000780c */ /* 0x040fe40004fc1670 */
[----:B------:R-:W-:Y:S01]  /*39f40*/  F2FP.SATFINITE.E4M3.F32.PACK_AB_MERGE_C R2, RZ, R2, RZ ;  /* 0x00000002ff02723e */ /* 0x000fe200048070ff */
[----:B0-----:R-:W-:Y:S02]  /*39f50*/  FMUL R3, R39, UR26 ;  /* 0x0000001a27037c20 */ /* 0x001fe40008400000 */
[----:B------:R-:W3:Y:S03]  /*39f60*/  LDL.LU R39, [R1+0x40c] ;  /* 0x00040c0001277983 */ /* 0x000ee60000300800 */
[----:B------:R-:W-:Y:S01]  /*39f70*/  F2FP.SATFINITE.E4M3.F32.PACK_AB_MERGE_C R3, RZ, R3, RZ ;  /* 0x00000003ff03723e */ /* 0x000fe200048070ff */
[----:B------:R0:W-:Y:S01]  /*39f80*/  @!P5 STG.E.U8 desc[UR30][R28.64+0x9], R2 ;  /* 0x000009021c00d986 */ /* 0x0001e2000c10111e */
[----:B------:R-:W-:-:S03]  /*39f90*/  ISETP.LT.OR P5, PT, R0, 0x12, !P1 ;  /* 0x000000120000780c */ /* 0x000fc60004fa1670 */
[----:B------:R1:W-:Y:S01]  /*39fa0*/  @!P6 STG.E.U8 desc[UR30][R30.64+0x10], R3 ;  /* 0x000010031e00e986 */ /* 0x0003e2000c10111e */
[----:B------:R-:W-:Y:S01]  /*39fb0*/  ISETP.LT.OR P6, PT, R0, 0x11, !P0 ;  /* 0x000000110000780c */ /* 0x000fe200047c1670 */
[----:B0-----:R-:W-:Y:S02]  /*39fc0*/  FMUL R2, R38, UR26 ;  /* 0x0000001a26027c20 */ /* 0x001fe40008400000 */
[----:B------:R-:W3:Y:S01]  /*39fd0*/  LDL.LU R38, [R1+0x410] ;  /* 0x0004100001267983 */ /* 0x000ee20000300800 */
[----:B-1----:R-:W-:-:S03]  /*39fe0*/  FMUL R3, R37, UR26 ;  /* 0x0000001a25037c20 */ /* 0x002fc60008400000 */
[----:B------:R-:W3:Y:S01]  /*39ff0*/  LDL.LU R37, [R1+0x414] ;  /* 0x0004140001257983 */ /* 0x000ee20000300800 */
[----:B------:R-:W-:Y:S02]  /*3a000*/  F2FP.SATFINITE.E4M3.F32.PACK_AB_MERGE_C R2, RZ, R2, RZ ;  /* 0x00000002ff02723e */ /* 0x000fe400048070ff */
[----:B------:R-:W-:-:S03]  /*3a010*/  F2FP.SATFINITE.E4M3.F32.PACK_AB_MERGE_C R3, RZ, R3, RZ ;  /* 0x00000003ff03723e */ /* 0x000fc600048070ff */
        /* <DEDUP_REMOVED lines=230> */
[----:B------:R-:W-:Y:S02]  /*3ae80*/  ISETP.LT.OR P5, PT, R0, 0x72, !P1 ;  /* 0x000000720000780c */ /* 0x000fe40004fa1670 */
[----:B------:R-:W-:Y:S01]  /*3ae90*/  F2FP.SATFINITE.E4M3.F32.PACK_AB_MERGE_C R3, RZ, R3, RZ ;  /* 0x00000003ff03723e */ /* 0x000fe200048070ff */
[----:B0-----:R-:W-:-:S04]  /*3aea0*/  FMUL R2, R39, UR26 ;  /* 0x0000001a27027c20 */ /* 0x001fc80008400000 */
[----:B------:R0:W-:Y:S01]  /*3aeb0*/  @!P6 STG.E.U8 desc[UR30][R30.64+0x70], R3 ;  /* 0x000070031e00e986 */ /* 0x0001e2000c10111e */
[----:B------:R-:W-:-:S03]  /*3aec0*/  F2FP.SATFINITE.E4M3.F32.PACK_AB_MERGE_C R2, RZ, R2, RZ ;  /* 0x00000002ff02723e */ /* 0x000fc600048070ff */
[----:B------:R-:W3:Y:S01]  /*3aed0*/  LDL.LU R39, [R1+0x4d0] ;  /* 0x0004d00001277983 */ /* 0x000ee20000300800 */
[----:B------:R-:W-:-:S03]  /*3aee0*/  ISETP.LT.OR P6, PT, R0, 0x71, !P0 ;  /* 0x000000710000780c */ /* 0x000fc600047c1670 */
[----:B------:R1:W-:Y:S01]  /*3aef0*/  @!P5 STG.E.U8 desc[UR30][R30.64+0x71], R2 ;  /* 0x000071021e00d986 */ /* 0x0003e2000c10111e */
[----:B------:R-:W-:Y:S01]  /*3af00*/  ISETP.LT.OR P5, PT, R0, 0x72, !P0 ;  /* 0x000000720000780c */ /* 0x000fe200047a1670 */
[----:B0-----:R-:W-:Y:S02]  /*3af10*/  FMUL R3, R38, UR26 ;  /* 0x0000001a26037c20 */ /* 0x001fe40008400000 */
[----:B------:R-:W3:Y:S01]  /*3af20*/  LDL.LU R38, [R1+0x4d4] ;  /* 0x0004d40001267983 */ /* 0x000ee20000300800 */
[----:B-1----:R-:W-:Y:S02]  /*3af30*/  FMUL R2, R37, UR26 ;  /* 0x0000001a25027c20 */ /* 0x002fe40008400000 */
[----:B------:R-:W-:Y:S01]  /*3af40*/  F2FP.SATFINITE.E4M3.F32.PACK_AB_MERGE_C R3, RZ, R3, RZ ;  /* 0x00000003ff03723e */ /* 0x000fe200048070ff */
[----:B------:R-:W3:Y:S02]  /*3af50*/  LDL.LU R37, [R1+0x4d8] ;  /* 0x0004d80001257983 */ /* 0x000ee40000300800 */
[----:B------:R-:W-:-:S02]  /*3af60*/  F2FP.SATFINITE.E4M3.F32.PACK_AB_MERGE_C R2, RZ, R2, RZ ;  /* 0x00000002ff02723e */ /* 0x000fc400048070ff */
[----:B------:R0:W-:Y:S04]  /*3af70*/  @!P6 STG.E.U8 desc[UR30][R28.64+0x70], R3 ;  /* 0x000070031c00e986 */ /* 0x0001e8000c10111e */
[----:B------:R2:W-:Y:S01]  /*3af80*/  @!P5 STG.E.U8 desc[UR30][R28.64+0x71], R2 ;  /* 0x000071021c00d986 */ /* 0x0005e2000c10111e */
[----:B------:R-:W-:Y:S01]  /*3af90*/  ISETP.LT.OR P5, PT, R0, 0x7a, !P1 ;  /* 0x0000007a0000780c */ /* 0x000fe20004fa1670 */
[----:B0-----:R-:W-:Y:S02]  /*3afa0*/  FMUL R3, R35, UR26 ;  /* 0x0000001a23037c20 */ /* 0x001fe40008400000 */
[----:B------:R-:W3:Y:S03]  /*3afb0*/  LDL.LU R35, [R1+0x4dc] ;  /* 0x0004dc0001237983 */ /* 0x000ee60000300800 */
[----:B------:R-:W-:Y:S01]  /*3afc0*/  F2FP.SATFINITE.E4M3.F32.PACK_AB_MERGE_C R4, RZ, R3, RZ ;  /* 0x00000003ff04723e */ /* 0x000fe200048070ff */
[----:B--2---:R-:W-:-:S02]  /*3afd0*/  FMUL R2, R34, UR26 ;  /* 0x0000001a22027c20 */ /* 0x004fc40008400000 */
[----:B------:R-:W2:Y:S03]  /*3afe0*/  LDL.LU R34, [R1+0x4e0] ;  /* 0x0004e00001227983 */ /* 0x000ea60000300800 */
[----:B------:R-:W-:-:S05]  /*3aff0*/  F2FP.SATFINITE.E4M3.F32.PACK_AB_MERGE_C R3, RZ, R2, RZ ;  /* 0x00000002ff03723e */ /* 0x000fca00048070ff */
[----:B------:R3:W-:Y:S01]  /*3b000*/  @!P5 STG.E.U8 desc[UR30][R30.64+0x79], R3 ;  /* 0x000079031e00d986 */ /* 0x0007e2000c10111e */
[----:B----4-:R-:W-:-:S03]  /*3b010*/  FMUL R2, R33, UR26 ;  /* 0x0000001a21027c20 */ /* 0x010fc60008400000 */
[----:B------:R-:W4:Y:S01]  /*3b020*/  LDL.LU R33, [R1+0x4e4] ;  /* 0x0004e40001217983 */ /* 0x000f220000300800 */
[----:B---3--:R-:W-:-:S03]  /*3b030*/  FMUL R3, R32, UR26 ;  /* 0x0000001a20037c20 */ /* 0x008fc60008400000 */
[----:B------:R-:W3:Y:S01]  /*3b040*/  LDL.LU R32, [R1+0x4e8] ;  /* 0x0004e80001207983 */ /* 0x000ee20000300800 */
[----:B------:R-:W-:Y:S02]  /*3b050*/  ISETP.LT.OR P6, PT, R0, 0x79, !P1 ;  /* 0x000000790000780c */ /* 0x000fe40004fc1670 */
[----:B------:R-:W-:-:S11]  /*3b060*/  F2FP.SATFINITE.E4M3.F32.PACK_AB_MERGE_C R2, RZ, R2, RZ ;  /* 0x00000002ff02723e */ /* 0x000fd600048070ff */
[----:B------:R-:W-:Y:S01]  /*3b070*/  @!P6 STG.E.U8 desc[UR30][R30.64+0x78], R4 ;  /* 0x000078041e00e986 */ /* 0x000fe2000c10111e */
[C---:B------:R-:W-:Y:S02]  /*3b080*/  ISETP.LT.OR P6, PT, R0.reuse, 0x79, !P0 ;  /* 0x000000790000780c */ /* 0x040fe400047c1670 */
[----:B------:R-:W-:-:S11]  /*3b090*/  ISETP.LT.OR P5, PT, R0, 0x7a, !P0 ;  /* 0x0000007a0000780c */ /* 0x000fd600047a1670 */
[----:B------:R0:W-:Y:S01]  /*3b0a0*/  @!P6 STG.E.U8 desc[UR30][R28.64+0x78], R2 ;  /* 0x000078021c00e986 */ /* 0x0001e2000c10111e */
[----:B------:R-:W-:Y:S01]  /*3b0b0*/  ISETP.LT.OR P6, PT, R0, 0x81, !P1 ;  /* 0x000000810000780c */ /* 0x000fe20004fc1670 */
[----:B0-----:R-:W-:Y:S02]  /*3b0c0*/  FMUL R2, R39, UR26 ;  /* 0x0000001a27027c20 */ /* 0x001fe40008400000 */
[----:B------:R-:W3:Y:S01]  /*3b0d0*/  LDL.LU R39, [R1+0x4ec] ;  /* 0x0004ec0001277983 */ /* 0x000ee20000300800 */
[----:B------:R-:W-:Y:S02]  /*3b0e0*/  FMUL R4, R38, UR26 ;  /* 0x0000001a26047c20 */ /* 0x000fe40008400000 */
[----:B------:R-:W-:Y:S01]  /*3b0f0*/  F2FP.SATFINITE.E4M3.F32.PACK_AB_MERGE_C R5, RZ, R2, RZ ;  /* 0x00000002ff05723e */ /* 0x000fe200048070ff */
[----:B------:R-:W3:Y:S02]  /*3b100*/  LDL.LU R38, [R1+0x4f0] ;  /* 0x0004f00001267983 */ /* 0x000ee40000300800 */
[----:B------:R-:W-:Y:S01]  /*3b110*/  F2FP.SATFINITE.E4M3.F32.PACK_AB_MERGE_C R7, RZ, R4, RZ ;  /* 0x00000004ff07723e */ /* 0x000fe200048070ff */
[----:B------:R-:W-:-:S02]  /*3b120*/  FMUL R4, R37, UR26 ;  /* 0x0000001a25047c20 */ /* 0x000fc40008400000 */
[----:B------:R-:W3:Y:S01]  /*3b130*/  LDL.LU R37, [R1+0x4f4] ;  /* 0x0004f40001257983 */ /* 0x000ee20000300800 */
[----:B------:R-:W-:-:S05]  /*3b140*/  F2FP.SATFINITE.E4M3.F32.PACK_AB_MERGE_C R3, RZ, R3, RZ ;  /* 0x00000003ff03723e */ /* 0x000fca00048070ff */
[----:B------:R-:W-:Y:S01]  /*3b150*/  @!P5 STG.E.U8 desc[UR30][R28.64+0x79], R3 ;  /* 0x000079031c00d986 */ /* 0x000fe2000c10111e */
[----:B------:R-:W-:-:S03]  /*3b160*/  FMUL R2, R35, UR26 ;  /* 0x0000001a23027c20 */ /* 0x000fc60008400000 */
[----:B------:R-:W3:Y:S02]  /*3b170*/  LDL.LU R35, [R1+0x4f8] ;  /* 0x0004f80001237983 */ /* 0x000ee40000300800 */
[----:B------:R-:W-:Y:S02]  /*3b180*/  F2FP.SATFINITE.E4M3.F32.PACK_AB_MERGE_C R11, RZ, R2, RZ ;  /* 0x00000002ff0b723e */ /* 0x000fe400048070ff */
[----:B------:R0:W-:Y:S01]  /*3b190*/  @!P6 STG.E.U8 desc[UR30][R30.64+0x80], R5 ;  /* 0x000080051e00e986 */ /* 0x0001e2000c10111e */
[----:B--2---:R-:W-:-:S03]  /*3b1a0*/  FMUL R2, R34, UR26 ;  /* 0x0000001a22027c20 */ /* 0x004fc60008400000 */
[----:B------:R-:W2:Y:S02]  /*3b1b0*/  LDL.LU R34, [R1+0x4fc] ;  /* 0x0004fc0001227983 */ /* 0x000ea40000300800 */
[----:B0-----:R-:W-:Y:S01]  /*3b1c0*/  F2FP.SATFINITE.E4M3.F32.PACK_AB_MERGE_C R5, RZ, R2, RZ ;  /* 0x00000002ff05723e */ /* 0x001fe200048070ff */
[----:B----4-:R-:W-:Y:S02]  /*3b1d0*/  FMUL R3, R33, UR26 ;  /* 0x0000001a21037c20 */ /* 0x010fe40008400000 */
[----:B------:R-:W4:Y:S01]  /*3b1e0*/  LDL.LU R33, [R1+0x500] ;  /* 0x0005000001217983 */ /* 0x000f220000300800 */
[----:B---3--:R-:W-:-:S03]  /*3b1f0*/  FMUL R2, R32, UR26 ;  /* 0x0000001a20027c20 */ /* 0x008fc60008400000 */
[----:B------:R-:W3:Y:S01]  /*3b200*/  LDL.LU R32, [R1+0x504] ;  /* 0x0005040001207983 */ /* 0x000ee20000300800 */
[C---:B------:R-:W-:Y:S02]  /*3b210*/  ISETP.LT.OR P5, PT, R0.reuse, 0x82, !P1 ;  /* 0x000000820000780c */ /* 0x040fe40004fa1670 */
[----:B------:R-:W-:Y:S02]  /*3b220*/  ISETP.LT.OR P6, PT, R0, 0x81, !P0 ;  /* 0x000000810000780c */ /* 0x000fe400047c1670 */
[----:B------:R-:W-:-:S09]  /*3b230*/  F2FP.SATFINITE.E4M3.F32.PACK_AB_MERGE_C R9, RZ, R4, RZ ;  /* 0x00000004ff09723e */ /* 0x000fd200048070ff */
[----:B------:R0:W-:Y:S01]  /*3b240*/  @!P5 STG.E.U8 desc[UR30][R30.64+0x81], R7 ;  /* 0x000081071e00d986 */ /* 0x0001e2000c10111e */
[----:B------:R-:W-:-:S03]  /*3b250*/  ISETP.LT.OR P5, PT, R0, 0x82, !P0 ;  /* 0x000000820000780c */ /* 0x000fc600047a1670 */
[----:B------:R1:W-:Y:S01]  /*3b260*/  @!P6 STG.E.U8 desc[UR30][R28.64+0x80], R9 ;  /* 0x000080091c00e986 */ /* 0x0003e2000c10111e */
[----:B------:R-:W-:-:S09]  /*3b270*/  ISETP.LT.OR P6, PT, R0, 0x89, !P1 ;  /* 0x000000890000780c */ /* 0x000fd20004fc1670 */
[----:B------:R1:W-:Y:S01]  /*3b280*/  @!P5 STG.E.U8 desc[UR30][R28.64+0x81], R11 ;  /* 0x0000810b1c00d986 */ /* 0x0003e2000c10111e */
[C---:B------:R-:W-:Y:S02]  /*3b290*/  ISETP.LT.OR P5, PT, R0.reuse, 0x8a, !P1 ;  /* 0x0000008a0000780c */ /* 0x040fe40004fa1670 */
[----:B0-----:R-:W-:Y:S01]  /*3b2a0*/  F2FP.SATFINITE.E4M3.F32.PACK_AB_MERGE_C R7, RZ, R3, RZ ;  /* 0x00000003ff07723e */ /* 0x001fe200048070ff */
[----:B------:R0:W-:Y:S01]  /*3b2b0*/  @!P6 STG.E.U8 desc[UR30][R30.64+0x88], R5 ;  /* 0x000088051e00e986 */ /* 0x0001e2000c10111e */
[----:B------:R-:W-:Y:S02]  /*3b2c0*/  ISETP.LT.OR P6, PT, R0, 0x89, !P0 ;  /* 0x000000890000780c */ /* 0x000fe400047c1670 */
[----:B-1----:R-:W-:Y:S01]  /*3b2d0*/  F2FP.SATFINITE.E4M3.F32.PACK_AB_MERGE_C R9, RZ, R2, RZ ;  /* 0x00000002ff09723e */ /* 0x002fe200048070ff */
[----:B------:R-:W-:Y:S02]  /*3b2e0*/  FMUL R3, R39, UR26 ;  /* 0x0000001a27037c20 */ /* 0x000fe40008400000 */
[----:B------:R-:W3:Y:S01]  /*3b2f0*/  LDL.LU R39, [R1+0x508] ;  /* 0x0005080001277983 */ /* 0x000ee20000300800 */
[----:B------:R-:W-:-:S03]  /*3b300*/  FMUL R2, R38, UR26 ;  /* 0x0000001a26027c20 */ /* 0x000fc60008400000 */
[----:B------:R1:W-:Y:S01]  /*3b310*/  @!P5 STG.E.U8 desc[UR30][R30.64+0x89], R7 ;  /* 0x000089071e00d986 */ /* 0x0003e2000c10111e */
[----:B------:R-:W-:Y:S02]  /*3b320*/  ISETP.LT.OR P5, PT, R0, 0x8a, !P0 ;  /* 0x0000008a0000780c */ /* 0x000fe400047a1670 */
[----:B------:R-:W-:Y:S01]  /*3b330*/  F2FP.SATFINITE.E4M3.F32.PACK_AB_MERGE_C R11, RZ, R3, RZ ;  /* 0x00000003ff0b723e */ /* 0x000fe200048070ff */
[----:B------:R-:W3:Y:S01]  /*3b340*/  LDL.LU R38, [R1+0x50c] ;  /* 0x00050c0001267983 */ /* 0x000ee20000300800 */
[----:B------:R-:W-:-:S03]  /*3b350*/  FMUL R3, R37, UR26 ;  /* 0x0000001a25037c20 */ /* 0x000fc60008400000 */
[----:B------:R-:W3:Y:S01]  /*3b360*/  LDL.LU R37, [R1+0x510] ;  /* 0x0005100001257983 */ /* 0x000ee20000300800 */
[----:B0-----:R-:W-:Y:S02]  /*3b370*/  F2FP.SATFINITE.E4M3.F32.PACK_AB_MERGE_C R5, RZ, R2, RZ ;  /* 0x00000002ff05723e */ /* 0x001fe400048070ff */
[----:B-1----:R-:W-:Y:S01]  /*3b380*/  F2FP.SATFINITE.E4M3.F32.PACK_AB_MERGE_C R7, RZ, R3, RZ ;  /* 0x00000003ff07723e */ /* 0x002fe200048070ff */
[----:B------:R0:W-:Y:S04]  /*3b390*/  @!P6 STG.E.U8 desc[UR30][R28.64+0x88], R9 ;  /* 0x000088091c00e986 */ /* 0x0001e8000c10111e */
[----:B------:R1:W-:Y:S01]  /*3b3a0*/  @!P5 STG.E.U8 desc[UR30][R28.64+0x89], R11 ;  /* 0x0000890b1c00d986 */ /* 0x0003e2000c10111e */
[----:B------:R-:W-:-:S03]  /*3b3b0*/  FMUL R2, R35, UR26 ;  /* 0x0000001a23027c20 */ /* 0x000fc60008400000 */
[----:B------:R-:W3:Y:S02]  /*3b3c0*/  LDL.LU R35, [R1+0x514] ;  /* 0x0005140001237983 */ /* 0x000ee40000300800 */
[----:B0-----:R-:W-:Y:S01]  /*3b3d0*/  F2FP.SATFINITE.E4M3.F32.PACK_AB_MERGE_C R9, RZ, R2, RZ ;  /* 0x00000002ff09723e */ /* 0x001fe200048070ff */
[----:B--2---:R-:W-:Y:S02]  /*3b3e0*/  FMUL R3, R34, UR26 ;  /* 0x0000001a22037c20 */ /* 0x004fe40008400000 */
[----:B------:R-:W2:Y:S03]  /*3b3f0*/  LDL.LU R34, [R1+0x518] ;  /* 0x0005180001227983 */ /* 0x000ea60000300800 */
[----:B-1----:R-:W-:Y:S01]  /*3b400*/  F2FP.SATFINITE.E4M3.F32.PACK_AB_MERGE_C R11, RZ, R3, RZ ;  /* 0x00000003ff0b723e */ /* 0x002fe200048070ff */
[----:B----4-:R-:W-:Y:S02]  /*3b410*/  FMUL R2, R33, UR26 ;  /* 0x0000001a21027c20 */ /* 0x010fe40008400000 */
[----:B------:R-:W4:Y:S01]  /*3b420*/  LDL.LU R33, [R1+0x51c] ;  /* 0x00051c0001217983 */ /* 0x000f220000300800 */
[----:B---3--:R-:W-:-:S03]  /*3b430*/  FMUL R3, R32, UR26 ;  /* 0x0000001a20037c20 */ /* 0x008fc60008400000 */
[----:B------:R-:W3:Y:S01]  /*3b440*/  LDL.LU R32, [R1+0x520] ;  /* 0x0005200001207983 */ /* 0x000ee20000300800 */
[C---:B------:R-:W-:Y:S02]  /*3b450*/  ISETP.LT.OR P6, PT, R0.reuse, 0x91, !P1 ;  /* 0x000000910000780c */ /* 0x040fe40004fc1670 */
[----:B------:R-:W-:-:S11]  /*3b460*/  ISETP.LT.OR P5, PT, R0, 0x92, !P1 ;  /* 0x000000920000780c */ /* 0x000fd60004fa1670 */
        /* <DEDUP_REMOVED lines=8> */
[C---:B------:R-:W-:Y:S02]  /*3b4f0*/  ISETP.LT.OR P5, PT, R0.reuse, 0x9a, !P1 ;  /* 0x0000009a0000780c */ /* 0x040fe40004fa1670 */
[----:B-1----:R-:W-:Y:S01]  /*3b500*/  F2FP.SATFINITE.E4M3.F32.PACK_AB_MERGE_C R7, RZ, R3, RZ ;  /* 0x00000003ff07723e */ /* 0x002fe200048070ff */
[----:B------:R-:W-:Y:S02]  /*3b510*/  FMUL R2, R39, UR26 ;  /* 0x0000001a27027c20 */ /* 0x000fe40008400000 */
[----:B------:R-:W3:Y:S04]  /*3b520*/  LDL.LU R39, [R1+0x524] ;  /* 0x0005240001277983 */ /* 0x000ee80000300800 */
[----:B------:R1:W-:Y:S01]  /*3b530*/  @!P6 STG.E.U8 desc[UR30][R30.64+0x98], R5 ;  /* 0x000098051e00e986 */ /* 0x0003e2000c10111e */
[----:B------:R-:W-:Y:S01]  /*3b540*/  ISETP.LT.OR P6, PT, R0, 0x99, !P0 ;  /* 0x000000990000780c */ /* 0x000fe200047c1670 */
[----:B------:R-:W-:Y:S01]  /*3b550*/  FMUL R3, R38, UR26 ;  /* 0x0000001a26037c20 */ /* 0x000fe20008400000 */
        /* <DEDUP_REMOVED lines=474> */
[C---:B------:R-:W-:Y:S01]  /*3d300*/  ISETP.LT.OR P5, PT, R0.reuse, 0x152, !P2 ;  /* 0x000001520000780c */ /* 0x040fe200057a1670 */
[----:B------:R-:W3:Y:S10]  /*3d310*/  LDL.LU R41, [R1+0x6ac] ;  /* 0x0006ac0001297983 */ /* 0x000ef40000300800 */
        /* <DEDUP_REMOVED lines=43> */
[----:B------:R-:W-:Y:S01]  /*3d5d0*/  ISETP.LT.OR P6, PT, R0, 0x169, !P2 ;  /* 0x000001690000780c */ /* 0x000fe200057c1670 */
[----:B------:R-:W-:Y:S01]  /*3d5e0*/  FMUL R3, R41, UR26 ;  /* 0x0000001a29037c20 */ /* 0x000fe20008400000 */
[----:B-1----:R-:W-:Y:S01]  /*3d5f0*/  F2FP.SATFINITE.E4M3.F32.PACK_AB_MERGE_C R9, RZ, R2, RZ ;  /* 0x00000002ff09723e */ /* 0x002fe200048070ff */
[----:B------:R-:W3:Y:S01]  /*3d600*/  LDL.LU R41, [R1+0x6cc] ;  /* 0x0006cc0001297983 */ /* 0x000ee20000300800 */
[----:B------:R-:W-:-:S03]  /*3d610*/  FMUL R2, R39, UR26 ;  /* 0x0000001a27027c20 */ /* 0x000fc60008400000 */
[----:B------:R-:W3:Y:S01]  /*3d620*/  LDL.LU R39, [R1+0x6d0] ;  /* 0x0006d00001277983 */ /* 0x000ee20000300800 */
[----:B------:R-:W-:-:S03]  /*3d630*/  F2FP.SATFINITE.E4M3.F32.PACK_AB_MERGE_C R11, RZ, R3, RZ ;  /* 0x00000003ff0b723e */ /* 0x000fc600048070ff */
[----:B------:R1:W-:Y:S01]  /*3d640*/  @!P5 STG.E.U8 desc[UR30][R24.64+0x169], R7 ;  /* 0x000169071800d986 */ /* 0x0003e2000c10111e */
[----:B------:R-:W-:Y:S01]  /*3d650*/  ISETP.LT.OR P5, PT, R0, 0x16a, !P2 ;  /* 0x0000016a0000780c */ /* 0x000fe200057a1670 */
[----:B------:R-:W-:Y:S01]  /*3d660*/  FMUL R3, R38, UR26 ;  /* 0x0000001a26037c20 */ /* 0x000fe20008400000 */
[----:B0-----:R-:W-:Y:S01]  /*3d670*/  F2FP.SATFINITE.E4M3.F32.PACK_AB_MERGE_C R5, RZ, R2, RZ ;  /* 0x00000002ff05723e */ /* 0x001fe200048070ff */
[----:B------:R-:W3:Y:S01]  /*3d680*/  LDL.LU R38, [R1+0x6d4] ;  /* 0x0006d40001267983 */ /* 0x000ee20000300800 */
[----:B------:R-:W-:-:S03]  /*3d690*/  FMUL R2, R37, UR26 ;  /* 0x0000001a25027c20 */ /* 0x000fc60008400000 */
[----:B------:R-:W3:Y:S04]  /*3d6a0*/  LDL.LU R37, [R1+0x6d8] ;  /* 0x0006d80001257983 */ /* 0x000ee80000300800 */
[----:B------:R0:W-:Y:S01]  /*3d6b0*/  @!P6 STG.E.U8 desc[UR30][R26.64+0x168], R9 ;  /* 0x000168091a00e986 */ /* 0x0001e2000c10111e */
[----:B-1----:R-:W-:-:S03]  /*3d6c0*/  F2FP.SATFINITE.E4M3.F32.PACK_AB_MERGE_C R7, RZ, R3, RZ ;  /* 0x00000003ff07723e */ /* 0x002fc600048070ff */
[----:B------:R1:W-:Y:S01]  /*3d6d0*/  @!P5 STG.E.U8 desc[UR30][R26.64+0x169], R11 ;  /* 0x0001690b1a00d986 */ /* 0x0003e2000c10111e */
[----:B------:R-:W-:Y:S01]  /*3d6e0*/  FMUL R3, R35, UR26 ;  /* 0x0000001a23037c20 */ /* 0x000fe20008400000 */
[----:B0-----:R-:W-:Y:S02]  /*3d6f0*/  F2FP.SATFINITE.E4M3.F32.PACK_AB_MERGE_C R9, RZ, R2, RZ ;  /* 0x00000002ff09723e */ /* 0x001fe400048070ff */
[----:B------:R-:W3:Y:S02]  /*3d700*/  LDL.LU R35, [R1+0x6dc] ;  /* 0x0006dc0001237983 */ /* 0x000ee40000300800 */
[----:B-1----:R-:W-:Y:S01]  /*3d710*/  F2FP.SATFINITE.E4M3.F32.PACK_AB_MERGE_C R11, RZ, R3, RZ ;  /* 0x00000003ff0b723e */ /* 0x002fe200048070ff */
[----:B--2---:R-:W-:Y:S02]  /*3d720*/  FMUL R2, R34, UR26 ;  /* 0x0000001a22027c20 */ /* 0x004fe40008400000 */
[----:B------:R-:W2:Y:S01]  /*3d730*/  LDL.LU R34, [R1+0x6e0] ;  /* 0x0006e00001227983 */ /* 0x000ea20000300800 */
[----:B----4-:R-:W-:-:S03]  /*3d740*/  FMUL R3, R33, UR26 ;  /* 0x0000001a21037c20 */ /* 0x010fc60008400000 */
        /* <DEDUP_REMOVED lines=8> */
[----:B------:R-:W-:Y:S02]  /*3d7d0*/  ISETP.LT.OR P5, PT, R0, 0x172, !P2 ;  /* 0x000001720000780c */ /* 0x000fe400057a1670 */
[----:B0-----:R-:W-:-:S07]  /*3d7e0*/  F2FP.SATFINITE.E4M3.F32.PACK_AB_MERGE_C R5, RZ, R2, RZ ;  /* 0x00000002ff05723e */ /* 0x001fce00048070ff */
[----:B------:R0:W-:Y:S01]  /*3d7f0*/  @!P6 STG.E.U8 desc[UR30][R26.64+0x170], R9 ;  /* 0x000170091a00e986 */ /* 0x0001e2000c10111e */
[C---:B------:R-:W-:Y:S02]  /*3d800*/  ISETP.LT.OR P6, PT, R0.reuse, 0x179, !P3 ;  /* 0x000001790000780c */ /* 0x040fe40005fc1670 */
[----:B-1----:R-:W-:Y:S01]  /*3d810*/  F2FP.SATFINITE.E4M3.F32.PACK_AB_MERGE_C R7, RZ, R3, RZ ;  /* 0x00000003ff07723e */ /* 0x002fe200048070ff */
[----:B------:R-:W-:Y:S02]  /*3d820*/  FMUL R2, R41, UR26 ;  /* 0x0000001a29027c20 */ /* 0x000fe40008400000 */
[----:B------:R-:W3:Y:S01]  /*3d830*/  LDL.LU R41, [R1+0x6ec] ;  /* 0x0006ec0001297983 */ /* 0x000ee20000300800 */
[C---:B------:R-:W-:Y:S01]  /*3d840*/  ISETP.LT.OR P3, PT, R0.reuse, 0x17a, !P3 ;  /* 0x0000017a0000780c */ /* 0x040fe20005f61670 */
[----:B------:R-:W-:Y:S02]  /*3d850*/  FMUL R3, R39, UR26 ;  /* 0x0000001a27037c20 */ /* 0x000fe40008400000 */
[----:B------:R1:W-:Y:S01]  /*3d860*/  @!P5 STG.E.U8 desc[UR30][R26.64+0x171], R11 ;  /* 0x0001710b1a00d986 */ /* 0x0003e2000c10111e */
[----:B------:R-:W-:-:S03]  /*3d870*/  ISETP.LT.OR P5, PT, R0, 0x179, !P2 ;  /* 0x000001790000780c */ /* 0x000fc600057a1670 */
[----:B------:R-:W3:Y:S01]  /*3d880*/  LDL.LU R39, [R1+0x6f0] ;  /* 0x0006f00001277983 */ /* 0x000ee20000300800 */
[----:B0-----:R-:W-:Y:S02]  /*3d890*/  F2FP.SATFINITE.E4M3.F32.PACK_AB_MERGE_C R9, RZ, R4, RZ ;  /* 0x00000004ff09723e */ /* 0x001fe400048070ff */
[----:B------:R-:W-:Y:S01]  /*3d8a0*/  ISETP.LT.OR P2, PT, R0, 0x17a, !P2 ;  /* 0x0000017a0000780c */ /* 0x000fe20005741670 */
[----:B------:R-:W-:Y:S02]  /*3d8b0*/  FMUL R4, R38, UR26 ;  /* 0x0000001a26047c20 */ /* 0x000fe40008400000 */
[----:B------:R-:W3:Y:S01]  /*3d8c0*/  LDL.LU R38, [R1+0x6f4] ;  /* 0x0006f40001267983 */ /* 0x000ee20000300800 */
[----:B-1----:R-:W-:Y:S01]  /*3d8d0*/  F2FP.SATFINITE.E4M3.F32.PACK_AB_MERGE_C R11, RZ, R2, RZ ;  /* 0x00000002ff0b723e */ /* 0x002fe200048070ff */
[----:B------:R-:W-:Y:S02]  /*3d8e0*/  FMUL R2, R37, UR26 ;  /* 0x0000001a25027c20 */ /* 0x000fe40008400000 */
[----:B------:R-:W3:Y:S04]  /*3d8f0*/  LDL.LU R37, [R1+0x6f8] ;  /* 0x0006f80001257983 */ /* 0x000ee80000300800 */
[----:B------:R0:W-:Y:S01]  /*3d900*/  @!P6 STG.E.U8 desc[UR30][R24.64+0x178], R5 ;  /* 0x000178051800e986 */ /* 0x0001e2000c10111e */
[----:B------:R-:W-:-:S03]  /*3d910*/  F2FP.SATFINITE.E4M3.F32.PACK_AB_MERGE_C R13, RZ, R2, RZ ;  /* 0x00000002ff0d723e */ /* 0x000fc600048070ff */
[----:B------:R1:W-:Y:S01]  /*3d920*/  @!P3 STG.E.U8 desc[UR30][R24.64+0x179], R7 ;  /* 0x000179071800b986 */ /* 0x0003e2000c10111e */
[----:B0-----:R-:W-:Y:S01]  /*3d930*/  F2FP.SATFINITE.E4M3.F32.PACK_AB_MERGE_C R5, RZ, R3, RZ ;  /* 0x00000003ff05723e */ /* 0x001fe200048070ff */
[----:B------:R-:W-:Y:S02]  /*3d940*/  FMUL R3, R35, UR26 ;  /* 0x0000001a23037c20 */ /* 0x000fe40008400000 */
[----:B------:R-:W3:Y:S01]  /*3d950*/  LDL.LU R35, [R1+0x6fc] ;  /* 0x0006fc0001237983 */ /* 0x000ee20000300800 */
[----:B-1----:R-:W-:-:S03]  /*3d960*/  F2FP.SATFINITE.E4M3.F32.PACK_AB_MERGE_C R7, RZ, R4, RZ ;  /* 0x00000004ff07723e */ /* 0x002fc600048070ff */
        /* <DEDUP_REMOVED lines=9> */
[C---:B------:R-:W-:Y:S01]  /*3da00*/  ISETP.LT.OR P3, PT, R0.reuse, 0xc2, !P1 ;  /* 0x000000c20000780c */ /* 0x040fe20004f61670 */
[----:B------:R0:W-:Y:S01]  /*3da10*/  @!P5 STG.E.U8 desc[UR30][R26.64+0x178], R9 ;  /* 0x000178091a00d986 */ /* 0x0001e2000c10111e */
[----:B------:R-:W-:-:S09]  /*3da20*/  ISETP.LT.OR P5, PT, R0, 0xc1, !P0 ;  /* 0x000000c10000780c */ /* 0x000fd200047a1670 */
[----:B------:R-:W-:Y:S01]  /*3da30*/  @!P6 STG.E.U8 desc[UR30][R30.64+0xc0], R5 ;  /* 0x0000c0051e00e986 */ /* 0x000fe2000c10111e */
[C---:B------:R-:W-:Y:S02]  /*3da40*/  ISETP.LT.OR P6, PT, R0.reuse, 0xc2, !P0 ;  /* 0x000000c20000780c */ /* 0x040fe400047c1670 */
[C---:B------:R-:W-:Y:S02]  /*3da50*/  ISETP.LT.OR P2, PT, R0.reuse, 0xca, !P1 ;  /* 0x000000ca0000780c */ /* 0x040fe40004f41670 */
[----:B0-----:R-:W-:Y:S02]  /*3da60*/  F2FP.SATFINITE.E4M3.F32.PACK_AB_MERGE_C R9, RZ, R3, RZ ;  /* 0x00000003ff09723e */ /* 0x001fe400048070ff */
[----:B------:R-:W-:Y:S01]  /*3da70*/  F2FP.SATFINITE.E4M3.F32.PACK_AB_MERGE_C R15, RZ, R2, RZ ;  /* 0x00000002ff0f723e */ /* 0x000fe200048070ff */
[----:B------:R0:W-:Y:S01]  /*3da80*/  @!P3 STG.E.U8 desc[UR30][R30.64+0xc1], R7 ;  /* 0x0000c1071e00b986 */ /* 0x0001e2000c10111e */
[----:B------:R-:W-:-:S05]  /*3da90*/  ISETP.LT.OR P3, PT, R0, 0xc9, !P1 ;  /* 0x000000c90000780c */ /* 0x000fca0004f61670 */
[----:B------:R1:W-:Y:S01]  /*3daa0*/  @!P6 STG.E.U8 desc[UR30][R28.64+0xc1], R9 ;  /* 0x0000c1091c00e986 */ /* 0x0003e2000c10111e */
[----:B------:R-:W-:Y:S01]  /*3dab0*/  ISETP.LT.OR P6, PT, R0, 0xca, !P0 ;  /* 0x000000ca0000780c */ /* 0x000fe200047c1670 */
[----:B------:R-:W-:Y:S02]  /*3dac0*/  FMUL R2, R41, UR26 ;  /* 0x0000001a29027c20 */ /* 0x000fe40008400000 */
[----:B------:R-:W3:Y:S01]  /*3dad0*/  LDL.LU R41, [R1+0x70c] ;  /* 0x00070c0001297983 */ /* 0x000ee20000300800 */
[----:B0-----:R-:W-:Y:S01]  /*3dae0*/  F2FP.SATFINITE.E4M3.F32.PACK_AB_MERGE_C R7, RZ, R4, RZ ;  /* 0x00000004ff07723e */ /* 0x001fe200048070ff */
[----:B------:R-:W-:Y:S02]  /*3daf0*/  FMUL R3, R39, UR26 ;  /* 0x0000001a27037c20 */ /* 0x000fe40008400000 */
[----:B------:R-:W3:Y:S01]  /*3db00*/  LDL.LU R39, [R1+0x710] ;  /* 0x0007100001277983 */ /* 0x000ee20000300800 */
[----:B------:R-:W-:-:S03]  /*3db10*/  FMUL R4, R38, UR26 ;  /* 0x0000001a26047c20 */ /* 0x000fc60008400000 */
[----:B------:R-:W3:Y:S01]  /*3db20*/  LDL.LU R38, [R1+0x714] ;  /* 0x0007140001267983 */ /* 0x000ee20000300800 */
[----:B------:R-:W-:-:S03]  /*3db30*/  FMUL R5, R37, UR26 ;  /* 0x0000001a25057c20 */ /* 0x000fc60008400000 */
[----:B------:R-:W3:Y:S01]  /*3db40*/  LDL.LU R37, [R1+0x718] ;  /* 0x0007180001257983 */ /* 0x000ee20000300800 */
[----:B-1----:R-:W-:-:S03]  /*3db50*/  F2FP.SATFINITE.E4M3.F32.PACK_AB_MERGE_C R9, RZ, R2, RZ ;  /* 0x00000002ff09723e */ /* 0x002fc600048070ff */
[----:B------:R-:W-:Y:S04]  /*3db60*/  @!P5 STG.E.U8 desc[UR30][R28.64+0xc0], R13 ;  /* 0x0000c00d1c00d986 */ /* 0x000fe8000c10111e */
[----:B------:R0:W-:Y:S04]  /*3db70*/  @!P2 STG.E.U8 desc[UR30][R30.64+0xc9], R7 ;  /* 0x0000c9071e00a986 */ /* 0x0001e8000c10111e */
[----:B------:R1:W-:Y:S01]  /*3db80*/  @!P3 STG.E.U8 desc[UR30][R30.64+0xc8], R11 ;  /* 0x0000c80b1e00b986 */ /* 0x0003e2000c10111e */
[----:B------:R-:W-:-:S03]  /*3db90*/  FMUL R2, R35, UR26 ;  /* 0x0000001a23027c20 */ /* 0x000fc60008400000 */
[----:B------:R-:W3:Y:S01]  /*3dba0*/  LDL.LU R35, [R1+0x71c] ;  /* 0x00071c0001237983 */ /* 0x000ee20000300800 */
[----:B0-----:R-:W-:-:S03]  /*3dbb0*/  F2FP.SATFINITE.E4M3.F32.PACK_AB_MERGE_C R7, RZ, R3, RZ ;  /* 0x00000003ff07723e */ /* 0x001fc600048070ff */
[----:B------:R0:W-:Y:S01]  /*3dbc0*/  @!P6 STG.E.U8 desc[UR30][R28.64+0xc9], R9 ;  /* 0x0000c9091c00e986 */ /* 0x0001e2000c10111e */
[----:B-1----:R-:W-:Y:S02]  /*3dbd0*/  F2FP.SATFINITE.E4M3.F32.PACK_AB_MERGE_C R11, RZ, R4, RZ ;  /* 0x00000004ff0b723e */ /* 0x002fe400048070ff */
[----:B0-----:R-:W-:Y:S01]  /*3dbe0*/  F2FP.SATFINITE.E4M3.F32.PACK_AB_MERGE_C R9, RZ, R2, RZ ;  /* 0x00000002ff09723e */ /* 0x001fe200048070ff */
[----:B--2---:R-:W-:Y:S02]  /*3dbf0*/  FMUL R3, R34, UR26 ;  /* 0x0000001a22037c20 */ /* 0x004fe40008400000 */
[----:B------:R-:W2:Y:S01]  /*3dc00*/  LDL.LU R34, [R1+0x720] ;  /* 0x0007200001227983 */ /* 0x000ea20000300800 */
[----:B----4-:R-:W-:-:S03]  /*3dc10*/  FMUL R4, R33, UR26 ;  /* 0x0000001a21047c20 */ /* 0x010fc60008400000 */
[----:B------:R-:W4:Y:S01]  /*3dc20*/  LDL.LU R33, [R1+0x724] ;  /* 0x0007240001217983 */ /* 0x000f220000300800 */
[----:B---3--:R-:W-:-:S03]  /*3dc30*/  FMUL R2, R32, UR26 ;  /* 0x0000001a20027c20 */ /* 0x008fc60008400000 */
[----:B------:R-:W3:Y:S01]  /*3dc40*/  LDL.LU R32, [R1+0x728] ;  /* 0x0007280001207983 */ /* 0x000ee20000300800 */
[C---:B------:R-:W-:Y:S02]  /*3dc50*/  ISETP.LT.OR P5, PT, R0.reuse, 0xc9, !P0 ;  /* 0x000000c90000780c */ /* 0x040fe400047a1670 */
[C---:B------:R-:W-:Y:S02]  /*3dc60*/  ISETP.LT.OR P3, PT, R0.reuse, 0xd1, !P1 ;  /* 0x000000d10000780c */ /* 0x040fe40004f61670 */
[C---:B------:R-:W-:Y:S02]  /*3dc70*/  ISETP.LT.OR P2, PT, R0.reuse, 0xd2, !P1 ;  /* 0x000000d20000780c */ /* 0x040fe40004f41670 */
[----:B------:R-:W-:-:S07]  /*3dc80*/  ISETP.LT.OR P6, PT, R0, 0xd2, !P0 ;  /* 0x000000d20000780c */ /* 0x000fce00047c1670 */
[----:B------:R-:W-:Y:S01]  /*3dc90*/  @!P5 STG.E.U8 desc[UR30][R28.64+0xc8], R15 ;  /* 0x0000c80f1c00d986 */ /* 0x000fe2000c10111e */
[----:B------:R-:W-:-:S03]  /*3dca0*/  ISETP.LT.OR P5, PT, R0, 0xd1, !P0 ;  /* 0x000000d10000780c */ /* 0x000fc600047a1670 */
[----:B------:R0:W-:Y:S01]  /*3dcb0*/  @!P3 STG.E.U8 desc[UR30][R30.64+0xd0], R7 ;  /* 0x0000d0071e00b986 */ /* 0x0001e2000c10111e */
[----:B------:R-:W-:-:S03]  /*3dcc0*/  ISETP.LT.OR P3, PT, R0, 0xd9, !P1 ;  /* 0x000000d90000780c */ /* 0x000fc60004f61670 */
[----:B------:R1:W-:Y:S01]  /*3dcd0*/  @!P2 STG.E.U8 desc[UR30][R30.64+0xd1], R11 ;  /* 0x0000d10b1e00a986 */ /* 0x0003e2000c10111e */
[----:B------:R-:W-:Y:S02]  /*3dce0*/  ISETP.LT.OR P2, PT, R0, 0xda, !P1 ;  /* 0x000000da0000780c */ /* 0x000fe40004f41670 */
[----:B------:R-:W-:Y:S02]  /*3dcf0*/  F2FP.SATFINITE.E4M3.F32.PACK_AB_MERGE_C R5, RZ, R5, RZ ;  /* 0x00000005ff05723e */ /* 0x000fe400048070ff */
[----:B------:R-:W-:Y:S02]  /*3dd00*/  F2FP.SATFINITE.E4M3.F32.PACK_AB_MERGE_C R13, RZ, R2, RZ ;  /* 0x00000002ff0d723e */ /* 0x000fe400048070ff */
[----:B0-----:R-:W-:Y:S01]  /*3dd10*/  F2FP.SATFINITE.E4M3.F32.PACK_AB_MERGE_C R7, RZ, R3, RZ ;  /* 0x00000003ff07723e */ /* 0x001fe200048070ff */
[----:B------:R-:W-:Y:S02]  /*3dd20*/  FMUL R3, R41, UR26 ;  /* 0x0000001a29037c20 */ /* 0x000fe40008400000 */
[----:B------:R-:W3:Y:S01]  /*3dd30*/  LDL.LU R41, [R1+0x72c] ;  /* 0x00072c0001297983 */ /* 0x000ee20000300800 */
[----:B-1----:R-:W-:-:S03]  /*3dd40*/  F2FP.SATFINITE.E4M3.F32.PACK_AB_MERGE_C R11, RZ, R4, RZ ;  /* 0x00000004ff0b723e */ /* 0x002fc600048070ff */
[----:B------:R0:W-:Y:S01]  /*3dd50*/  @!P5 STG.E.U8 desc[UR30][R28.64+0xd0], R5 ;  /* 0x0000d0051c00d986 */ /* 0x0001e2000c10111e */
[----:B------:R-:W-:-:S03]  /*3dd60*/  FMUL R2, R39, UR26 ;  /* 0x0000001a27027c20 */ /* 0x000fc60008400000 */
[----:B------:R-:W3:Y:S04]  /*3dd70*/  LDL.LU R39, [R1+0x730] ;  /* 0x0007300001277983 */ /* 0x000ee80000300800 */
[----:B------:R-:W-:Y:S01]  /*3dd80*/  @!P6 STG.E.U8 desc[UR30][R28.64+0xd1], R9 ;  /* 0x0000d1091c00e986 */ /* 0x000fe2000c10111e */
[----:B------:R-:W-:Y:S01]  /*3dd90*/  ISETP.LT.OR P6, PT, R0, 0xda, !P0 ;  /* 0x000000da0000780c */ /* 0x000fe200047c1670 */
[----:B------:R-:W-:Y:S02]  /*3dda0*/  FMUL R4, R38, UR26 ;  /* 0x0000001a26047c20 */ /* 0x000fe40008400000 */
[----:B------:R1:W-:Y:S04]  /*3ddb0*/  @!P3 STG.E.U8 desc[UR30][R30.64+0xd8], R7 ;  /* 0x0000d8071e00b986 */ /* 0x0003e8000c10111e */
[----:B------:R-:W3:Y:S01]  /*3ddc0*/  LDL.LU R38, [R1+0x734] ;  /* 0x0007340001267983 */ /* 0x000ee20000300800 */
[----:B0-----:R-:W-:-:S02]  /*3ddd0*/  F2FP.SATFINITE.E4M3.F32.PACK_AB_MERGE_C R5, RZ, R3, RZ ;  /* 0x00000003ff05723e */ /* 0x001fc400048070ff */
        /* <DEDUP_REMOVED lines=9> */
[----:B--2---:R-:W-:-:S03]  /*3de70*/  FMUL R3, R34, UR26 ;  /* 0x0000001a22037c20 */ /* 0x004fc60008400000 */
        /* <DEDUP_REMOVED lines=15> */
[----:B0-----:R-:W-:Y:S02]  /*3df70*/  F2FP.SATFINITE.E4M3.F32.PACK_AB_MERGE_C R7, RZ, R2, RZ ;  /* 0x00000002ff07723e */ /* 0x001fe400048070ff */
[----:B-1----:R-:W-:Y:S01]  /*3df80*/  F2FP.SATFINITE.E4M3.F32.PACK_AB_MERGE_C R9, RZ, R3, RZ ;  /* 0x00000003ff09723e */ /* 0x002fe200048070ff */
[----:B------:R-:W-:Y:S02]  /*3df90*/  FMUL R2, R41, UR26 ;  /* 0x0000001a29027c20 */ /* 0x000fe40008400000 */
[----:B------:R-:W3:Y:S01]  /*3dfa0*/  LDL.LU R41, [R1+0x74c] ;  /* 0x00074c0001297983 */ /* 0x000ee20000300800 */
[----:B------:R-:W-:Y:S01]  /*3dfb0*/  F2FP.SATFINITE.E4M3.F32.PACK_AB_MERGE_C R13, RZ, R4, RZ ;  /* 0x00000004ff0d723e */ /* 0x000fe200048070ff */
[----:B------:R-:W-:-:S02]  /*3dfc0*/  FMUL R3, R39, UR26 ;  /* 0x0000001a27037c20 */ /* 0x000fc40008400000 */
[----:B------:R-:W3:Y:S04]  /*3dfd0*/  LDL.LU R39, [R1+0x750] ;  /* 0x0007500001277983 */ /* 0x000ee80000300800 */
[----:B------:R0:W-:Y:S01]  /*3dfe0*/  @!P6 STG.E.U8 desc[UR30][R28.64+0xe1], R7 ;  /* 0x0000e1071c00e986 */ /* 0x0001e2000c10111e */
[----:B------:R-:W-:Y:S01]  /*3dff0*/  ISETP.LT.OR P6, PT, R0, 0xea, !P0 ;  /* 0x000000ea0000780c */ /* 0x000fe200047c1670 */
[----:B------:R-:W-:Y:S02]  /*3e000*/  FMUL R4, R38, UR26 ;  /* 0x0000001a26047c20 */ /* 0x000fe40008400000 */
[----:B------:R-:W3:Y:S01]  /*3e010*/  LDL.LU R38, [R1+0x754] ;  /* 0x0007540001267983 */ /* 0x000ee20000300800 */
[----:B0-----:R-:W-:-:S03]  /*3e020*/  F2FP.SATFINITE.E4M3.F32.PACK_AB_MERGE_C R7, RZ, R2, RZ ;  /* 0x00000002ff07723e */ /* 0x001fc600048070ff */
[----:B------:R0:W-:Y:S01]  /*3e030*/  @!P5 STG.E.U8 desc[UR30][R28.64+0xe0], R11 ;  /* 0x0000e00b1c00d986 */ /* 0x0001e2000c10111e */
[----:B------:R-:W-:-:S03]  /*3e040*/  FMUL R2, R37, UR26 ;  /* 0x0000001a25027c20 */ /* 0x000fc60008400000 */
[----:B------:R-:W3:Y:S04]  /*3e050*/  LDL.LU R37, [R1+0x758] ;  /* 0x0007580001257983 */ /* 0x000ee80000300800 */
[----:B------:R1:W-:Y:S04]  /*3e060*/  @!P3 STG.E.U8 desc[UR30][R30.64+0xe8], R9 ;  /* 0x0000e8091e00b986 */ /* 0x0003e8000c10111e */
[----:B------:R1:W-:Y:S01]  /*3e070*/  @!P2 STG.E.U8 desc[UR30][R30.64+0xe9], R13 ;  /* 0x0000e90d1e00a986 */ /* 0x0003e2000c10111e */
[----:B0-----:R-:W-:Y:S02]  /*3e080*/  F2FP.SATFINITE.E4M3.F32.PACK_AB_MERGE_C R11, RZ, R4, RZ ;  /* 0x00000004ff0b723e */ /* 0x001fe400048070ff */
[----:B-1----:R-:W-:Y:S01]  /*3e090*/  F2FP.SATFINITE.E4M3.F32.PACK_AB_MERGE_C R9, RZ, R3, RZ ;  /* 0x00000003ff09723e */ /* 0x002fe200048070ff */
[----:B------:R-:W-:-:S02]  /*3e0a0*/  FMUL R3, R35, UR26 ;  /* 0x0000001a23037c20 */ /* 0x000fc40008400000 */
[----:B------:R-:W3:Y:S01]  /*3e0b0*/  LDL.LU R35, [R1+0x75c] ;  /* 0x00075c0001237983 */ /* 0x000ee20000300800 */
[----:B------:R-:W-:-:S03]  /*3e0c0*/  F2FP.SATFINITE.E4M3.F32.PACK_AB_MERGE_C R13, RZ, R2, RZ ;  /* 0x00000002ff0d723e */ /* 0x000fc600048070ff */
        /* <DEDUP_REMOVED lines=9> */
[C---:B------:R-:W-:Y:S02]  /*3e160*/  ISETP.LT.OR P3, PT, R0.reuse, 0xf1, !P1 ;  /* 0x000000f10000780c */ /* 0x040fe40004f61670 */
[C---:B------:R-:W-:Y:S02]  /*3e170*/  ISETP.LT.OR P2, PT, R0.reuse, 0xf2, !P1 ;  /* 0x000000f20000780c */ /* 0x040fe40004f41670 */
[----:B------:R-:W-:Y:S02]  /*3e180*/  F2FP.SATFINITE.E4M3.F32.PACK_AB_MERGE_C R5, RZ, R5, RZ ;  /* 0x00000005ff05723e */ /* 0x000fe400048070ff */
[----:B------:R-:W-:-:S05]  /*3e190*/  ISETP.LT.OR P6, PT, R0, 0xf2, !P0 ;  /* 0x000000f20000780c */ /* 0x000fca00047c1670 */
[----:B------:R0:W-:Y:S01]  /*3e1a0*/  @!P5 STG.E.U8 desc[UR30][R28.64+0xe8], R5 ;  /* 0x0000e8051c00d986 */ /* 0x0001e2000c10111e */
[----:B------:R-:W-:-:S03]  /*3e1b0*/  ISETP.LT.OR P5, PT, R0, 0xf1, !P0 ;  /* 0x000000f10000780c */ /* 0x000fc600047a1670 */
[----:B------:R-:W-:Y:S01]  /*3e1c0*/  @!P3 STG.E.U8 desc[UR30][R30.64+0xf0], R9 ;  /* 0x0000f0091e00b986 */ /* 0x000fe2000c10111e */
        /* <DEDUP_REMOVED lines=13> */
[----:B------:R-:W3:Y:S04]  /*3e2a0*/  LDL.LU R38, [R1+0x774] ;  /* 0x0007740001267983 */ /* 0x000ee80000300800 */
[----:B------:R1:W-:Y:S01]  /*3e2b0*/  @!P5 STG.E.U8 desc[UR30][R28.64+0xf0], R13 ;  /* 0x0000f00d1c00d986 */ /* 0x0003e2000c10111e */
[----:B0-----:R-:W-:-:S03]  /*3e2c0*/  FMUL R5, R37, UR26 ;  /* 0x0000001a25057c20 */ /* 0x001fc60008400000 */
[----:B------:R-:W3:Y:S04]  /*3e2d0*/  LDL.LU R37, [R1+0x778] ;  /* 0x0007780001257983 */ /* 0x000ee80000300800 */
[----:B------:R0:W-:Y:S04]  /*3e2e0*/  @!P3 STG.E.U8 desc[UR30][R30.64+0xf8], R7 ;  /* 0x0000f8071e00b986 */ /* 0x0001e8000c10111e */
[----:B------:R0:W-:Y:S01]  /*3e2f0*/  @!P2 STG.E.U8 desc[UR30][R30.64+0xf9], R9 ;  /* 0x0000f9091e00a986 */ /* 0x0001e2000c10111e */
[----:B-1----:R-:W-:Y:S02]  /*3e300*/  F2FP.SATFINITE.E4M3.F32.PACK_AB_MERGE_C R13, RZ, R4, RZ ;  /* 0x00000004ff0d723e */ /* 0x002fe400048070ff */
[----:B0-----:R-:W-:Y:S01]  /*3e310*/  F2FP.SATFINITE.E4M3.F32.PACK_AB_MERGE_C R7, RZ, R2, RZ ;  /* 0x00000002ff07723e */ /* 0x001fe200048070ff */
[----:B------:R-:W-:-:S02]  /*3e320*/  FMUL R2, R35, UR26 ;  /* 0x0000001a23027c20 */ /* 0x000fc40008400000 */
[----:B------:R-:W3:Y:S01]  /*3e330*/  LDL.LU R35, [R1+0x77c] ;  /* 0x00077c0001237983 */ /* 0x000ee20000300800 */
[----:B------:R-:W-:-:S03]  /*3e340*/  F2FP.SATFINITE.E4M3.F32.PACK_AB_MERGE_C R9, RZ, R3, RZ ;  /* 0x00000003ff09723e */ /* 0x000fc600048070ff */
[----:B------:R0:W-:Y:S02]  /*3e350*/  @!P6 STG.E.U8 desc[UR30][R28.64+0xf9], R7 ;  /* 0x0000f9071c00e986 */ /* 0x0001e4000c10111e */
        /* <DEDUP_REMOVED lines=33> */
[----:B------:R1:W-:Y:S01]  /*3e570*/  @!P2 STG.E.U8 desc[UR30][R30.64+0x109], R11 ;  /* 0x0001090b1e00a986 */ /* 0x0003e2000c10111e */
[----:B0-----:R-:W-:-:S03]  /*3e580*/  F2FP.SATFINITE.E4M3.F32.PACK_AB_MERGE_C R5, RZ, R3, RZ ;  /* 0x00000003ff05723e */ /* 0x001fc600048070ff */
[----:B------:R0:W-:Y:S01]  /*3e590*/  @!P3 STG.E.U8 desc[UR30][R30.64+0x108], R9 ;  /* 0x000108091e00b986 */ /* 0x0001e2000c10111e */
[----:B-1----:R-:W-:Y:S01]  /*3e5a0*/  F2FP.SATFINITE.E4M3.F32.PACK_AB_MERGE_C R11, RZ, R2, RZ ;  /* 0x00000002ff0b723e */ /* 0x002fe200048070ff */
[----:B------:R-:W-:Y:S02]  /*3e5b0*/  FMUL R2, R35, UR26 ;  /* 0x0000001a23027c20 */ /* 0x000fe40008400000 */
[----:B------:R-:W3:Y:S01]  /*3e5c0*/  LDL.LU R35, [R1+0x79c] ;  /* 0x00079c0001237983 */ /* 0x000ee20000300800 */
[----:B0-----:R-:W-:-:S03]  /*3e5d0*/  F2FP.SATFINITE.E4M3.F32.PACK_AB_MERGE_C R9, RZ, R4, RZ ;  /* 0x00000004ff09723e */ /* 0x001fc600048070ff */
[----:B------:R3:W-:Y:S01]  /*3e5e0*/  @!P6 STG.E.U8 desc[UR30][R28.64+0x109], R5 ;  /* 0x000109051c00e986 */ /* 0x0007e2000c10111e */
        /* <DEDUP_REMOVED lines=103> */
[----:B------:R0:W-:Y:S01]  /*3ec60*/  @!P6 STG.E.U8 desc[UR30][R28.64+0x131], R7 ;  /* 0x000131071c00e986 */ /* 0x0001e2000c10111e */
[----:B------:R-:W-:-:S03]  /*3ec70*/  ISETP.LT.OR P6, PT, R0, 0x13a, !P0 ;  /* 0x0000013a0000780c */ /* 0x000fc600047c1670 */
[----:B------:R-:W3:Y:S04]  /*3ec80*/  LDL.LU R39, [R1+0x7f0] ;  /* 0x0007f00001277983 */ /* 0x000ee80000300800 */
[----:B------:R1:W-:Y:S01]  /*3ec90*/  @!P5 STG.E.U8 desc[UR30][R28.64+0x130], R5 ;  /* 0x000130051c00d986 */ /* 0x0003e2000c10111e */
[----:B------:R-:W-:Y:S01]  /*3eca0*/  FMUL R4, R38, UR26 ;  /* 0x0000001a26047c20 */ /* 0x000fe20008400000 */
[----:B0-----:R-:W-:Y:S02]  /*3ecb0*/  F2FP.SATFINITE.E4M3.F32.PACK_AB_MERGE_C R7, RZ, R2, RZ ;  /* 0x00000002ff07723e */ /* 0x001fe400048070ff */
[----:B------:R-:W3:Y:S04]  /*3ecc0*/  LDL.LU R38, [R1+0x7f4] ;  /* 0x0007f40001267983 */ /* 0x000ee80000300800 */
[----:B------:R0:W-:Y:S01]  /*3ecd0*/  @!P2 STG.E.U8 desc[UR30][R30.64+0x139], R11 ;  /* 0x0001390b1e00a986 */ /* 0x0001e2000c10111e */
[----:B------:R-:W-:-:S03]  /*3ece0*/  FMUL R2, R37, UR26 ;  /* 0x0000001a25027c20 */ /* 0x000fc60008400000 */
[----:B------:R-:W3:Y:S01]  /*3ecf0*/  LDL.LU R37, [R1+0x7f8] ;  /* 0x0007f80001257983 */ /* 0x000ee20000300800 */
[----:B-1----:R-:W-:Y:S02]  /*3ed00*/  F2FP.SATFINITE.E4M3.F32.PACK_AB_MERGE_C R5, RZ, R3, RZ ;  /* 0x00000003ff05723e */ /* 0x002fe400048070ff */
[----:B0-----:R-:W-:Y:S01]  /*3ed10*/  F2FP.SATFINITE.E4M3.F32.PACK_AB_MERGE_C R11, RZ, R2, RZ ;  /* 0x00000002ff0b723e */ /* 0x001fe200048070ff */
[----:B------:R0:W-:Y:S04]  /*3ed20*/  @!P3 STG.E.U8 desc[UR30][R30.64+0x138], R9 ;  /* 0x000138091e00b986 */ /* 0x0001e8000c10111e */
[----:B------:R3:W-:Y:S01]  /*3ed30*/  @!P6 STG.E.U8 desc[UR30][R28.64+0x139], R5 ;  /* 0x000139051c00e986 */ /* 0x0007e2000c10111e */
[----:B------:R-:W-:-:S03]  /*3ed40*/  FMUL R2, R35, UR26 ;  /* 0x0000001a23027c20 */ /* 0x000fc60008400000 */
[----:B------:R-:W3:Y:S01]  /*3ed50*/  LDL.LU R35, [R1+0x7fc] ;  /* 0x0007fc0001237983 */ /* 0x000ee20000300800 */
        /* <DEDUP_REMOVED lines=16> */
[C---:B------:R-:W-:Y:S02]  /*3ee60*/  ISETP.LT.OR P2, PT, R0.reuse, 0x14a, !P1 ;  /* 0x0000014a0000780c */ /* 0x040fe40004f41670 */
[----:B0-----:R-:W-:Y:S02]  /*3ee70*/  F2FP.SATFINITE.E4M3.F32.PACK_AB_MERGE_C R7, RZ, R2, RZ ;  /* 0x00000002ff07723e */ /* 0x001fe400048070ff */
[----:B-1----:R-:W-:Y:S01]  /*3ee80*/  F2FP.SATFINITE.E4M3.F32.PACK_AB_MERGE_C R9, RZ, R3, RZ ;  /* 0x00000003ff09723e */ /* 0x002fe200048070ff */
[----:B------:R-:W-:Y:S02]  /*3ee90*/  FMUL R2, R41, UR26 ;  /* 0x0000001a29027c20 */ /* 0x000fe40008400000 */
[----:B------:R0:W-:Y:S01]  /*3eea0*/  @!P6 STG.E.U8 desc[UR30][R28.64+0x141], R7 ;  /* 0x000141071c00e986 */ /* 0x0001e2000c10111e */
[----:B------:R-:W-:-:S03]  /*3eeb0*/  ISETP.LT.OR P6, PT, R0, 0x14a, !P0 ;  /* 0x0000014a0000780c */ /* 0x000fc600047c1670 */
[----:B------:R-:W3:Y:S01]  /*3eec0*/  LDL.LU R41, [R1+0x80c] ;  /* 0x00080c0001297983 */ /* 0x000ee20000300800 */
[----:B------:R-:W-:Y:S01]  /*3eed0*/  F2FP.SATFINITE.E4M3.F32.PACK_AB_MERGE_C R13, RZ, R4, RZ ;  /* 0x00000004ff0d723e */ /* 0x000fe200048070ff */
[----:B------:R-:W-:Y:S02]  /*3eee0*/  FMUL R3, R39, UR26 ;  /* 0x0000001a27037c20 */ /* 0x000fe40008400000 */
[----:B------:R-:W3:Y:S01]  /*3eef0*/  LDL.LU R39, [R1+0x810] ;  /* 0x0008100001277983 */ /* 0x000ee20000300800 */
[----:B0-----:R-:W-:-:S03]  /*3ef00*/  F2FP.SATFINITE.E4M3.F32.PACK_AB_MERGE_C R7, RZ, R2, RZ ;  /* 0x00000002ff07723e */ /* 0x001fc600048070ff */
[----:B------:R-:W-:Y:S01]  /*3ef10*/  @!P5 STG.E.U8 desc[UR30][R28.64+0x140], R11 ;  /* 0x0001400b1c00d986 */ /* 0x000fe2000c10111e */
[----:B------:R-:W-:-:S03]  /*3ef20*/  FMUL R4, R38, UR26 ;  /* 0x0000001a26047c20 */ /* 0x000fc60008400000 */
[----:B------:R0:W-:Y:S04]  /*3ef30*/  @!P3 STG.E.U8 desc[UR30][R30.64+0x148], R9 ;  /* 0x000148091e00b986 */ /* 0x0001e8000c10111e */
[----:B------:R1:W-:Y:S04]  /*3ef40*/  @!P2 STG.E.U8 desc[UR30][R30.64+0x149], R13 ;  /* 0x0001490d1e00a986 */ /* 0x0003e8000c10111e */
[----:B------:R-:W3:Y:S01]  /*3ef50*/  LDL.LU R38, [R1+0x814] ;  /* 0x0008140001267983 */ /* 0x000ee20000300800 */
[----:B------:R-:W-:Y:S01]  /*3ef60*/  FMUL R2, R37, UR26 ;  /* 0x0000001a25027c20 */ /* 0x000fe20008400000 */
[----:B0-----:R-:W-:-:S02]  /*3ef70*/  F2FP.SATFINITE.E4M3.F32.PACK_AB_MERGE_C R9, RZ, R3, RZ ;  /* 0x00000003ff09723e */ /* 0x001fc400048070ff */
[----:B------:R-:W3:Y:S02]  /*3ef80*/  LDL.LU R37, [R1+0x818] ;  /* 0x0008180001257983 */ /* 0x000ee40000300800 */
[----:B-1----:R-:W-:Y:S02]  /*3ef90*/  F2FP.SATFINITE.E4M3.F32.PACK_AB_MERGE_C R13, RZ, R2, RZ ;  /* 0x00000002ff0d723e */ /* 0x002fe400048070ff */
[----:B------:R0:W-:Y:S01]  /*3efa0*/  @!P6 STG.E.U8 desc[UR30][R28.64+0x149], R7 ;  /* 0x000149071c00e986 */ /* 0x0001e2000c10111e */
[----:B------:R-:W-:Y:S01]  /*3efb0*/  F2FP.SATFINITE.E4M3.F32.PACK_AB_MERGE_C R11, RZ, R4, RZ ;  /* 0x00000004ff0b723e */ /* 0x000fe200048070ff */
[----:B------:R-:W-:Y:S02]  /*3efc0*/  FMUL R3, R35, UR26 ;  /* 0x0000001a23037c20 */ /* 0x000fe40008400000 */
[----:B------:R-:W3:Y:S01]  /*3efd0*/  LDL.LU R35, [R1+0x81c] ;  /* 0x00081c0001237983 */ /* 0x000ee20000300800 */
        /* <DEDUP_REMOVED lines=9> */
[----:B------:R-:W3:Y:S01]  /*3f070*/  LDL.LU R42, [R1+0x82c] ;  /* 0x00082c00012a7983 */ /* 0x000ee20000300800 */
[C---:B------:R-:W-:Y:S02]  /*3f080*/  ISETP.LT.OR P2, PT, R0.reuse, 0x152, !P1 ;  /* 0x000001520000780c */ /* 0x040fe40004f41670 */
[----:B------:R-:W-:Y:S02]  /*3f090*/  ISETP.LT.OR P6, PT, R0, 0x152, !P0 ;  /* 0x000001520000780c */ /* 0x000fe400047c1670 */
[----:B------:R-:W-:-:S05]  /*3f0a0*/  F2FP.SATFINITE.E4M3.F32.PACK_AB_MERGE_C R5, RZ, R5, RZ ;  /* 0x00000005ff05723e */ /* 0x000fca00048070ff */
[----:B------:R0:W-:Y:S01]  /*3f0b0*/  @!P5 STG.E.U8 desc[UR30][R28.64+0x148], R5 ;  /* 0x000148051c00d986 */ /* 0x0001e2000c10111e */
[----:B------:R-:W-:-:S03]  /*3f0c0*/  ISETP.LT.OR P5, PT, R0, 0x151, !P0 ;  /* 0x000001510000780c */ /* 0x000fc600047a1670 */
[----:B------:R-:W-:Y:S01]  /*3f0d0*/  @!P3 STG.E.U8 desc[UR30][R30.64+0x150], R9 ;  /* 0x000150091e00b986 */ /* 0x000fe2000c10111e */
[----:B------:R-:W-:-:S03]  /*3f0e0*/  ISETP.LT.OR P3, PT, R0, 0x159, !P1 ;  /* 0x000001590000780c */ /* 0x000fc60004f61670 */
[----:B------:R1:W-:Y:S01]  /*3f0f0*/  @!P2 STG.E.U8 desc[UR30][R30.64+0x151], R11 ;  /* 0x0001510b1e00a986 */ /* 0x0003e2000c10111e */
[----:B0-----:R-:W-:Y:S02]  /*3f100*/  F2FP.SATFINITE.E4M3.F32.PACK_AB_MERGE_C R5, RZ, R3, RZ ;  /* 0x00000003ff05723e */ /* 0x001fe400048070ff */
[----:B------:R-:W-:-:S03]  /*3f110*/  ISETP.LT.OR P2, PT, R0, 0x15a, !P1 ;  /* 0x0000015a0000780c */ /* 0x000fc60004f41670 */
[----:B------:R-:W-:Y:S01]  /*3f120*/  @!P6 STG.E.U8 desc[UR30][R28.64+0x151], R5 ;  /* 0x000151051c00e986 */ /* 0x000fe2000c10111e */
[----:B-1----:R-:W-:Y:S02]  /*3f130*/  F2FP.SATFINITE.E4M3.F32.PACK_AB_MERGE_C R11, RZ, R2, RZ ;  /* 0x00000002ff0b723e */ /* 0x002fe400048070ff */
[----:B------:R-:W-:Y:S01]  /*3f140*/  ISETP.LT.OR P6, PT, R0, 0x15a, !P0 ;  /* 0x0000015a0000780c */ /* 0x000fe200047c1670 */
[----:B------:R-:W-:Y:S02]  /*3f150*/  FMUL R2, R41, UR26 ;  /* 0x0000001a29027c20 */ /* 0x000fe40008400000 */
[----:B------:R-:W3:Y:S01]  /*3f160*/  LDL.LU R41, [R1+0x830] ;  /* 0x0008300001297983 */ /* 0x000ee20000300800 */
[----:B------:R-:W-:-:S03]  /*3f170*/  FMUL R3, R39, UR26 ;  /* 0x0000001a27037c20 */ /* 0x000fc60008400000 */
[----:B------:R-:W3:Y:S01]  /*3f180*/  LDL.LU R39, [R1+0x834] ;  /* 0x0008340001277983 */ /* 0x000ee20000300800 */
[----:B------:R-:W-:-:S03]  /*3f190*/  F2FP.SATFINITE.E4M3.F32.PACK_AB_MERGE_C R9, RZ, R4, RZ ;  /* 0x00000004ff09723e */ /* 0x000fc600048070ff */
[----:B------:R-:W-:Y:S04]  /*3f1a0*/  @!P5 STG.E.U8 desc[UR30][R28.64+0x150], R13 ;  /* 0x0001500d1c00d986 */ /* 0x000fe8000c10111e */
[----:B------:R0:W-:Y:S01]  /*3f1b0*/  @!P3 STG.E.U8 desc[UR30][R30.64+0x158], R7 ;  /* 0x000158071e00b986 */ /* 0x0001e2000c10111e */
[----:B------:R-:W-:-:S03]  /*3f1c0*/  FMUL R4, R38, UR26 ;  /* 0x0000001a26047c20 */ /* 0x000fc60008400000 */
[----:B------:R-:W3:Y:S01]  /*3f1d0*/  LDL.LU R38, [R1+0x838] ;  /* 0x0008380001267983 */ /* 0x000ee20000300800 */
[----:B0-----:R-:W-:-:S03]  /*3f1e0*/  F2FP.SATFINITE.E4M3.F32.PACK_AB_MERGE_C R7, RZ, R2, RZ ;  /* 0x00000002ff07723e */ /* 0x001fc600048070ff */
[----:B------:R0:W-:Y:S01]  /*3f1f0*/  @!P2 STG.E.U8 desc[UR30][R30.64+0x159], R9 ;  /* 0x000159091e00a986 */ /* 0x0001e2000c10111e */
[----:B------:R-:W-:Y:S01]  /*3f200*/  FMUL R5, R37, UR26 ;  /* 0x0000001a25057c20 */ /* 0x000fe20008400000 */
[----:B------:R-:W-:Y:S02]  /*3f210*/  F2FP.SATFINITE.E4M3.F32.PACK_AB_MERGE_C R13, RZ, R4, RZ ;  /* 0x00000004ff0d723e */ /* 0x000fe400048070ff */
[----:B------:R-:W3:Y:S04]  /*3f220*/  LDL.LU R37, [R1+0x83c] ;  /* 0x00083c0001257983 */ /* 0x000ee80000300800 */
[----:B------:R1:W-:Y:S01]  /*3f230*/  @!P6 STG.E.U8 desc[UR30][R28.64+0x159], R7 ;  /* 0x000159071c00e986 */ /* 0x0003e2000c10111e */
[----:B0-----:R-:W-:Y:S01]  /*3f240*/  F2FP.SATFINITE.E4M3.F32.PACK_AB_MERGE_C R9, RZ, R3, RZ ;  /* 0x00000003ff09723e */ /* 0x001fe200048070ff */
[----:B------:R-:W-:-:S02]  /*3f250*/  FMUL R2, R35, UR26 ;  /* 0x0000001a23027c20 */ /* 0x000fc40008400000 */
[----:B------:R-:W3:Y:S03]  /*3f260*/  LDL.LU R35, [R1+0x840] ;  /* 0x0008400001237983 */ /* 0x000ee60000300800 */
        /* <DEDUP_REMOVED lines=12> */
[----:B------:R-:W-:-:S03]  /*3f330*/  ISETP.LT.OR P5, PT, R0, 0x161, !P0 ;  /* 0x000001610000780c */ /* 0x000fc600047a1670 */
[----:B------:R-:W-:Y:S01]  /*3f340*/  @!P2 STG.E.U8 desc[UR30][R30.64+0x161], R13 ;  /* 0x0001610d1e00a986 */ /* 0x000fe2000c10111e */
[----:B------:R-:W-:-:S03]  /*3f350*/  ISETP.LT.OR P2, PT, R0, 0x16a, !P1 ;  /* 0x0000016a0000780c */ /* 0x000fc60004f41670 */
[----:B------:R1:W-:Y:S01]  /*3f360*/  @!P3 STG.E.U8 desc[UR30][R30.64+0x160], R9 ;  /* 0x000160091e00b986 */ /* 0x0003e2000c10111e */
[C---:B------:R-:W-:Y:S02]  /*3f370*/  ISETP.LT.OR P3, PT, R0.reuse, 0x169, !P1 ;  /* 0x000001690000780c */ /* 0x040fe40004f61670 */
[----:B------:R-:W-:Y:S02]  /*3f380*/  F2FP.SATFINITE.E4M3.F32.PACK_AB_MERGE_C R5, RZ, R5, RZ ;  /* 0x00000005ff05723e */ /* 0x000fe400048070ff */
[----:B0-----:R-:W-:Y:S01]  /*3f390*/  F2FP.SATFINITE.E4M3.F32.PACK_AB_MERGE_C R11, RZ, R4, RZ ;  /* 0x00000004ff0b723e */ /* 0x001fe200048070ff */
[----:B------:R0:W-:Y:S01]  /*3f3a0*/  @!P6 STG.E.U8 desc[UR30][R28.64+0x161], R7 ;  /* 0x000161071c00e986 */ /* 0x0001e2000c10111e */
[C---:B------:R-:W-:Y:S02]  /*3f3b0*/  ISETP.LT.OR P6, PT, R0.reuse, 0x16a, !P0 ;  /* 0x0000016a0000780c */ /* 0x040fe400047c1670 */
[----:B-1----:R-:W-:Y:S01]  /*3f3c0*/  F2FP.SATFINITE.E4M3.F32.PACK_AB_MERGE_C R9, RZ, R3, RZ ;  /* 0x00000003ff09723e */ /* 0x002fe200048070ff */
[----:B------:R1:W-:Y:S01]  /*3f3d0*/  @!P5 STG.E.U8 desc[UR30][R28.64+0x160], R5 ;  /* 0x000160051c00d986 */ /* 0x0003e2000c10111e */
[----:B------:R-:W-:-:S03]  /*3f3e0*/  ISETP.LT.OR P5, PT, R0, 0x169, !P0 ;  /* 0x000001690000780c */ /* 0x000fc600047a1670 */
[----:B------:R-:W-:Y:S01]  /*3f3f0*/  @!P2 STG.E.U8 desc[UR30][R30.64+0x169], R11 ;  /* 0x0001690b1e00a986 */ /* 0x000fe2000c10111e */
[----:B------:R-:W-:Y:S01]  /*3f400*/  ISETP.LT.OR P2, PT, R0, 0x172, !P1 ;  /* 0x000001720000780c */ /* 0x000fe20004f41670 */
[----:B------:R-:W-:Y:S02]  /*3f410*/  FMUL R3, R42, UR26 ;  /* 0x0000001a2a037c20 */ /* 0x000fe40008400000 */
[----:B------:R1:W-:Y:S01]  /*3f420*/  @!P3 STG.E.U8 desc[UR30][R30.64+0x168], R9 ;  /* 0x000168091e00b986 */ /* 0x0003e2000c10111e */
[----:B------:R-:W-:Y:S02]  /*3f430*/  ISETP.LT.OR P3, PT, R0, 0x171, !P1 ;  /* 0x000001710000780c */ /* 0x000fe40004f61670 */
[----:B------:R-:W-:Y:S01]  /*3f440*/  F2FP.SATFINITE.E4M3.F32.PACK_AB_MERGE_C R13, RZ, R2, RZ ;  /* 0x00000002ff0d723e */ /* 0x000fe200048070ff */
[----:B------:R-:W-:Y:S01]  /*3f450*/  FMUL R4, R39, UR26 ;  /* 0x0000001a27047c20 */ /* 0x000fe20008400000 */
[----:B------:R-:W-:Y:S01]  /*3f460*/  FMUL R2, R41, UR26 ;  /* 0x0000001a29027c20 */ /* 0x000fe20008400000 */
[----:B------:R-:W-:-:S03]  /*3f470*/  F2FP.SATFINITE.E4M3.F32.PACK_AB_MERGE_C R3, RZ, R3, RZ ;  /* 0x00000003ff03723e */ /* 0x000fc600048070ff */
[----:B0-----:R-:W-:Y:S02]  /*3f480*/  F2FP.SATFINITE.E4M3.F32.PACK_AB_MERGE_C R7, RZ, R4, RZ ;  /* 0x00000004ff07723e */ /* 0x001fe400048070ff */
[----:B-1----:R-:W-:Y:S01]  /*3f490*/  F2FP.SATFINITE.E4M3.F32.PACK_AB_MERGE_C R5, RZ, R2, RZ ;  /* 0x00000002ff05723e */ /* 0x002fe200048070ff */
[----:B------:R-:W-:Y:S01]  /*3f4a0*/  @!P5 STG.E.U8 desc[UR30][R28.64+0x168], R13 ;  /* 0x0001680d1c00d986 */ /* 0x000fe2000c10111e */
[----:B------:R-:W-:-:S03]  /*3f4b0*/  ISETP.LT.OR P5, PT, R0, 0x171, !P0 ;  /* 0x000001710000780c */ /* 0x000fc600047a1670 */
[----:B------:R-:W-:Y:S01]  /*3f4c0*/  @!P6 STG.E.U8 desc[UR30][R28.64+0x169], R3 ;  /* 0x000169031c00e986 */ /* 0x000fe2000c10111e */
[----:B------:R-:W-:Y:S01]  /*3f4d0*/  ISETP.LT.OR P6, PT, R0, 0x172, !P0 ;  /* 0x000001720000780c */ /* 0x000fe200047c1670 */
[----:B------:R-:W-:Y:S02]  /*3f4e0*/  FMUL R2, R38, UR26 ;  /* 0x0000001a26027c20 */ /* 0x000fe40008400000 */
[----:B------:R0:W-:Y:S01]  /*3f4f0*/  @!P2 STG.E.U8 desc[UR30][R30.64+0x171], R7 ;  /* 0x000171071e00a986 */ /* 0x0001e2000c10111e */
[C---:B------:R-:W-:Y:S02]  /*3f500*/  ISETP.LT.OR P2, PT, R0.reuse, 0x17a, !P1 ;  /* 0x0000017a0000780c */ /* 0x040fe40004f41670 */
[C---:B------:R-:W-:Y:S01]  /*3f510*/  ISETP.LT.OR P1, PT, R0.reuse, 0x179, !P1 ;  /* 0x000001790000780c */ /* 0x040fe20004f21670 */
[----:B------:R4:W-:Y:S01]  /*3f520*/  @!P3 STG.E.U8 desc[UR30][R30.64+0x170], R5 ;  /* 0x000170051e00b986 */ /* 0x0009e2000c10111e */
[C---:B------:R-:W-:Y:S02]  /*3f530*/  ISETP.LT.OR P3, PT, R0.reuse, 0x17a, !P0 ;  /* 0x0000017a0000780c */ /* 0x040fe40004761670 */
[----:B------:R-:W-:Y:S01]  /*3f540*/  ISETP.LT.OR P0, PT, R0, 0x179, !P0 ;  /* 0x000001790000780c */ /* 0x000fe20004701670 */
[----:B------:R-:W-:Y:S01]  /*3f550*/  FMUL R0, R37, UR26 ;  /* 0x0000001a25007c20 */ /* 0x000fe20008400000 */
[----:B------:R-:W-:-:S04]  /*3f560*/  F2FP.SATFINITE.E4M3.F32.PACK_AB_MERGE_C R9, RZ, R2, RZ ;  /* 0x00000002ff09723e */ /* 0x000fc800048070ff */
[----:B0-----:R-:W-:Y:S01]  /*3f570*/  F2FP.SATFINITE.E4M3.F32.PACK_AB_MERGE_C R7, RZ, R0, RZ ;  /* 0x00000000ff07723e */ /* 0x001fe200048070ff */
[----:B------:R-:W-:Y:S01]  /*3f580*/  FMUL R2, R35, UR26 ;  /* 0x0000001a23027c20 */ /* 0x000fe20008400000 */
[----:B------:R0:W-:Y:S04]  /*3f590*/  @!P5 STG.E.U8 desc[UR30][R28.64+0x170], R9 ;  /* 0x000170091c00d986 */ /* 0x0001e8000c10111e */
[----:B------:R-:W-:Y:S01]  /*3f5a0*/  F2FP.SATFINITE.E4M3.F32.PACK_AB_MERGE_C R11, RZ, R2, RZ ;  /* 0x00000002ff0b723e */ /* 0x000fe200048070ff */
[----:B------:R0:W-:Y:S04]  /*3f5b0*/  @!P6 STG.E.U8 desc[UR30][R28.64+0x171], R7 ;  /* 0x000171071c00e986 */ /* 0x0001e8000c10111e */
[----:B------:R0:W-:Y:S01]  /*3f5c0*/  @!P1 STG.E.U8 desc[UR30][R30.64+0x178], R11 ;  /* 0x0001780b1e009986 */ /* 0x0001e2000c10111e */
[----:B--2---:R-:W-:-:S05]  /*3f5d0*/  FMUL R3, R34, UR26 ;  /* 0x0000001a22037c20 */ /* 0x004fca0008400000 */
[----:B------:R-:W-:-:S05]  /*3f5e0*/  F2FP.SATFINITE.E4M3.F32.PACK_AB_MERGE_C R3, RZ, R3, RZ ;  /* 0x00000003ff03723e */ /* 0x000fca00048070ff */
[----:B------:R0:W-:Y:S01]  /*3f5f0*/  @!P2 STG.E.U8 desc[UR30][R30.64+0x179], R3 ;  /* 0x000179031e00a986 */ /* 0x0001e2000c10111e */
[----:B----4-:R-:W-:Y:S01]  /*3f600*/  FMUL R5, R33, UR26 ;  /* 0x0000001a21057c20 */ /* 0x010fe20008400000 */
[----:B---3--:R-:W-:-:S04]  /*3f610*/  FMUL R4, R32, UR26 ;  /* 0x0000001a20047c20 */ /* 0x008fc80008400000 */
[----:B------:R-:W-:Y:S02]  /*3f620*/  F2FP.SATFINITE.E4M3.F32.PACK_AB_MERGE_C R13, RZ, R5, RZ ;  /* 0x00000005ff0d723e */ /* 0x000fe400048070ff */
[----:B------:R-:W-:-:S03]  /*3f630*/  F2FP.SATFINITE.E4M3.F32.PACK_AB_MERGE_C R5, RZ, R4, RZ ;  /* 0x00000004ff05723e */ /* 0x000fc600048070ff */
[----:B------:R0:W-:Y:S04]  /*3f640*/  @!P3 STG.E.U8 desc[UR30][R28.64+0x179], R13 ;  /* 0x0001790d1c00b986 */ /* 0x0001e8000c10111e */
[----:B------:R0:W-:Y:S02]  /*3f650*/  @!P0 STG.E.U8 desc[UR30][R28.64+0x178], R5 ;  /* 0x000178051c008986 */ /* 0x0001e4000c10111e */
.L_x_801:
[----:B------:R-:W-:Y:S05]  /*3f660*/  BSYNC B0 ;  /* 0x0000000000007941 */ /* 0x000fea0003800000 */
.L_x_31:
[----:B0----5:R-:W2:Y:S04]  /*3f670*/  LDL.LU R3, [R1+0x850] ;  /* 0x0008500001037983 */ /* 0x021ea80000300800 */
[----:B------:R-:W2:Y:S01]  /*3f680*/  LDL.LU R2, [R1+0x854] ;  /* 0x0008540001027983 */ /* 0x000ea20000300800 */
[----:B------:R-:W-:Y:S01]  /*3f690*/  ULDC UR10, c[0x0][0xc] ;  /* 0x00000300000a7ab9 */ /* 0x000fe20000000800 */
[----:B------:R-:W-:Y:S01]  /*3f6a0*/  ULDC UR11, c[0x0][0x10] ;  /* 0x00000400000b7ab9 */ /* 0x000fe20000000800 */
[----:B----4-:R-:W2:Y:S01]  /*3f6b0*/  LDC R5, c[0x0][0x14] ;  /* 0x00000500ff057b82 */ /* 0x010ea20000000800 */
[----:B------:R-:W-:Y:S01]  /*3f6c0*/  UIMAD.WIDE.U32 UR10, UR10, UR11, URZ ;  /* 0x0000000b0a0a72a5 */ /* 0x000fe2000f8e003f */
[----:B------:R-:W-:Y:S01]  /*3f6d0*/  PRMT R0, RZ, 0x7610, R0 ;  /* 0x00007610ff007816 */ /* 0x000fe20000000000 */
[----:B------:R-:W-:-:S04]  /*3f6e0*/  UMOV UR27, 0xffffffff ;  /* 0xffffffff001b7882 */ /* 0x000fc80000000000 */
[----:B--2---:R-:W-:-:S04]  /*3f6f0*/  IMAD.WIDE.U32 R2, R5, UR10, R2 ;  /* 0x0000000a05027c25 */ /* 0x004fc8000f8e0002 */
[----:B------:R-:W-:Y:S01]  /*3f700*/  IMAD R5, R5, UR11, RZ ;  /* 0x0000000b05057c24 */ /* 0x000fe2000f8e02ff */
[----:B------:R-:W-:Y:S01]  /*3f710*/  ULDC.64 UR10, c[0x0][0x650] ;  /* 0x00019400000a7ab9 */ /* 0x000fe20000000a00 */
[----:B------:R-:W-:Y:S02]  /*3f720*/  MOV R11, R2 ;  /* 0x00000002000b7202 */ /* 0x000fe40000000f00 */
[----:B------:R-:W-:Y:S01]  /*3f730*/  IMAD.IADD R13, R3, 0x1, R5 ;  /* 0x00000001030d7824 */ /* 0x000fe200078e0205 */
[----:B------:R-:W-:Y:S01]  /*3f740*/  ISETP.GE.U32.AND P0, PT, R2, UR10, PT ;  /* 0x0000000a02007c0c */ /* 0x000fe2000bf06070 */
[----:B------:R-:W-:-:S03]  /*3f750*/  IMAD.MOV.U32 R2, RZ, RZ, -0x1 ;  /* 0xffffffffff027424 */ /* 0x000fc600078e00ff */
[----:B------:R0:W-:Y:S01]  /*3f760*/  STL [R1+0x850], R13 ;  /* 0x0008500d01007387 */ /* 0x0001e20000100800 */
[----:B------:R-:W-:-:S03]  /*3f770*/  ISETP.GE.U32.AND.EX P0, PT, R13, UR11, PT, P0 ;  /* 0x0000000b0d007c0c */ /* 0x000fc6000bf06100 */
[----:B------:R0:W-:Y:S04]  /*3f780*/  STL [R1+0x854], R11 ;  /* 0x0008540b01007387 */ /* 0x0001e80000100800 */
[----:B------:R0:W-:Y:S06]  /*3f790*/  STL [R1+0x85c], R2 ;  /* 0x00085c0201007387 */ /* 0x0001ec0000100800 */
[----:B------:R-:W-:Y:S05]  /*3f7a0*/  @P0 BRA `(.L_x_802) ;  /* 0x0000000400740947 */ /* 0x000fea0003800000 */
[----:B------:R-:W2:Y:S01]  /*3f7b0*/  S2R R8, SR_CTAID.X ;  /* 0x0000000000087919 */ /* 0x000ea20000002500 */
[----:B------:R-:W-:Y:S01]  /*3f7c0*/  ULDC.64 UR16, c[0x0][0x628] ;  /* 0x00018a0000107ab9 */ /* 0x000fe20000000a00 */
[----:B------:R-:W4:Y:S01]  /*3f7d0*/  LDC R9, c[0x0][0x144] ;  /* 0x00005100ff097b82 */ /* 0x000f220000000800 */
[----:B------:R-:W-:Y:S01]  /*3f7e0*/  ULDC UR6, c[0x0][0x150] ;  /* 0x0000540000067ab9 */ /* 0x000fe20000000800 */
[----:B------:R-:W0:Y:S01]  /*3f7f0*/  S2R R12, SR_CTAID.Y ;  /* 0x00000000000c7919 */ /* 0x000e220000002600 */
[----:B------:R-:W-:Y:S01]  /*3f800*/  ISETP.NE.U32.AND P0, PT, RZ, UR16, PT ;  /* 0x00000010ff007c0c */ /* 0x000fe2000bf05070 */
[----:B------:R-:W-:Y:S01]  /*3f810*/  ULDC UR18, c[0x0][0x630] ;  /* 0x00018c0000127ab9 */ /* 0x000fe20000000800 */
[----:B------:R-:W-:Y:S02]  /*3f820*/  R2UR UR14, R11 ;  /* 0x000000000b0e72ca */ /* 0x000fe400000e0000 */
[----:B------:R-:W-:Y:S01]  /*3f830*/  ISETP.NE.AND.EX P0, PT, RZ, UR17, PT, P0 ;  /* 0x00000011ff007c0c */ /* 0x000fe2000bf05300 */
[----:B---3--:R-:W3:Y:S01]  /*3f840*/  LDC.64 R6, c[0x0][0x620] ;  /* 0x00018800ff067b82 */ /* 0x008ee20000000a00 */
[----:B------:R-:W-:-:S02]  /*3f850*/  R2UR UR15, R13 ;  /* 0x000000000d0f72ca */ /* 0x000fc400000e0000 */
[----:B--2---:R-:W-:-:S05]  /*3f860*/  I2FP.F32.U32 R0, R8 ;  /* 0x0000000800007245 */ /* 0x004fca0000201000 */
[----:B------:R-:W-:-:S06]  /*3f870*/  FMUL R0, R0, UR6 ;  /* 0x0000000600007c20 */ /* 0x000fcc0008400000 */
[----:B------:R-:W2:Y:S01]  /*3f880*/  F2I.U32.TRUNC.NTZ R0, R0 ;  /* 0x0000000000007305 */ /* 0x000ea2000020f000 */
[----:B0-----:R-:W-:Y:S05]  /*3f890*/  @!P0 BRA `(.L_x_803) ;  /* 0x0000000000308947 */ /* 0x001fea0003800000 */
        /* <DEDUP_REMOVED lines=12> */
.L_x_803:
[----:B------:R-:W-:Y:S01]  /*3f960*/  USHF.R.U64 UR27, UR14, UR18, UR15 ;  /* 0x000000120e1b7299 */ /* 0x000fe2000800120f */
[----:B------:R-:W0:Y:S01]  /*3f970*/  LDC.64 R20, c[0x0][0x640] ;  /* 0x00019000ff147b82 */ /* 0x000e220000000a00 */
[----:B------:R-:W-:Y:S01]  /*3f980*/  USHF.R.U32.HI UR6, URZ, UR18, UR15 ;  /* 0x000000123f067299 */ /* 0x000fe2000801160f */
[----:B--2---:R-:W-:Y:S01]  /*3f990*/  IADD3 R10, -R0, RZ, RZ ;  /* 0x000000ff000a7210 */ /* 0x004fe20007ffe1ff */
[----:B------:R-:W-:Y:S02]  /*3f9a0*/  IMAD.MOV.U32 R2, RZ, RZ, R11 ;  /* 0x000000ffff027224 */ /* 0x000fe400078e000b */
[----:B------:R-:W-:Y:S02]  /*3f9b0*/  IADD3 R5, P0, RZ, -UR27, RZ ;  /* 0x8000001bff057c10 */ /* 0x000fe4000ff1e0ff */
[----:B----4-:R-:W-:Y:S01]  /*3f9c0*/  IMAD R17, R9, R10, R8 ;  /* 0x0000000a09117224 */ /* 0x010fe200078e0208 */
[----:B------:R-:W2:Y:S02]  /*3f9d0*/  LDC R4, c[0x0][0x618] ;  /* 0x00018600ff047b82 */ /* 0x000ea40000000800 */
[----:B------:R-:W-:Y:S01]  /*3f9e0*/  IMAD.X R3, RZ, RZ, ~UR6, P0 ;  /* 0x80000006ff037e24 */ /* 0x000fe200080e06ff */
[----:B------:R-:W-:-:S03]  /*3f9f0*/  ULDC UR6, c[0x0][0x154] ;  /* 0x0000550000067ab9 */ /* 0x000fc60000000800 */
[-C--:B---3--:R-:W-:Y:S02]  /*3fa00*/  IMAD R0, R3, R6.reuse, RZ ;  /* 0x0000000603007224 */ /* 0x088fe400078e02ff */
[----:B------:R-:W3:Y:S01]  /*3fa10*/  LDC R14, c[0x0][0x608] ;  /* 0x00018200ff0e7b82 */ /* 0x000ee20000000800 */
[----:B------:R-:W-:Y:S02]  /*3fa20*/  IMAD.MOV.U32 R3, RZ, RZ, R13 ;  /* 0x000000ffff037224 */ /* 0x000fe400078e000d */
[----:B------:R-:W-:-:S05]  /*3fa30*/  IMAD.WIDE.U32 R2, R5, R6, R2 ;  /* 0x0000000605027225 */ /* 0x000fca00078e0002 */
[----:B------:R-:W4:Y:S01]  /*3fa40*/  LDC R18, c[0x0][0x658] ;  /* 0x00019600ff127b82 */ /* 0x000f220000000800 */
[----:B------:R-:W-:Y:S01]  /*3fa50*/  IMAD R5, R5, R7, R0 ;  /* 0x0000000705057224 */ /* 0x000fe200078e0200 */
[----:B------:R-:W-:Y:S01]  /*3fa60*/  I2FP.F32.U32 R0, R12 ;  /* 0x0000000c00007245 */ /* 0x000fe20000201000 */
[----:B------:R-:W-:Y:S01]  /*3fa70*/  IMAD.MOV.U32 R7, RZ, RZ, 0x1 ;  /* 0x00000001ff077424 */ /* 0x000fe200078e00ff */
[----:B0-----:R-:W-:Y:S02]  /*3fa80*/  ISETP.NE.U32.AND P0, PT, R20, RZ, PT ;  /* 0x000000ff1400720c */ /* 0x001fe40003f05070 */
[----:B------:R-:W-:Y:S01]  /*3fa90*/  IADD3 R3, R3, R5, RZ ;  /* 0x0000000503037210 */ /* 0x000fe20007ffe0ff */
[----:B------:R-:W-:Y:S01]  /*3faa0*/  FMUL R0, R0, UR6 ;  /* 0x0000000600007c20 */ /* 0x000fe20008400000 */
[----:B------:R-:W0:Y:S01]  /*3fab0*/  LDC R15, c[0x0][0x148] ;  /* 0x00005200ff0f7b82 */ /* 0x000e220000000800 */
[----:B------:R-:W-:Y:S01]  /*3fac0*/  ISETP.NE.AND.EX P0, PT, R21, RZ, PT, P0 ;  /* 0x000000ff1500720c */ /* 0x000fe20003f05300 */
[----:B------:R-:W-:Y:S01]  /*3fad0*/  IMAD.MOV.U32 R5, RZ, RZ, -0x1 ;  /* 0xffffffffff057424 */ /* 0x000fe200078e00ff */
[-CC-:B--2---:R-:W-:Y:S01]  /*3fae0*/  SHF.R.U64 R10, R2, R4.reuse, R3.reuse ;  /* 0x00000004020a7219 */ /* 0x184fe20000001203 */
[----:B------:R2:W0:Y:S01]  /*3faf0*/  F2I.U32.TRUNC.NTZ R13, R0 ;  /* 0x00000000000d7305 */ /* 0x000422000020f000 */
[----:B------:R-:W-:-:S03]  /*3fb00*/  SHF.R.U32.HI R3, RZ, R4, R3 ;  /* 0x00000004ff037219 */ /* 0x000fc60000011603 */
[----:B------:R-:W0:Y:S01]  /*3fb10*/  LDC R16, c[0x0][0x600] ;  /* 0x00018000ff107b82 */ /* 0x000e220000000800 */
[-CC-:B---3--:R-:W-:Y:S02]  /*3fb20*/  SHF.R.U64 R8, R10, R14.reuse, R3.reuse ;  /* 0x0000000e0a087219 */ /* 0x188fe40000001203 */
[----:B------:R-:W-:-:S05]  /*3fb30*/  SHF.R.U32.HI R3, RZ, R14, R3 ;  /* 0x0000000eff037219 */ /* 0x000fca0000011603 */
[----:B------:R-:W3:Y:S01]  /*3fb40*/  LDC R22, c[0x0][0x648] ;  /* 0x00019200ff167b82 */ /* 0x000ee20000000800 */
[-C--:B----4-:R-:W-:Y:S02]  /*3fb50*/  SHF.L.U32 R5, R5, R18.reuse, RZ ;  /* 0x0000001205057219 */ /* 0x090fe400000006ff */
[-CC-:B------:R-:W-:Y:S02]  /*3fb60*/  SHF.R.U64 R11, R8, R18.reuse, R3.reuse ;  /* 0x00000012080b7219 */ /* 0x180fe40000001203 */
[-C--:B------:R-:W-:Y:S02]  /*3fb70*/  SHF.R.U32.HI R3, RZ, R18.reuse, R3 ;  /* 0x00000012ff037219 */ /* 0x080fe40000011603 */
[----:B------:R-:W-:Y:S01]  /*3fb80*/  SHF.L.U32 R40, R7, R18, RZ ;  /* 0x0000001207287219 */ /* 0x000fe200000006ff */
[----:B------:R-:W4:Y:S01]  /*3fb90*/  LDC R23, c[0x0][0x638] ;  /* 0x00018e00ff177b82 */ /* 0x000f220000000800 */
[----:B------:R-:W-:Y:S02]  /*3fba0*/  LOP3.LUT R19, RZ, R5, RZ, 0x33, !PT ;  /* 0x00000005ff137212 */ /* 0x000fe400078e33ff */
[----:B------:R-:W-:-:S05]  /*3fbb0*/  MOV R2, R11 ;  /* 0x0000000b00027202 */ /* 0x000fca0000000f00 */
[----:B------:R-:W0:Y:S01]  /*3fbc0*/  LDC R24, c[0x0][0x610] ;  /* 0x00018400ff187b82 */ /* 0x000e220000000800 */
[----:B--2---:R-:W-:Y:S05]  /*3fbd0*/  @!P0 BRA `(.L_x_804) ;  /* 0x0000000000288947 */ /* 0x004fea0003800000 */
[----:B------:R-:W2:Y:S02]  /*3fbe0*/  LDC R0, c[0x0][0x64c] ;  /* 0x00019300ff007b82 */ /* 0x000ea40000000800 */
[----:B--2---:R-:W-:-:S05]  /*3fbf0*/  IADD3 R7, P0, R11, R0, RZ ;  /* 0x000000000b077210 */ /* 0x004fca0007f1e0ff */
[----:B------:R-:W-:-:S04]  /*3fc00*/  IMAD.X R9, RZ, RZ, R3, P0 ;  /* 0x000000ffff097224 */ /* 0x000fc800000e0603 */
[----:B------:R-:W-:-:S04]  /*3fc10*/  IMAD.WIDE.U32 R2, R9, R20, RZ ;  /* 0x0000001409027225 */ /* 0x000fc800078e00ff */
[----:B------:R-:W-:-:S04]  /*3fc20*/  IMAD.WIDE.U32 R4, P0, R7, R21, R2 ;  /* 0x0000001507047225 */ /* 0x000fc80007800002 */
[----:B------:R-:W-:Y:S01]  /*3fc30*/  IMAD.WIDE.U32 R2, R7, R20, RZ ;  /* 0x0000001407027225 */ /* 0x000fe200078e00ff */
[----:B------:R-:W-:-:S03]  /*3fc40*/  MOV R6, R5 ;  /* 0x0000000500067202 */ /* 0x000fc60000000f00 */
[----:B------:R-:W-:Y:S01]  /*3fc50*/  IMAD.X R7, RZ, RZ, RZ, P0 ;  /* 0x000000ffff077224 */ /* 0x000fe200000e06ff */
[----:B------:R-:W-:-:S05]  /*3fc60*/  IADD3 RZ, P0, R3, R4, RZ ;  /* 0x0000000403ff7210 */ /* 0x000fca0007f1e0ff */
[----:B------:R-:W-:-:S08]  /*3fc70*/  IMAD.WIDE.U32.X R2, R9, R21, R6, P0 ;  /* 0x0000001509027225 */ /* 0x000fd000000e0406 */
.L_x_804:
[----:B---3--:R-:W-:Y:S01]  /*3fc80*/  SHF.R.U64 R0, R2, R22, R3 ;  /* 0x0000001602007219 */ /* 0x008fe20000001203 */
[----:B0-----:R-:W-:Y:S01]  /*3fc90*/  VIADD R5, R16, 0xffffffff ;  /* 0xffffffff10057836 */ /* 0x001fe20000000000 */
[----:B------:R-:W-:Y:S01]  /*3fca0*/  LOP3.LUT R3, R8, R19, RZ, 0xc0, !PT ;  /* 0x0000001308037212 */ /* 0x000fe200078ec0ff */
[----:B------:R-:W-:Y:S01]  /*3fcb0*/  IMAD.MOV R13, RZ, RZ, -R13 ;  /* 0x000000ffff0d7224 */ /* 0x000fe200078e0a0d */
[----:B------:R-:W-:-:S03]  /*3fcc0*/  IADD3 R2, -R0, RZ, RZ ;  /* 0x000000ff00027210 */ /* 0x000fc60007ffe1ff */
[----:B------:R-:W-:Y:S01]  /*3fcd0*/  IMAD R40, R40, R0, R3 ;  /* 0x0000000028287224 */ /* 0x000fe200078e0203 */
[----:B------:R-:W-:Y:S01]  /*3fce0*/  LOP3.LUT R3, R10, R5, RZ, 0xc0, !PT ;  /* 0x000000050a037212 */ /* 0x000fe200078ec0ff */
[----:B------:R-:W-:Y:S02]  /*3fcf0*/  @P4 IMAD R17, R15, R13, R12 ;  /* 0x0000000d0f114224 */ /* 0x000fe400078e020c */
[----:B----4-:R-:W-:Y:S02]  /*3fd00*/  IMAD R0, R2, R23, R11 ;  /* 0x0000001702007224 */ /* 0x010fe400078e020b */
[----:B------:R-:W-:Y:S02]  /*3fd10*/  IMAD.MOV.U32 R2, RZ, RZ, 0x1 ;  /* 0x00000001ff027424 */ /* 0x000fe400078e00ff */
[----:B------:R-:W-:Y:S02]  /*3fd20*/  IMAD R40, R40, R24, R17 ;  /* 0x0000001828287224 */ /* 0x000fe400078e0211 */
[----:B------:R-:W-:Y:S01]  /*3fd30*/  IMAD R3, R0, R16, R3 ;  /* 0x0000001000037224 */ /* 0x000fe200078e0203 */
[----:B------:R-:W-:-:S04]  /*3fd40*/  PRMT R0, R2, 0x7610, R0 ;  /* 0x0000761002007816 */ /* 0x000fc80000000000 */
[----:B------:R-:W-:Y:S02]  /*3fd50*/  SEL R2, R3, R40, !P4 ;  /* 0x0000002803027207 */ /* 0x000fe40006000000 */
[----:B------:R-:W-:-:S03]  /*3fd60*/  SEL R40, R40, R3, !P4 ;  /* 0x0000000328287207 */ /* 0x000fc60006000000 */
[----:B------:R2:W-:Y:S04]  /*3fd70*/  STL [R1+0x85c], R2 ;  /* 0x00085c0201007387 */ /* 0x0005e80000100800 */
.L_x_802:
[----:B------:R4:W-:Y:S01]  /*3fd80*/  STL [R1+0x858], R40 ;  /* 0x0008582801007387 */ /* 0x0009e20000100800 */
[----:B------:R-:W-:-:S13]  /*3fd90*/  LOP3.LUT P0, RZ, R0, 0xff, RZ, 0xc0, !PT ;  /* 0x000000ff00ff7812 */ /* 0x000fda000780c0ff */
[----:B----4-:R-:W-:Y:S05]  /*3fda0*/  @P0 BRA `(.L_x_805) ;  /* 0xfffffc1000980947 */ /* 0x010fea000383ffff */
[----:B------:R-:W-:Y:S05]  /*3fdb0*/  EXIT ;  /* 0x000000000000794d */ /* 0x000fea0003800000 */
.L_x_3:
[----:B------:R-:W2:Y:S01]  /*3fdc0*/  LDL R18, [R1+0x854] ;  /* 0x0008540001127983 */ /* 0x000ea20000100800 */
[----:B------:R-:W-:-:S03]  /*3fdd0*/  ULDC.64 UR4, c[0x0][0x650] ;  /* 0x0001940000047ab9 */ /* 0x000fc60000000a00 */
[----:B------:R-:W3:Y:S01]  /*3fde0*/  LDL R19, [R1+0x850] ;  /* 0x0008500001137983 */ /* 0x000ee20000100800 */
[----:B------:R-:W-:Y:S01]  /*3fdf0*/  PRMT R0, RZ, 0x7610, R0 ;  /* 0x00007610ff007816 */ /* 0x000fe20000000000 */
[----:B------:R-:W-:Y:S01]  /*3fe00*/  IMAD.MOV.U32 R5, RZ, RZ, -0x1 ;  /* 0xffffffffff057424 */ /* 0x000fe200078e00ff */
[----:B------:R-:W-:Y:S01]  /*3fe10*/  MOV R4, 0xffffffff ;  /* 0xffffffff00047802 */ /* 0x000fe20000000f00 */
[----:B------:R-:W-:Y:S01]  /*3fe20*/  IMAD.MOV.U32 R10, RZ, RZ, -0x1 ;  /* 0xffffffffff0a7424 */ /* 0x000fe200078e00ff */
[----:B--2---:R-:W-:-:S04]  /*3fe30*/  ISETP.GE.U32.AND P0, PT, R18, UR4, PT ;  /* 0x0000000412007c0c */ /* 0x004fc8000bf06070 */
[----:B---3--:R-:W-:-:S13]  /*3fe40*/  ISETP.GE.U32.AND.EX P0, PT, R19, UR5, PT, P0 ;  /* 0x0000000513007c0c */ /* 0x008fda000bf06100 */
[----:B------:R-:W-:Y:S05]  /*3fe50*/  @P0 BRA `(.L_x_806) ;  /* 0x0000000400600947 */ /* 0x000fea0003800000 */
[----:B------:R-:W0:Y:S01]  /*3fe60*/  LDC.64 R12, c[0x0][0x628] ;  /* 0x00018a00ff0c7b82 */ /* 0x000e220000000a00 */
[----:B------:R-:W-:Y:S01]  /*3fe70*/  IMAD.MOV.U32 R8, RZ, RZ, R18 ;  /* 0x000000ffff087224 */ /* 0x000fe200078e0012 */
[----:B------:R-:W-:-:S06]  /*3fe80*/  MOV R9, R19 ;  /* 0x0000001300097202 */ /* 0x000fcc0000000f00 */
[----:B------:R-:W1:Y:S08]  /*3fe90*/  LDC R14, c[0x0][0x630] ;  /* 0x00018c00ff0e7b82 */ /* 0x000e700000000800 */
[----:B------:R-:W2:Y:S01]  /*3fea0*/  LDC.64 R16, c[0x0][0x620] ;  /* 0x00018800ff107b82 */ /* 0x000ea20000000a00 */
[----:B0-----:R-:W-:-:S04]  /*3feb0*/  ISETP.NE.U32.AND P0, PT, R12, RZ, PT ;  /* 0x000000ff0c00720c */ /* 0x001fc80003f05070 */
[----:B------:R-:W-:-:S13]  /*3fec0*/  ISETP.NE.AND.EX P0, PT, R13, RZ, PT, P0 ;  /* 0x000000ff0d00720c */ /* 0x000fda0003f05300 */
[----:B-12---:R-:W-:Y:S05]  /*3fed0*/  @!P0 BRA `(.L_x_807) ;  /* 0x0000000000288947 */ /* 0x006fea0003800000 */
[----:B------:R-:W0:Y:S02]  /*3fee0*/  LDC R0, c[0x0][0x634] ;  /* 0x00018d00ff007b82 */ /* 0x000e240000000800 */
[----:B0-----:R-:W-:-:S05]  /*3fef0*/  IADD3 R9, P0, R18, R0, RZ ;  /* 0x0000000012097210 */ /* 0x001fca0007f1e0ff */
        /* <DEDUP_REMOVED lines=8> */
.L_x_807:
[-CC-:B------:R-:W-:Y:S01]  /*3ff80*/  SHF.R.U64 R10, R8, R14.reuse, R9.reuse ;  /* 0x0000000e080a7219 */ /* 0x180fe20000001209 */
[----:B------:R-:W0:Y:S01]  /*3ff90*/  LDC R6, c[0x0][0x618] ;  /* 0x00018600ff067b82 */ /* 0x000e220000000800 */
[----:B------:R-:W-:Y:S01]  /*3ffa0*/  SHF.R.U32.HI R0, RZ, R14, R9 ;  /* 0x0000000eff007219 */ /* 0x000fe20000011609 */
[----:B------:R-:W-:Y:S01]  /*3ffb0*/  ULDC UR4, c[0x0][0x150] ;  /* 0x0000540000047ab9 */ /* 0x000fe20000000800 */
[----:B------:R-:W-:Y:S01]  /*3ffc0*/  IADD3 R3, P0, RZ, -R10, RZ ;  /* 0x8000000aff037210 */ /* 0x000fe20007f1e0ff */
[----:B------:R-:W-:Y:S01]  /*3ffd0*/  IMAD.MOV.U32 R4, RZ, RZ, R18 ;  /* 0x000000ffff047224 */ /* 0x000fe200078e0012 */
[----:B------:R-:W-:Y:S02]  /*3ffe0*/  I2FP.F32.U32 R8, R2 ;  /* 0x0000000200087245 */ /* 0x000fe40000201000 */
[----:B------:R-:W-:Y:S01]  /*3fff0*/  MOV R5, R19 ;  /* 0x0000001300057202 */ /* 0x000fe20000000f00 */
[----:B------:R-:W1:Y:S01]  /*40000*/  LDC.64 R20, c[0x0][0x640] ;  /* 0x00019000ff147b82 */ /* 0x000e620000000a00 */
[----:B------:R-:W-:-:S02]  /*40010*/  IMAD.X R7, RZ, RZ, ~R0, P0 ;  /* 0x000000ffff077224 */ /* 0x000fc400000e0e00 */
[----:B------:R-:W-:Y:S01]  /*40020*/  FMUL R9, R8, UR4 ;  /* 0x0000000408097c20 */ /* 0x000fe20008400000 */
[----:B------:R-:W-:Y:S01]  /*40030*/  ULDC UR4, c[0x0][0x154] ;  /* 0x0000550000047ab9 */ /* 0x000fe20000000800 */
[----:B------:R-:W-:-:S03]  /*40040*/  IMAD.WIDE.U32 R4, R3, R16, R4 ;  /* 0x0000001003047225 */ /* 0x000fc600078e0004 */
[----:B------:R-:W2:Y:S01]  /*40050*/  LDC R13, c[0x0][0x144] ;  /* 0x00005100ff0d7b82 */ /* 0x000ea20000000800 */
[----:B------:R-:W-:Y:S01]  /*40060*/  IMAD R0, R7, R16, RZ ;  /* 0x0000001007007224 */ /* 0x000fe200078e02ff */
[----:B------:R-:W3:Y:S03]  /*40070*/  F2I.U32.TRUNC.NTZ R9, R9 ;  /* 0x0000000900097305 */ /* 0x000ee6000020f000 */
[----:B------:R-:W-:-:S03]  /*40080*/  IMAD R3, R3, R17, R0 ;  /* 0x0000001103037224 */ /* 0x000fc600078e0200 */
[----:B------:R-:W4:Y:S01]  /*40090*/  LDC R12, c[0x0][0x608] ;  /* 0x00018200ff0c7b82 */ /* 0x000f220000000800 */
[----:B------:R-:W-:-:S05]  /*400a0*/  IMAD.IADD R3, R5, 0x1, R3 ;  /* 0x0000000105037824 */ /* 0x000fca00078e0203 */
[-C--:B0-----:R-:W-:Y:S02]  /*400b0*/  SHF.R.U64 R8, R4, R6.reuse, R3 ;  /* 0x0000000604087219 */ /* 0x081fe40000001203 */
[----:B------:R-:W0:Y:S01]  /*400c0*/  LDC R7, c[0x0][0x658] ;  /* 0x00019600ff077b82 */ /* 0x000e220000000800 */
[----:B------:R-:W-:Y:S01]  /*400d0*/  I2FP.F32.U32 R4, R11 ;  /* 0x0000000b00047245 */ /* 0x000fe20000201000 */
[----:B---3--:R-:W-:Y:S01]  /*400e0*/  IMAD.MOV R0, RZ, RZ, -R9 ;  /* 0x000000ffff007224 */ /* 0x008fe200078e0a09 */
[----:B-1----:R-:W-:Y:S02]  /*400f0*/  ISETP.NE.U32.AND P0, PT, R20, RZ, PT ;  /* 0x000000ff1400720c */ /* 0x002fe40003f05070 */
[----:B------:R-:W-:Y:S01]  /*40100*/  SHF.R.U32.HI R3, RZ, R6, R3 ;  /* 0x00000006ff037219 */ /* 0x000fe20000011603 */
[----:B------:R-:W-:Y:S01]  /*40110*/  FMUL R4, R4, UR4 ;  /* 0x0000000404047c20 */ /* 0x000fe20008400000 */
[----:B------:R-:W-:Y:S01]  /*40120*/  ISETP.NE.AND.EX P0, PT, R21, RZ, PT, P0 ;  /* 0x000000ff1500720c */ /* 0x000fe20003f05300 */
[----:B------:R-:W1:Y:S01]  /*40130*/  LDC R14, c[0x0][0x148] ;  /* 0x00005200ff0e7b82 */ /* 0x000e620000000800 */
[----:B--2---:R-:W-:Y:S01]  /*40140*/  IMAD R18, R13, R0, R2 ;  /* 0x000000000d127224 */ /* 0x004fe200078e0202 */
[----:B------:R-:W-:Y:S01]  /*40150*/  MOV R6, 0xffffffff ;  /* 0xffffffff00067802 */ /* 0x000fe20000000f00 */
[----:B------:R-:W-:-:S05]  /*40160*/  IMAD.MOV.U32 R2, RZ, RZ, 0x1 ;  /* 0x00000001ff027424 */ /* 0x000fca00078e00ff */
[----:B------:R-:W2:Y:S01]  /*40170*/  LDC R16, c[0x0][0x600] ;  /* 0x00018000ff107b82 */ /* 0x000ea20000000800 */
[-CC-:B----4-:R-:W-:Y:S02]  /*40180*/  SHF.R.U64 R13, R8, R12.reuse, R3.reuse ;  /* 0x0000000c080d7219 */ /* 0x190fe40000001203 */
[----:B------:R-:W-:Y:S02]  /*40190*/  SHF.R.U32.HI R0, RZ, R12, R3 ;  /* 0x0000000cff007219 */ /* 0x000fe40000011603 */
[----:B------:R3:W4:Y:S03]  /*401a0*/  F2I.U32.TRUNC.NTZ R12, R4 ;  /* 0x00000004000c7305 */ /* 0x000726000020f000 */
[----:B------:R-:W1:Y:S01]  /*401b0*/  LDC R17, c[0x0][0x648] ;  /* 0x00019200ff117b82 */ /* 0x000e620000000800 */
[-C--:B0-----:R-:W-:Y:S02]  /*401c0*/  SHF.R.U64 R15, R13, R7.reuse, R0 ;  /* 0x000000070d0f7219 */ /* 0x081fe40000001200 */
[----:B------:R-:W-:-:S02]  /*401d0*/  SHF.L.U32 R6, R6, R7, RZ ;  /* 0x0000000706067219 */ /* 0x000fc400000006ff */
[-C--:B------:R-:W-:Y:S01]  /*401e0*/  SHF.L.U32 R22, R2, R7.reuse, RZ ;  /* 0x0000000702167219 */ /* 0x080fe200000006ff */
[----:B------:R-:W-:Y:S01]  /*401f0*/  IMAD.MOV.U32 R2, RZ, RZ, R15 ;  /* 0x000000ffff027224 */ /* 0x000fe200078e000f */
[----:B------:R-:W-:Y:S01]  /*40200*/  SHF.R.U32.HI R3, RZ, R7, R0 ;  /* 0x00000007ff037219 */ /* 0x000fe20000011600 */
[----:B------:R-:W0:Y:S01]  /*40210*/  LDC R19, c[0x0][0x638] ;  /* 0x00018e00ff137b82 */ /* 0x000e220000000800 */
[----:B------:R-:W-:-:S07]  /*40220*/  LOP3.LUT R24, RZ, R6, RZ, 0x33, !PT ;  /* 0x00000006ff187212 */ /* 0x000fce00078e33ff */
[----:B------:R-:W0:Y:S01]  /*40230*/  LDC R23, c[0x0][0x610] ;  /* 0x00018400ff177b82 */ /* 0x000e220000000800 */
[----:B---34-:R-:W-:Y:S05]  /*40240*/  @!P0 BRA `(.L_x_808) ;  /* 0x0000000000288947 */ /* 0x018fea0003800000 */
[----:B------:R-:W3:Y:S02]  /*40250*/  LDC R0, c[0x0][0x64c] ;  /* 0x00019300ff007b82 */ /* 0x000ee40000000800 */
[----:B---3--:R-:W-:-:S04]  /*40260*/  IADD3 R7, P0, R15, R0, RZ ;  /* 0x000000000f077210 */ /* 0x008fc80007f1e0ff */
[----:B------:R-:W-:-:S05]  /*40270*/  IADD3.X R9, RZ, R3, RZ, P0, !PT ;  /* 0x00000003ff097210 */ /* 0x000fca00007fe4ff */
[----:B------:R-:W-:-:S04]  /*40280*/  IMAD.WIDE.U32 R2, R9, R20, RZ ;  /* 0x0000001409027225 */ /* 0x000fc800078e00ff */
[----:B------:R-:W-:-:S04]  /*40290*/  IMAD.WIDE.U32 R4, P0, R7, R21, R2 ;  /* 0x0000001507047225 */ /* 0x000fc80007800002 */
[----:B------:R-:W-:-:S04]  /*402a0*/  IMAD.WIDE.U32 R2, R7, R20, RZ ;  /* 0x0000001407027225 */ /* 0x000fc800078e00ff */
[----:B------:R-:W-:Y:S01]  /*402b0*/  IMAD.X R7, RZ, RZ, RZ, P0 ;  /* 0x000000ffff077224 */ /* 0x000fe200000e06ff */
[----:B------:R-:W-:Y:S01]  /*402c0*/  IADD3 RZ, P0, R3, R4, RZ ;  /* 0x0000000403ff7210 */ /* 0x000fe20007f1e0ff */
[----:B------:R-:W-:-:S04]  /*402d0*/  IMAD.MOV.U32 R6, RZ, RZ, R5 ;  /* 0x000000ffff067224 */ /* 0x000fc800078e0005 */
[----:B------:R-:W-:-:S08]  /*402e0*/  IMAD.WIDE.U32.X R2, R9, R21, R6, P0 ;  /* 0x0000001509027225 */ /* 0x000fd000000e0406 */
.L_x_808:
[----:B-1----:R-:W-:Y:S01]  /*402f0*/  SHF.R.U64 R3, R2, R17, R3 ;  /* 0x0000001102037219 */ /* 0x002fe20000001203 */
[----:B--2---:R-:W-:Y:S01]  /*40300*/  VIADD R7, R16, 0xffffffff ;  /* 0xffffffff10077836 */ /* 0x004fe20000000000 */
[----:B------:R-:W-:Y:S02]  /*40310*/  LOP3.LUT R0, R13, R24, RZ, 0xc0, !PT ;  /* 0x000000180d007212 */ /* 0x000fe400078ec0ff */
[----:B------:R-:W-:Y:S01]  /*40320*/  IADD3 R12, -R12, RZ, RZ ;  /* 0x000000ff0c0c7210 */ /* 0x000fe20007ffe1ff */
[----:B------:R-:W-:Y:S01]  /*40330*/  IMAD.MOV R2, RZ, RZ, -R3 ;  /* 0x000000ffff027224 */ /* 0x000fe200078e0a03 */
[----:B------:R-:W-:Y:S01]  /*40340*/  MOV R4, 0x1 ;  /* 0x0000000100047802 */ /* 0x000fe20000000f00 */
[----:B------:R-:W-:Y:S01]  /*40350*/  IMAD R5, R22, R3, R0 ;  /* 0x0000000316057224 */ /* 0x000fe200078e0200 */
[----:B------:R-:W-:Y:S01]  /*40360*/  LOP3.LUT R3, R8, R7, RZ, 0xc0, !PT ;  /* 0x0000000708037212 */ /* 0x000fe200078ec0ff */
[----:B------:R-:W-:Y:S02]  /*40370*/  @P4 IMAD R18, R14, R12, R11 ;  /* 0x0000000c0e124224 */ /* 0x000fe400078e020b */
[----:B0-----:R-:W-:-:S02]  /*40380*/  IMAD R0, R2, R19, R15 ;  /* 0x0000001302007224 */ /* 0x001fc400078e020f */
[----:B------:R-:W-:Y:S02]  /*40390*/  IMAD R5, R5, R23, R18 ;  /* 0x0000001705057224 */ /* 0x000fe400078e0212 */
[----:B------:R-:W-:Y:S01]  /*403a0*/  IMAD R2, R0, R16, R3 ;  /* 0x0000001000027224 */ /* 0x000fe200078e0203 */
[----:B------:R-:W-:-:S04]  /*403b0*/  PRMT R0, R4, 0x7610, R0 ;  /* 0x0000761004007816 */ /* 0x000fc80000000000 */
[----:B------:R-:W-:Y:S02]  /*403c0*/  SEL R4, R2, R5, !P4 ;  /* 0x0000000502047207 */ /* 0x000fe40006000000 */
[----:B------:R-:W-:-:S07]  /*403d0*/  SEL R5, R5, R2, !P4 ;  /* 0x0000000205057207 */ /* 0x000fce0006000000 */
.L_x_806:
[----:B------:R-:W-:-:S08]  /*403e0*/  NOP ;  /* 0x0000000000007918 */ /* 0x000fd00000000000 */
[----:B------:R-:W0:-:S00]  /*403f0*/  USETMAXREG.DEALLOC.CTAPOOL 0x18 ;  /* 0x00000018000079c8 */ /* 0x000e0000080e0500 */
[----:B------:R-:W-:-:S13]  /*40400*/  ISETP.NE.AND P0, PT, RZ, UR6, PT ;  /* 0x00000006ff007c0c */ /* 0x000fda000bf05270 */
[----:B------:R-:W-:Y:S05]  /*40410*/  @P0 EXIT ;  /* 0x000000000000094d */ /* 0x000fea0003800000 */
[----:B0-----:R-:W-:Y:S01]  /*40420*/  LOP3.LUT P0, RZ, R0, 0xff, RZ, 0xc0, !PT ;  /* 0x000000ff00ff7812 */ /* 0x001fe2000780c0ff */
[----:B------:R-:W-:Y:S02]  /*40430*/  IMAD.MOV.U32 R6, RZ, RZ, 0x1 ;  /* 0x00000001ff067424 */ /* 0x000fe400078e00ff */
[----:B------:R-:W-:-:S10]  /*40440*/  IMAD.MOV.U32 R7, RZ, RZ, RZ ;  /* 0x000000ffff077224 */ /* 0x000fd400078e00ff */
[----:B------:R-:W-:Y:S05]  /*40450*/  @!P0 BRA `(.L_x_809) ;  /* 0x0000000c00488947 */ /* 0x000fea0003800000 */
[----:B------:R-:W0:Y:S01]  /*40460*/  LDC R0, c[0x0][0x28c] ;  /* 0x0000a300ff007b82 */ /* 0x000e220000000800 */
[----:B------:R-:W1:Y:S01]  /*40470*/  S2R R2, SR_TID.X ;  /* 0x0000000000027919 */ /* 0x000e620000002100 */
[----:B------:R-:W-:Y:S01]  /*40480*/  ULDC UR8, c[0x0][0xc] ;  /* 0x0000030000087ab9 */ /* 0x000fe20000000800 */
[----:B------:R-:W-:Y:S01]  /*40490*/  ULDC UR9, c[0x0][0x10] ;  /* 0x0000040000097ab9 */ /* 0x000fe20000000800 */
[----:B------:R-:W-:Y:S01]  /*404a0*/  ULDC UR5, c[0x0][0x658] ;  /* 0x0001960000057ab9 */ /* 0x000fe20000000800 */
[----:B------:R-:W-:Y:S01]  /*404b0*/  UMOV UR6, 0xffffffff ;  /* 0xffffffff00067882 */ /* 0x000fe20000000000 */
[----:B------:R-:W-:Y:S01]  /*404c0*/  UMOV UR10, 0x1 ;  /* 0x00000001000a7882 */ /* 0x000fe20000000000 */
[----:B------:R-:W-:Y:S01]  /*404d0*/  UIMAD.WIDE.U32 UR8, UR8, UR9, URZ ;  /* 0x00000009080872a5 */ /* 0x000fe2000f8e003f */
[----:B------:R-:W-:Y:S01]  /*404e0*/  BSSY B0, `(.L_x_809) ;  /* 0x00000c9000007945 */ /* 0x000fe20003800000 */
[----:B------:R-:W-:Y:S01]  /*404f0*/  USHF.L.U32 UR6, UR6, UR5, URZ ;  /* 0x0000000506067299 */ /* 0x000fe2000800063f */
[----:B------:R-:W-:Y:S01]  /*40500*/  IMAD.MOV.U32 R9, RZ, RZ, 0x1 ;  /* 0x00000001ff097424 */ /* 0x000fe200078e00ff */
[----:B------:R-:W-:Y:S01]  /*40510*/  USHF.L.U32 UR19, UR10, UR5, URZ ;  /* 0x000000050a137299 */ /* 0x000fe2000800063f */
[----:B------:R-:W-:Y:S01]  /*40520*/  IMAD.MOV.U32 R6, RZ, RZ, 0x1 ;  /* 0x00000001ff067424 */ /* 0x000fe200078e00ff */
[----:B------:R-:W-:Y:S01]  /*40530*/  MOV R7, RZ ;  /* 0x000000ff00077202 */ /* 0x000fe20000000f00 */
[----:B------:R-:W-:Y:S01]  /*40540*/  ULDC UR5, c[0x0][0x14] ;  /* 0x0000050000057ab9 */ /* 0x000fe20000000800 */
[----:B------:R-:W-:Y:S01]  /*40550*/  ULDC UR4, c[0x0][0x600] ;  /* 0x0001800000047ab9 */ /* 0x000fe20000000800 */
[----:B------:R-:W-:-:S02]  /*40560*/  UIMAD.WIDE.U32 UR22, UR8, UR5, URZ ;  /* 0x00000005081672a5 */ /* 0x000fc4000f8e003f */
[----:B------:R-:W-:Y:S02]  /*40570*/  UIMAD UR13, UR9, UR5, URZ ;  /* 0x00000005090d72a4 */ /* 0x000fe4000f8e023f */
[----:B------:R-:W-:Y:S02]  /*40580*/  ULOP3.LUT UR21, UR7, 0x2, URZ, 0xfc, !UPT ;  /* 0x0000000207157892 */ /* 0x000fe4000f8efc3f */
[----:B------:R-:W-:Y:S01]  /*40590*/  UIADD3 UR4, UR4, -0x1, URZ ;  /* 0xffffffff04047890 */ /* 0x000fe2000fffe03f */
[----:B0-----:R-:W-:Y:S01]  /*405a0*/  IADD3 R0, R0, 0x7f, RZ ;  /* 0x0000007f00007810 */ /* 0x001fe20007ffe0ff */
[----:B------:R-:W-:Y:S02]  /*405b0*/  ULOP3.LUT UR18, URZ, UR6, URZ, 0x33, !UPT ;  /* 0x000000063f127292 */ /* 0x000fe4000f8e333f */
[----:B------:R-:W-:Y:S01]  /*405c0*/  UIADD3 UR13, UR23, UR13, URZ ;  /* 0x0000000d170d7290 */ /* 0x000fe2000fffe03f */
[----:B------:R-:W-:Y:S01]  /*405d0*/  SHF.R.S32.HI R3, RZ, 0x1f, R0 ;  /* 0x0000001fff037819 */ /* 0x000fe20000011400 */
[----:B------:R-:W-:-:S03]  /*405e0*/  ULDC.64 UR24, c[0x0][0x198] ;  /* 0x0000660000187ab9 */ /* 0x000fc60000000a00 */
[----:B------:R-:W-:Y:S02]  /*405f0*/  LEA.HI R0, R3, R0, RZ, 0x7 ;  /* 0x0000000003007211 */ /* 0x000fe400078f38ff */
[C---:B-1----:R-:W-:Y:S02]  /*40600*/  LOP3.LUT P2, RZ, R2.reuse, 0x7f, RZ, 0xc0, !PT ;  /* 0x0000007f02ff7812 */ /* 0x042fe4000784c0ff */
[----:B------:R-:W-:Y:S02]  /*40610*/  SHF.R.S32.HI R0, RZ, 0x7, R0 ;  /* 0x00000007ff007819 */ /* 0x000fe40000011400 */
[----:B------:R-:W-:-:S03]  /*40620*/  LOP3.LUT P0, RZ, R2, 0x1f, RZ, 0xc0, !PT ;  /* 0x0000001f02ff7812 */ /* 0x000fc6000780c0ff */
[----:B------:R-:W-:Y:S01]  /*40630*/  VIADD R14, R0, 0x1 ;  /* 0x00000001000e7836 */ /* 0x000fe20000000000 */
[----:B------:R-:W-:-:S13]  /*40640*/  PLOP3.LUT P0, PT, P0, P2, PT, 0x8a, 0x0 ;  /* 0x000000000000781c */ /* 0x000fda0000705172 */
.L_x_821:
[----:B------:R-:W-:-:S03]  /*40650*/  UMOV UR5, 0xffffffff ;  /* 0xffffffff00057882 */ /* 0x000fc60000000000 */
[----:B------:R-:W-:Y:S05]  /*40660*/  BRA.DIV UR5, `(.L_x_810) ;  /* 0x0000000e059c7947 */ /* 0x000fea000b800000 */
[----:B------:R-:W-:-:S13]  /*40670*/  ELECT P1, URZ, PT ;  /* 0x00000000003f782f */ /* 0x000fda0003820000 */
.L_x_831:
[----:B------:R-:W0:Y:S01]  /*40680*/  LDC R2, c[0x0][0x28c] ;  /* 0x0000a300ff027b82 */ /* 0x000e220000000800 */
[----:B------:R-:W-:Y:S01]  /*40690*/  BSSY B1, `(.L_x_811) ;  /* 0x0000037000017945 */ /* 0x000fe20003800000 */
[----:B0-----:R-:W-:-:S13]  /*406a0*/  ISETP.LT.OR P1, PT, R2, 0x1, !P1 ;  /* 0x000000010200780c */ /* 0x001fda0004f21670 */
[----:B------:R-:W-:Y:S05]  /*406b0*/  @P1 BRA `(.L_x_812) ;  /* 0x0000000000d01947 */ /* 0x000fea0003800000 */
[----:B------:R-:W-:Y:S01]  /*406c0*/  IMAD R4, R4, 0x180, RZ ;  /* 0x0000018004047824 */ /* 0x000fe200078e02ff */
[----:B------:R-:W-:Y:S01]  /*406d0*/  MOV R3, R14 ;  /* 0x0000000e00037202 */ /* 0x000fe20000000f00 */
[----:B------:R-:W-:Y:S02]  /*406e0*/  IMAD R5, R5, 0xc0, RZ ;  /* 0x000000c005057824 */ /* 0x000fe400078e02ff */
[----:B------:R-:W-:Y:S02]  /*406f0*/  IMAD.MOV.U32 R13, RZ, RZ, RZ ;  /* 0x000000ffff0d7224 */ /* 0x000fe400078e00ff */
[----:B------:R-:W-:Y:S02]  /*40700*/  IMAD.MOV.U32 R2, RZ, RZ, R6 ;  /* 0x000000ffff027224 */ /* 0x000fe400078e0006 */
[----:B------:R-:W-:-:S07]  /*40710*/  IMAD.MOV.U32 R8, RZ, RZ, R7 ;  /* 0x000000ffff087224 */ /* 0x000fce00078e0007 */
.L_x_816:
[----:B------:R-:W0:Y:S01]  /*40720*/  S2R R12, SR_CgaCtaId ;  /* 0x00000000000c7919 */ /* 0x000e220000008800 */
[----:B------:R-:W-:-:S04]  /*40730*/  MOV R11, 0x400 ;  /* 0x00000400000b7802 */ /* 0x000fc80000000f00 */
[----:B0-----:R-:W-:Y:S02]  /*40740*/  LEA R15, R12, R11, 0x18 ;  /* 0x0000000b0c0f7211 */ /* 0x001fe400078ec0ff */
[----:B------:R-:W-:Y:S01]  /*40750*/  SHF.L.U32 R11, R2, 0x1f, RZ ;  /* 0x0000001f020b7819 */ /* 0x000fe200000006ff */
[----:B------:R-:W0:Y:S01]  /*40760*/  @!P2 LDC R12, c[0x0][0x500] ;  /* 0x00014000ff0cab82 */ /* 0x000e220000000800 */
[----:B------:R-:W-:-:S04]  /*40770*/  LEA R16, R8, R15, 0x3 ;  /* 0x0000000f08107211 */ /* 0x000fc800078e18ff */
[----:B------:R-:W1:Y:S02]  /*40780*/  SYNCS.PHASECHK.TRANS64.TRYWAIT P1, [R16+URZ+0x18], R11 ;  /* 0x0000180b100075a7 */ /* 0x000e64000802017f */
[----:B-1----:R-:W-:Y:S05]  /*40790*/  @!P1 BRA `(.L_x_813) ;  /* 0x0000000c00709947 */ /* 0x002fea0003800000 */
.L_x_832:
[----:B------:R-:W-:Y:S01]  /*407a0*/  UPRMT UR5, UR21, 0x9910, URZ ;  /* 0x0000991015057896 */ /* 0x000fe2000800003f */
[----:B0-----:R0:W-:Y:S03]  /*407b0*/  @!P2 SYNCS.ARRIVE.TRANS64 RZ, [R16+URZ], R12 ;  /* 0x0000000c10ffa9a7 */ /* 0x0011e6000800003f */
[----:B------:R-:W-:-:S06]  /*407c0*/  UISETP.NE.AND UP0, UPT, UR5, 0x2, UPT ;  /* 0x000000020500788c */ /* 0x000fcc000bf05270 */
[----:B------:R-:W-:-:S13]  /*407d0*/  PLOP3.LUT P1, PT, PT, PT, UP0, 0x80, 0x0 ;  /* 0x000000000000781c */ /* 0x000fda0003f2f008 */
[----:B0-----:R-:W-:Y:S05]  /*407e0*/  @P1 BRA `(.L_x_814) ;  /* 0x0000000000041947 */ /* 0x001fea0003800000 */
[----:B------:R-:W-:Y:S01]  /*407f0*/  BPT.TRAP 0x1 ;  /* 0x000000040000795c */ /* 0x000fe20000300000 */
.L_x_814:
[----:B------:R-:W-:Y:S05]  /*40800*/  @P0 BRA `(.L_x_815) ;  /* 0x0000000000040947 */ /* 0x000fea0003800000 */
[----:B------:R-:W-:Y:S01]  /*40810*/  BPT.TRAP 0x1 ;  /* 0x000000040000795c */ /* 0x000fe20000300000 */
.L_x_815:
[--C-:B-1----:R-:W-:Y:S01]  /*40820*/  IMAD R11, R8, 0x6000, R15.reuse ;  /* 0x00006000080b7824 */ /* 0x102fe200078e020f */
[----:B------:R-:W-:Y:S01]  /*40830*/  R2UR UR9, R16 ;  /* 0x00000000100972ca */ /* 0x000fe200000e0000 */
[C---:B------:R-:W-:Y:S01]  /*40840*/  IMAD R15, R8.reuse, 0xc000, R15 ;  /* 0x0000c000080f7824 */ /* 0x040fe200078e020f */
[----:B------:R-:W-:Y:S01]  /*40850*/  UIADD3 UR14, UP0, UR24, 0xf0, URZ ;  /* 0x000000f0180e7890 */ /* 0x000fe2000ff1e03f */
[----:B------:R-:W-:Y:S01]  /*40860*/  VIADD R3, R3, 0xffffffff ;  /* 0xffffffff03037836 */ /* 0x000fe20000000000 */
[----:B------:R-:W-:Y:S01]  /*40870*/  R2UR UR5, R11 ;  /* 0x000000000b0572ca */ /* 0x000fe200000e0000 */
[----:B------:R-:W-:Y:S01]  /*40880*/  UIADD3 UR26, UP1, UR24, 0x1f0, URZ ;  /* 0x000001f0181a7890 */ /* 0x000fe2000ff3e03f */
[----:B------:R-:W-:Y:S01]  /*40890*/  R2UR UR6, R15 ;  /* 0x000000000f0672ca */ /* 0x000fe200000e0000 */
[----:B------:R-:W-:Y:S01]  /*408a0*/  UIADD3.X UR15, URZ, UR25, URZ, UP0, !UPT ;  /* 0x000000193f0f7290 */ /* 0x000fe200087fe43f */
[----:B------:R-:W-:Y:S01]  /*408b0*/  R2UR UR11, R5 ;  /* 0x00000000050b72ca */ /* 0x000fe200000e0000 */
[----:B------:R-:W-:Y:S01]  /*408c0*/  VIADD R8, R8, 0x1 ;  /* 0x0000000108087836 */ /* 0x000fe20000000000 */
[----:B------:R-:W-:Y:S01]  /*408d0*/  R2UR UR10, R13 ;  /* 0x000000000d0a72ca */ /* 0x000fe200000e0000 */
[----:B------:R-:W-:Y:S01]  /*408e0*/  UIADD3.X UR27, URZ, UR25, URZ, UP1, !UPT ;  /* 0x000000193f1b7290 */ /* 0x000fe20008ffe43f */
[----:B------:R-:W-:Y:S01]  /*408f0*/  R2UR UR12, R10 ;  /* 0x000000000a0c72ca */ /* 0x000fe200000e0000 */
[----:B------:R-:W-:Y:S01]  /*40900*/  UMOV UR16, 0x0 ;  /* 0x0000000000107882 */ /* 0x000fe20000000000 */
[----:B------:R-:W-:Y:S01]  /*40910*/  R2UR UR20, R4 ;  /* 0x00000000041472ca */ /* 0x000fe200000e0000 */
[----:B------:R-:W-:Y:S01]  /*40920*/  UMOV UR17, 0x10000000 ;  /* 0x1000000000117882 */ /* 0x000fe20000000000 */
[----:B------:R-:W-:Y:S01]  /*40930*/  ISETP.GT.AND P3, PT, R3, 0x1, PT ;  /* 0x000000010300780c */ /* 0x000fe20003f64270 */
[----:B------:R-:W-:Y:S01]  /*40940*/  UIADD3 UR8, UR5, 0x100, URZ ;  /* 0x0000010005087890 */ /* 0x000fe2000fffe03f */
[----:B------:R-:W-:Y:S01]  /*40950*/  ISETP.NE.AND P1, PT, R8, 0x3, PT ;  /* 0x000000030800780c */ /* 0x000fe20003f25270 */
[----:B------:R-:W-:Y:S01]  /*40960*/  UIADD3 UR6, UR6, 0x12100, URZ ;  /* 0x0001210006067890 */ /* 0x000fe2000fffe03f */
[----:B------:R-:W-:-:S02]  /*40970*/  IADD3 R13, R13, 0x80, RZ ;  /* 0x000000800d0d7810 */ /* 0x000fc40007ffe0ff */
[----:B------:R-:W-:Y:S02]  /*40980*/  SEL R11, RZ, 0x1, P1 ;  /* 0x00000001ff0b7807 */ /* 0x000fe40000800000 */
[----:B------:R-:W-:Y:S02]  /*40990*/  SEL R8, R8, RZ, P1 ;  /* 0x000000ff08087207 */ /* 0x000fe40000800000 */
[----:B------:R0:W-:Y:S01]  /*409a0*/  UTMALDG.3D [UR8], [UR14], desc[UR16] ;  /* 0x000010080e0075b4 */ /* 0x0001e20008011000 */
[----:B------:R-:W-:Y:S01]  /*409b0*/  LOP3.LUT R2, R2, R11, RZ, 0x3c, !PT ;  /* 0x0000000b02027212 */ /* 0x000fe200078e3cff */
[----:B0-----:R-:W-:Y:S01]  /*409c0*/  UMOV UR8, UR6 ;  /* 0x0000000600087c82 */ /* 0x001fe20008000000 */
[----:B------:R-:W-:Y:S02]  /*409d0*/  UMOV UR11, UR20 ;  /* 0x00000014000b7c82 */ /* 0x000fe40008000000 */
[----:B------:R0:W-:Y:S02]  /*409e0*/  UTMALDG.3D [UR8], [UR26], desc[UR16] ;  /* 0x000010081a0075b4 */ /* 0x0001e40008011000 */
[----:B0-----:R-:W-:Y:S05]  /*409f0*/  @P3 BRA `(.L_x_816) ;  /* 0xfffffffc00483947 */ /* 0x001fea000383ffff */
.L_x_812:
[----:B------:R-:W-:Y:S05]  /*40a00*/  BSYNC B1 ;  /* 0x0000000000017941 */ /* 0x000fea0003800000 */
.L_x_811:
[----:B------:R-:W2:Y:S01]  /*40a10*/  LDL.LU R16, [R1+0x850] ;  /* 0x0008500001107983 */ /* 0x000ea20000300800 */
[----:B------:R-:W-:Y:S01]  /*40a20*/  LOP3.LUT P1, RZ, R9, 0xff, RZ, 0xc0, !PT ;  /* 0x000000ff09ff7812 */ /* 0x000fe2000782c0ff */
[C---:B------:R-:W-:Y:S01]  /*40a30*/  IMAD.IADD R4, R0.reuse, 0x1, R7 ;  /* 0x0000000100047824 */ /* 0x040fe200078e0207 */
[----:B------:R-:W-:Y:S01]  /*40a40*/  ULDC.64 UR8, c[0x0][0x650] ;  /* 0x0001940000087ab9 */ /* 0x000fe20000000a00 */
[----:B------:R-:W3:Y:S01]  /*40a50*/  LDL.LU R15, [R1+0x854] ;  /* 0x00085400010f7983 */ /* 0x000ee20000300800 */
[----:B------:R-:W-:Y:S01]  /*40a60*/  ISETP.GE.U32.AND P3, PT, R0, 0x3, PT ;  /* 0x000000030000780c */ /* 0x000fe20003f66070 */
[----:B------:R-:W-:Y:S01]  /*40a70*/  BSSY B1, `(.L_x_817) ;  /* 0x000006d000017945 */ /* 0x000fe20003800000 */
[----:B------:R-:W-:Y:S01]  /*40a80*/  IMAD.MOV.U32 R10, RZ, RZ, -0x1 ;  /* 0xffffffffff0a7424 */ /* 0x000fe200078e00ff */
[----:B------:R-:W-:-:S06]  /*40a90*/  PRMT R9, RZ, 0x7610, R9 ;  /* 0x00007610ff097816 */ /* 0x000fcc0000000009 */
[----:B------:R-:W0:Y:S01]  /*40aa0*/  @P1 S2R R3, SR_CgaCtaId ;  /* 0x0000000000031919 */ /* 0x000e220000008800 */
[----:B------:R-:W-:-:S04]  /*40ab0*/  @P1 MOV R2, 0x400 ;  /* 0x0000040000021802 */ /* 0x000fc80000000f00 */
[----:B0-----:R-:W-:-:S04]  /*40ac0*/  @P1 LEA R2, R3, R2, 0x18 ;  /* 0x0000000203021211 */ /* 0x001fc800078ec0ff */
[----:B------:R0:W-:Y:S01]  /*40ad0*/  @P1 SYNCS.ARRIVE.TRANS64.A1T0 RZ, [R2+URZ+0x48], RZ ;  /* 0x000048ff02ff19a7 */ /* 0x0001e2000810003f */
[----:B------:R-:W-:-:S04]  /*40ae0*/  ISETP.GT.U32.AND P1, PT, R4, 0x2, PT ;  /* 0x000000020400780c */ /* 0x000fc80003f24070 */
[----:B------:R-:W-:Y:S01]  /*40af0*/  ISETP.LT.U32.AND P1, PT, R0, 0x3, P1 ;  /* 0x000000030000780c */ /* 0x000fe20000f21070 */
[----:B0-----:R-:W-:-:S05]  /*40b00*/  IMAD.WIDE.U32 R2, R4, -0x55555555, RZ ;  /* 0xaaaaaaab04027825 */ /* 0x001fca00078e00ff */
[----:B------:R-:W-:Y:S02]  /*40b10*/  SHF.R.U32.HI R5, RZ, 0x1, R3 ;  /* 0x00000001ff057819 */ /* 0x000fe40000011603 */
[----:B------:R-:W-:Y:S02]  /*40b20*/  SEL R3, RZ, 0x1, !P1 ;  /* 0x00000001ff037807 */ /* 0x000fe40004800000 */
[----:B------:R-:W-:Y:S01]  /*40b30*/  PRMT R2, RZ, 0x7610, R2 ;  /* 0x00007610ff027816 */ /* 0x000fe20000000002 */
[----:B------:R-:W-:Y:S01]  /*40b40*/  IMAD R7, R5, -0x3, R4 ;  /* 0xfffffffd05077824 */ /* 0x000fe200078e0204 */
[----:B------:R-:W-:Y:S02]  /*40b50*/  LOP3.LUT R6, R6, R3, RZ, 0x3c, !PT ;  /* 0x0000000306067212 */ /* 0x000fe400078e3cff */
[----:B------:R-:W-:Y:S02]  /*40b60*/  MOV R4, 0xffffffff ;  /* 0xffffffff00047802 */ /* 0x000fe40000000f00 */
[----:B------:R-:W-:Y:S01]  /*40b70*/  @P3 LOP3.LUT R6, R6, 0x1, R5, 0x78, !PT ;  /* 0x0000000106063812 */ /* 0x000fe200078e7805 */
[----:B------:R-:W-:Y:S01]  /*40b80*/  IMAD.MOV.U32 R5, RZ, RZ, -0x1 ;  /* 0xffffffffff057424 */ /* 0x000fe200078e00ff */
[----:B---3--:R-:W-:-:S04]  /*40b90*/  IADD3 R15, P1, R15, UR22, RZ ;  /* 0x000000160f0f7c10 */ /* 0x008fc8000ff3e0ff */
[----:B--2---:R-:W-:Y:S01]  /*40ba0*/  IADD3.X R16, R16, UR13, RZ, P1, !PT ;  /* 0x0000000d10107c10 */ /* 0x004fe20008ffe4ff */
[----:B------:R0:W-:Y:S01]  /*40bb0*/  STL [R1+0x854], R15 ;  /* 0x0008540f01007387 */ /* 0x0001e20000100800 */
[----:B------:R-:W-:-:S03]  /*40bc0*/  ISETP.GE.U32.AND P1, PT, R15, UR8, PT ;  /* 0x000000080f007c0c */ /* 0x000fc6000bf26070 */
[----:B------:R0:W-:Y:S01]  /*40bd0*/  STL [R1+0x850], R16 ;  /* 0x0008501001007387 */ /* 0x0001e20000100800 */
[----:B------:R-:W-:-:S13]  /*40be0*/  ISETP.GE.U32.AND.EX P1, PT, R16, UR9, PT, P1 ;  /* 0x0000000910007c0c */ /* 0x000fda000bf26110 */
[----:B0-----:R-:W-:Y:S05]  /*40bf0*/  @P1 BRA `(.L_x_818) ;  /* 0x0000000400501947 */ /* 0x001fea0003800000 */
[----:B------:R-:W0:Y:S01]  /*40c00*/  S2R R8, SR_CTAID.X ;  /* 0x0000000000087919 */ /* 0x000e220000002500 */
[----:B------:R-:W-:Y:S01]  /*40c10*/  ULDC UR5, c[0x0][0x150] ;  /* 0x0000540000057ab9 */ /* 0x000fe20000000800 */
[----:B------:R-:W1:Y:S01]  /*40c20*/  LDC R3, c[0x0][0x144] ;  /* 0x00005100ff037b82 */ /* 0x000e620000000800 */
[----:B------:R-:W-:Y:S01]  /*40c30*/  ULDC.64 UR8, c[0x0][0x628] ;  /* 0x00018a0000087ab9 */ /* 0x000fe20000000a00 */
[----:B------:R-:W2:Y:S01]  /*40c40*/  S2R R5, SR_CTAID.Y ;  /* 0x0000000000057919 */ /* 0x000ea20000002600 */
[----:B------:R-:W-:Y:S01]  /*40c50*/  ISETP.NE.U32.AND P1, PT, RZ, UR8, PT ;  /* 0x00000008ff007c0c */ /* 0x000fe2000bf25070 */
[----:B------:R-:W-:-:S03]  /*40c60*/  ULDC UR6, c[0x0][0x630] ;  /* 0x00018c0000067ab9 */ /* 0x000fc60000000800 */
[----:B------:R-:W-:Y:S01]  /*40c70*/  ISETP.NE.AND.EX P1, PT, RZ, UR9, PT, P1 ;  /* 0x00000009ff007c0c */ /* 0x000fe2000bf25310 */
[----:B------:R-:W3:Y:S01]  /*40c80*/  LDC R12, c[0x0][0x148] ;  /* 0x00005200ff0c7b82 */ /* 0x000ee20000000800 */
[----:B0-----:R-:W-:Y:S02]  /*40c90*/  I2FP.F32.U32 R2, R8 ;  /* 0x0000000800027245 */ /* 0x001fe40000201000 */
[----:B--2---:R-:W-:-:S03]  /*40ca0*/  I2FP.F32.U32 R4, R5 ;  /* 0x0000000500047245 */ /* 0x004fc60000201000 */
[----:B------:R-:W-:Y:S01]  /*40cb0*/  FMUL R2, R2, UR5 ;  /* 0x0000000502027c20 */ /* 0x000fe20008400000 */
[----:B------:R-:W-:Y:S02]  /*40cc0*/  ULDC UR5, c[0x0][0x154] ;  /* 0x0000550000057ab9 */ /* 0x000fe40000000800 */
[----:B------:R-:W-:-:S03]  /*40cd0*/  FMUL R10, R4, UR5 ;  /* 0x00000005040a7c20 */ /* 0x000fc60008400000 */
[----:B------:R-:W0:Y:S08]  /*40ce0*/  F2I.U32.TRUNC.NTZ R2, R2 ;  /* 0x0000000200027305 */ /* 0x000e30000020f000 */
[----:B------:R-:W2:Y:S01]  /*40cf0*/  F2I.U32.TRUNC.NTZ R10, R10 ;  /* 0x0000000a000a7305 */ /* 0x000ea2000020f000 */
[----:B0-----:R-:W-:Y:S02]  /*40d00*/  IMAD.MOV R4, RZ, RZ, -R2 ;  /* 0x000000ffff047224 */ /* 0x001fe400078e0a02 */
[----:B------:R-:W-:-:S02]  /*40d10*/  IMAD.MOV.U32 R2, RZ, RZ, R15 ;  /* 0x000000ffff027224 */ /* 0x000fc400078e000f */
[----:B-1----:R-:W-:Y:S01]  /*40d20*/  IMAD R8, R3, R4, R8 ;  /* 0x0000000403087224 */ /* 0x002fe200078e0208 */
[----:B--2---:R-:W-:-:S05]  /*40d30*/  IADD3 R3, -R10, RZ, RZ ;  /* 0x000000ff0a037210 */ /* 0x004fca0007ffe1ff */
[----:B---3--:R-:W-:Y:S02]  /*40d40*/  @P4 IMAD R8, R12, R3, R5 ;  /* 0x000000030c084224 */ /* 0x008fe400078e0205 */
[----:B------:R-:W-:Y:S01]  /*40d50*/  IMAD.MOV.U32 R3, RZ, RZ, R16 ;  /* 0x000000ffff037224 */ /* 0x000fe200078e0010 */
[----:B------:R-:W-:Y:S06]  /*40d60*/  @!P1 BRA `(.L_x_819) ;  /* 0x0000000000289947 */ /* 0x000fec0003800000 */
[----:B------:R-:W-:Y:S02]  /*40d70*/  ULDC UR5, c[0x0][0x634] ;  /* 0x00018d0000057ab9 */ /* 0x000fe40000000800 */
[----:B------:R-:W-:-:S04]  /*40d80*/  IADD3 R3, P1, R15, UR5, RZ ;  /* 0x000000050f037c10 */ /* 0x000fc8000ff3e0ff */
[----:B------:R-:W-:-:S05]  /*40d90*/  IADD3.X R11, RZ, R16, RZ, P1, !PT ;  /* 0x00000010ff0b7210 */ /* 0x000fca0000ffe4ff */
[----:B------:R-:W-:-:S04]  /*40da0*/  IMAD.WIDE.U32 R4, R11, UR8, RZ ;  /* 0x000000080b047c25 */ /* 0x000fc8000f8e00ff */
[----:B------:R-:W-:-:S04]  /*40db0*/  IMAD.WIDE.U32 R4, P1, R3, UR9, R4 ;  /* 0x0000000903047c25 */ /* 0x000fc8000f820004 */
[----:B------:R-:W-:-:S04]  /*40dc0*/  IMAD.WIDE.U32 R2, R3, UR8, RZ ;  /* 0x0000000803027c25 */ /* 0x000fc8000f8e00ff */
[----:B------:R-:W-:Y:S01]  /*40dd0*/  IMAD.MOV.U32 R2, RZ, RZ, R5 ;  /* 0x000000ffff027224 */ /* 0x000fe200078e0005 */
[----:B------:R-:W-:Y:S01]  /*40de0*/  IADD3 RZ, P3, R3, R4, RZ ;  /* 0x0000000403ff7210 */ /* 0x000fe20007f7e0ff */
[----:B------:R-:W-:-:S04]  /*40df0*/  IMAD.X R3, RZ, RZ, RZ, P1 ;  /* 0x000000ffff037224 */ /* 0x000fc800008e06ff */
[----:B------:R-:W-:-:S08]  /*40e00*/  IMAD.WIDE.U32.X R2, R11, UR9, R2, P3 ;  /* 0x000000090b027c25 */ /* 0x000fd000098e0402 */
.L_x_819:
[--C-:B------:R-:W-:Y:S01]  /*40e10*/  SHF.R.U64 R10, R2, UR6, R3.reuse ;  /* 0x00000006020a7c19 */ /* 0x100fe20008001203 */
[----:B------:R-:W-:Y:S01]  /*40e20*/  ULDC.64 UR8, c[0x0][0x620] ;  /* 0x0001880000087ab9 */ /* 0x000fe20000000a00 */
[----:B------:R-:W-:Y:S01]  /*40e30*/  SHF.R.U32.HI R2, RZ, UR6, R3 ;  /* 0x00000006ff027c19 */ /* 0x000fe20008011603 */
[----:B------:R-:W-:Y:S01]  /*40e40*/  IMAD.MOV.U32 R3, RZ, RZ, R16 ;  /* 0x000000ffff037224 */ /* 0x000fe200078e0010 */
[----:B------:R-:W-:Y:S01]  /*40e50*/  IADD3 R11, P1, RZ, -R10, RZ ;  /* 0x8000000aff0b7210 */ /* 0x000fe20007f3e0ff */
[----:B------:R-:W-:-:S03]  /*40e60*/  ULDC UR5, c[0x0][0x618] ;  /* 0x0001860000057ab9 */ /* 0x000fc60000000800 */
[----:B------:R-:W-:-:S05]  /*40e70*/  IADD3.X R2, RZ, ~R2, RZ, P1, !PT ;  /* 0x80000002ff027210 */ /* 0x000fca0000ffe4ff */
[----:B------:R-:W-:-:S04]  /*40e80*/  IMAD R2, R2, UR8, RZ ;  /* 0x0000000802027c24 */ /* 0x000fc8000f8e02ff */
[----:B------:R-:W-:Y:S02]  /*40e90*/  IMAD R5, R11, UR9, R2 ;  /* 0x000000090b057c24 */ /* 0x000fe4000f8e0202 */
[----:B------:R-:W-:-:S04]  /*40ea0*/  IMAD.MOV.U32 R2, RZ, RZ, R15 ;  /* 0x000000ffff027224 */ /* 0x000fc800078e000f */
[----:B------:R-:W-:Y:S01]  /*40eb0*/  IMAD.WIDE.U32 R2, R11, UR8, R2 ;  /* 0x000000080b027c25 */ /* 0x000fe2000f8e0002 */
[----:B------:R-:W-:Y:S02]  /*40ec0*/  ULDC.64 UR8, c[0x0][0x640] ;  /* 0x0001900000087ab9 */ /* 0x000fe40000000a00 */
[----:B------:R-:W-:Y:S02]  /*40ed0*/  ISETP.NE.U32.AND P1, PT, RZ, UR8, PT ;  /* 0x00000008ff007c0c */ /* 0x000fe4000bf25070 */
[----:B------:R-:W-:Y:S02]  /*40ee0*/  IADD3 R3, R3, R5, RZ ;  /* 0x0000000503037210 */ /* 0x000fe40007ffe0ff */
[----:B------:R-:W-:Y:S02]  /*40ef0*/  ISETP.NE.AND.EX P1, PT, RZ, UR9, PT, P1 ;  /* 0x00000009ff007c0c */ /* 0x000fe4000bf25310 */
[--C-:B------:R-:W-:Y:S02]  /*40f00*/  SHF.R.U64 R11, R2, UR5, R3.reuse ;  /* 0x00000005020b7c19 */ /* 0x100fe40008001203 */
[----:B------:R-:W-:Y:S01]  /*40f10*/  SHF.R.U32.HI R2, RZ, UR5, R3 ;  /* 0x00000005ff027c19 */ /* 0x000fe20008011603 */
[----:B------:R-:W-:-:S03]  /*40f20*/  ULDC UR5, c[0x0][0x608] ;  /* 0x0001820000057ab9 */ /* 0x000fc60000000800 */
[--C-:B------:R-:W-:Y:S02]  /*40f30*/  SHF.R.U64 R12, R11, UR5, R2.reuse ;  /* 0x000000050b0c7c19 */ /* 0x100fe40008001202 */
[----:B------:R-:W-:Y:S01]  /*40f40*/  SHF.R.U32.HI R3, RZ, UR5, R2 ;  /* 0x00000005ff037c19 */ /* 0x000fe20008011602 */
[----:B------:R-:W-:-:S03]  /*40f50*/  ULDC UR5, c[0x0][0x658] ;  /* 0x0001960000057ab9 */ /* 0x000fc60000000800 */
[--C-:B------:R-:W-:Y:S02]  /*40f60*/  SHF.R.U64 R13, R12, UR5, R3.reuse ;  /* 0x000000050c0d7c19 */ /* 0x100fe40008001203 */
[----:B------:R-:W-:-:S03]  /*40f70*/  SHF.R.U32.HI R15, RZ, UR5, R3 ;  /* 0x00000005ff0f7c19 */ /* 0x000fc60008011603 */
[----:B------:R-:W-:Y:S02]  /*40f80*/  IMAD.MOV.U32 R2, RZ, RZ, R13 ;  /* 0x000000ffff027224 */ /* 0x000fe400078e000d */
        /* <DEDUP_REMOVED lines=12> */
.L_x_820:
[----:B------:R-:W-:Y:S01]  /*41050*/  ULDC UR5, c[0x0][0x648] ;  /* 0x0001920000057ab9 */ /* 0x000fe20000000800 */
[----:B------:R-:W-:Y:S02]  /*41060*/  LOP3.LUT R12, R12, UR18, RZ, 0xc0, !PT ;  /* 0x000000120c0c7c12 */ /* 0x000fe4000f8ec0ff */
[----:B------:R-:W-:Y:S01]  /*41070*/  SHF.R.U64 R3, R2, UR5, R3 ;  /* 0x0000000502037c19 */ /* 0x000fe20008001203 */
[----:B------:R-:W-:-:S03]  /*41080*/  ULDC UR5, c[0x0][0x638] ;  /* 0x00018e0000057ab9 */ /* 0x000fc60000000800 */
[C---:B------:R-:W-:Y:S01]  /*41090*/  IADD3 R2, -R3.reuse, RZ, RZ ;  /* 0x000000ff03027210 */ /* 0x040fe20007ffe1ff */
[----:B------:R-:W-:-:S04]  /*410a0*/  IMAD R5, R3, UR19, R12 ;  /* 0x0000001303057c24 */ /* 0x000fc8000f8e020c */
[----:B------:R-:W-:Y:S01]  /*410b0*/  IMAD R13, R2, UR5, R13 ;  /* 0x00000005020d7c24 */ /* 0x000fe2000f8e020d */
[----:B------:R-:W-:Y:S01]  /*410c0*/  ULDC UR5, c[0x0][0x610] ;  /* 0x0001840000057ab9 */ /* 0x000fe20000000800 */
[----:B------:R-:W-:Y:S01]  /*410d0*/  LOP3.LUT R2, R11, UR4, RZ, 0xc0, !PT ;  /* 0x000000040b027c12 */ /* 0x000fe2000f8ec0ff */
[----:B------:R-:W-:Y:S01]  /*410e0*/  IMAD R8, R5, UR5, R8 ;  /* 0x0000000505087c24 */ /* 0x000fe2000f8e0208 */
[----:B------:R-:W-:-:S03]  /*410f0*/  ULDC UR5, c[0x0][0x600] ;  /* 0x0001800000057ab9 */ /* 0x000fc60000000800 */
[----:B------:R-:W-:Y:S02]  /*41100*/  IMAD R13, R13, UR5, R2 ;  /* 0x000000050d0d7c24 */ /* 0x000fe4000f8e0202 */
[----:B------:R-:W-:-:S03]  /*41110*/  IMAD.MOV.U32 R2, RZ, RZ, 0x1 ;  /* 0x00000001ff027424 */ /* 0x000fc600078e00ff */
[----:B------:R-:W-:Y:S02]  /*41120*/  SEL R4, R13, R8, !P4 ;  /* 0x000000080d047207 */ /* 0x000fe40006000000 */
[----:B------:R-:W-:-:S07]  /*41130*/  SEL R5, R8, R13, !P4 ;  /* 0x0000000d08057207 */ /* 0x000fce0006000000 */
.L_x_818:
[----:B------:R-:W-:Y:S05]  /*41140*/  BSYNC B1 ;  /* 0x0000000000017941 */ /* 0x000fea0003800000 */
.L_x_817:
[----:B------:R-:W-:-:S13]  /*41150*/  LOP3.LUT P1, RZ, R2, 0xff, RZ, 0xc0, !PT ;  /* 0x000000ff02ff7812 */ /* 0x000fda000782c0ff */
[----:B------:R-:W-:Y:S05]  /*41160*/  @P1 BRA `(.L_x_821) ;  /* 0xfffffff400381947 */ /* 0x000fea000383ffff */
[----:B------:R-:W-:Y:S05]  /*41170*/  BSYNC B0 ;  /* 0x0000000000007941 */ /* 0x000fea0003800000 */
.L_x_809:
[----:B------:R-:W-:-:S03]  /*41180*/  UMOV UR5, 0xffffffff ;  /* 0xffffffff00057882 */ /* 0x000fc60000000000 */
[----:B------:R-:W-:Y:S05]  /*41190*/  BRA.DIV UR5, `(.L_x_822) ;  /* 0x0000000605047947 */ /* 0x000fea000b800000 */
[----:B------:R-:W-:-:S13]  /*411a0*/  ELECT P0, URZ, PT ;  /* 0x00000000003f782f */ /* 0x000fda0003800000 */
.L_x_835:
[----:B------:R-:W-:Y:S04]  /*411b0*/  BSSY B0, `(.L_x_823) ;  /* 0x0000023000007945 */ /* 0x000fe80003800000 */
[----:B------:R-:W-:Y:S05]  /*411c0*/  @!P0 BRA `(.L_x_824) ;  /* 0x0000000000848947 */ /* 0x000fea0003800000 */
[----:B------:R-:W-:-:S04]  /*411d0*/  ULOP3.LUT UR5, UR7, 0x2, URZ, 0xfc, !UPT ;  /* 0x0000000207057892 */ /* 0x000fc8000f8efc3f */
[----:B------:R-:W-:-:S06]  /*411e0*/  UISETP.NE.AND UP0, UPT, UR5, 0x3, UPT ;  /* 0x000000030500788c */ /* 0x000fcc000bf05270 */
[----:B------:R-:W-:-:S13]  /*411f0*/  PLOP3.LUT P0, PT, PT, PT, UP0, 0x80, 0x0 ;  /* 0x000000000000781c */ /* 0x000fda0003f0f008 */
[----:B------:R-:W-:Y:S05]  /*41200*/  @!P0 BRA `(.L_x_825) ;  /* 0x0000000000048947 */ /* 0x000fea0003800000 */
[----:B------:R-:W-:Y:S01]  /*41210*/  BPT.TRAP 0x1 ;  /* 0x000000040000795c */ /* 0x000fe20000300000 */
.L_x_825:
[----:B------:R-:W0:Y:S01]  /*41220*/  S2R R3, SR_CgaCtaId ;  /* 0x0000000000037919 */ /* 0x000e220000008800 */
[----:B------:R-:W-:Y:S02]  /*41230*/  MOV R0, 0x400 ;  /* 0x0000040000007802 */ /* 0x000fe40000000f00 */
[----:B------:R-:W-:Y:S02]  /*41240*/  SHF.L.U32 R2, R6, 0x1f, RZ ;  /* 0x0000001f06027819 */ /* 0x000fe400000006ff */
[----:B0-----:R-:W-:-:S05]  /*41250*/  LEA R0, R3, R0, 0x18 ;  /* 0x0000000003007211 */ /* 0x001fca00078ec0ff */
[----:B------:R-:W-:-:S05]  /*41260*/  VIADD R0, R0, 0x18 ;  /* 0x0000001800007836 */ /* 0x000fca0000000000 */
[----:B------:R-:W-:-:S04]  /*41270*/  LEA R3, R7, R0, 0x3 ;  /* 0x0000000007037211 */ /* 0x000fc800078e18ff */
[----:B------:R-:W0:Y:S02]  /*41280*/  SYNCS.PHASECHK.TRANS64.TRYWAIT P0, [R3+URZ], R2 ;  /* 0x00000002030075a7 */ /* 0x000e24000800017f */
[----:B0-----:R-:W-:Y:S05]  /*41290*/  @!P0 BRA `(.L_x_826) ;  /* 0x0000000000e88947 */ /* 0x001fea0003800000 */
.L_x_836:
[----:B------:R-:W-:-:S05]  /*412a0*/  VIADD R7, R7, 0x1 ;  /* 0x0000000107077836 */ /* 0x000fca0000000000 */
[----:B------:R-:W-:-:S04]  /*412b0*/  ISETP.NE.AND P0, PT, R7, 0x3, PT ;  /* 0x000000030700780c */ /* 0x000fc80003f05270 */
[----:B0-----:R-:W-:Y:S02]  /*412c0*/  SEL R3, RZ, 0x1, P0 ;  /* 0x00000001ff037807 */ /* 0x001fe40000000000 */
[----:B------:R-:W-:Y:S02]  /*412d0*/  SEL R7, R7, RZ, P0 ;  /* 0x000000ff07077207 */ /* 0x000fe40000000000 */
[----:B------:R-:W-:-:S03]  /*412e0*/  LOP3.LUT R5, R6, R3, RZ, 0x3c, !PT ;  /* 0x0000000306057212 */ /* 0x000fc600078e3cff */
[----:B------:R-:W-:Y:S01]  /*412f0*/  IMAD R3, R7, 0x8, R0 ;  /* 0x0000000807037824 */ /* 0x000fe200078e0200 */
[----:B------:R-:W-:-:S04]  /*41300*/  SHF.L.U32 R2, R5, 0x1f, RZ ;  /* 0x0000001f05027819 */ /* 0x000fc800000006ff */
[----:B------:R-:W0:Y:S02]  /*41310*/  SYNCS.PHASECHK.TRANS64.TRYWAIT P0, [R3+URZ], R2 ;  /* 0x00000002030075a7 */ /* 0x000e24000800017f */
[----:B0-----:R-:W-:Y:S05]  /*41320*/  @!P0 BRA `(.L_x_827) ;  /* 0x0000000000d88947 */ /* 0x001fea0003800000 */
.L_x_837:
[----:B0-----:R-:W-:-:S04]  /*41330*/  IADD3 R2, R7, 0x1, RZ ;  /* 0x0000000107027810 */ /* 0x001fc80007ffe0ff */
[----:B------:R-:W-:-:S04]  /*41340*/  ISETP.NE.AND P0, PT, R2, 0x3, PT ;  /* 0x000000030200780c */ /* 0x000fc80003f05270 */
[----:B------:R-:W-:Y:S02]  /*41350*/  SEL R4, RZ, 0x1, P0 ;  /* 0x00000001ff047807 */ /* 0x000fe40000000000 */
[----:B------:R-:W-:Y:S02]  /*41360*/  SEL R3, R2, RZ, P0 ;  /* 0x000000ff02037207 */ /* 0x000fe40000000000 */
[----:B------:R-:W-:-:S03]  /*41370*/  LOP3.LUT R4, R5, R4, RZ, 0x3c, !PT ;  /* 0x0000000405047212 */ /* 0x000fc600078e3cff */
[----:B------:R-:W-:Y:S01]  /*41380*/  IMAD R3, R3, 0x8, R0 ;  /* 0x0000000803037824 */ /* 0x000fe200078e0200 */
[----:B------:R-:W-:-:S07]  /*41390*/  SHF.L.U32 R0, R4, 0x1f, RZ ;  /* 0x0000001f04007819 */ /* 0x000fce00000006ff */
.L_x_828:
[----:B0-----:R0:W1:Y:S02]  /*413a0*/  SYNCS.PHASECHK.TRANS64.TRYWAIT P0, [R3+URZ], R0 ;  /* 0x00000000030075a7 */ /* 0x001064000800017f */
[----:B-1----:R-:W-:Y:S05]  /*413b0*/  @!P0 NANOSLEEP.SYNCS 0x989680 ;  /* 0x009896800000895d */ /* 0x002fea0003900000 */
[----:B------:R-:W1:Y:S02]  /*413c0*/  @!P0 SYNCS.PHASECHK.TRANS64 P0, [R3+URZ], R0 ;  /* 0x00000000030085a7 */ /* 0x000e64000800007f */
[----:B-1----:R-:W-:Y:S05]  /*413d0*/  @!P0 BRA `(.L_x_828) ;  /* 0xfffffffc00f08947 */ /* 0x002fea000383ffff */
.L_x_824:
[----:B------:R-:W-:Y:S05]  /*413e0*/  BSYNC B0 ;  /* 0x0000000000007941 */ /* 0x000fea0003800000 */
.L_x_823:
[----:B------:R-:W-:Y:S05]  /*413f0*/  EXIT ;  /* 0x000000000000794d */ /* 0x000fea0003800000 */
.L_x_17:
[----:B--2---:R-:W-:-:S04]  /*41400*/  IMAD.U32 R3, RZ, RZ, UR6 ;  /* 0x00000006ff037e24 */ /* 0x004fc8000f8e00ff */
[----:B------:R2:W3:Y:S03]  /*41410*/  SYNCS.PHASECHK.TRANS64.TRYWAIT P0, [R3+URZ], R0 ;  /* 0x00000000030075a7 */ /* 0x0004e6000800017f */
[----:B---3--:R-:W-:Y:S05]  /*41420*/  @!P0 NANOSLEEP.SYNCS 0x989680 ;  /* 0x009896800000895d */ /* 0x008fea0003900000 */
[----:B------:R-:W3:Y:S02]  /*41430*/  @!P0 SYNCS.PHASECHK.TRANS64 P0, [R3+URZ], R0 ;  /* 0x00000000030085a7 */ /* 0x000ee4000800007f */
[----:B---3--:R-:W-:Y:S05]  /*41440*/  @!P0 BRA `(.L_x_17) ;  /* 0xfffffffc00ec8947 */ /* 0x008fea000383ffff */
[----:B------:R-:W-:Y:S05]  /*41450*/  BRA `(.L_x_16) ;  /* 0xfffffc2400a47947 */ /* 0x000fea000383ffff */
.L_x_23:
[----:B-----5:R2:W-:Y:S02]  /*41460*/  STL [R1+0x868], R2 ;  /* 0x0008680201007387 */ /* 0x0205e40000100800 */
[----:B--2---:R-:W-:-:S04]  /*41470*/  MOV R2, UR18 ;  /* 0x0000001200027c02 */ /* 0x004fc80008000f00 */
[----:B------:R2:W3:Y:S03]  /*41480*/  SYNCS.PHASECHK.TRANS64.TRYWAIT P0, [R2+URZ], R0 ;  /* 0x00000000020075a7 */ /* 0x0004e6000800017f */
[----:B---3--:R-:W-:Y:S05]  /*41490*/  @!P0 NANOSLEEP.SYNCS 0x989680 ;  /* 0x009896800000895d */ /* 0x008fea0003900000 */
[----:B------:R2:W3:Y:S02]  /*414a0*/  @!P0 SYNCS.PHASECHK.TRANS64 P0, [R2+URZ], R0 ;  /* 0x00000000020085a7 */ /* 0x0004e4000800007f */
[----:B--2---:R2:W5:Y:S02]  /*414b0*/  LDL.LU R2, [R1+0x868] ;  /* 0x0008680001027983 */ /* 0x0045640000300800 */
[----:B--23--:R-:W-:Y:S05]  /*414c0*/  @!P0 BRA `(.L_x_23) ;  /* 0xfffffffc00e48947 */ /* 0x00cfea000383ffff */
[----:B------:R-:W-:Y:S05]  /*414d0*/  BRA `(.L_x_22) ;  /* 0xfffffce4001c7947 */ /* 0x000fea000383ffff */
.L_x_810:
[----:B------:R-:W-:Y:S01]  /*414e0*/  BSSY B1, `(.L_x_829) ;  /* 0x0000006000017945 */ /* 0x000fe20003800000 */
[----:B------:R-:W-:-:S07]  /*414f0*/  IMAD.MOV.U32 R2, RZ, RZ, -0x1 ;  /* 0xffffffffff027424 */ /* 0x000fce00078e00ff */
[----:B------:R-:W-:Y:S05]  /*41500*/  WARPSYNC.COLLECTIVE R2, `(.L_x_830) ;  /* 0x00000000020c7348 */ /* 0x000fea0003c00000 */
[----:B------:R-:W-:Y:S02]  /*41510*/  ELECT P1, UR62, PT ;  /* 0x00000000003e782f */ /* 0x000fe40003820000 */
[----:B------:R-:W-:Y:S01]  /*41520*/  MOV R2, UR62 ;  /* 0x0000003e00027c02 */ /* 0x000fe20008000f00 */
[----:B------:R-:W-:Y:S10]  /*41530*/  ENDCOLLECTIVE ;  /* 0x000000000000791b */ /* 0x000ff40003800000 */
.L_x_830:
[----:B------:R-:W-:Y:S05]  /*41540*/  BSYNC B1 ;  /* 0x0000000000017941 */ /* 0x000fea0003800000 */
.L_x_829:
[----:B------:R-:W-:Y:S05]  /*41550*/  BRA `(.L_x_831) ;  /* 0xfffffff000487947 */ /* 0x000fea000383ffff */
.L_x_813:
[----:B-1----:R1:W2:Y:S02]  /*41560*/  SYNCS.PHASECHK.TRANS64.TRYWAIT P1, [R16+URZ+0x18], R11 ;  /* 0x0000180b100075a7 */ /* 0x0022a4000802017f */
[----:B--2---:R-:W-:Y:S05]  /*41570*/  @!P1 NANOSLEEP.SYNCS 0x989680 ;  /* 0x009896800000995d */ /* 0x004fea0003900000 */
[----:B------:R-:W2:Y:S02]  /*41580*/  @!P1 SYNCS.PHASECHK.TRANS64 P1, [R16+URZ+0x18], R11 ;  /* 0x0000180b100095a7 */ /* 0x000ea4000802007f */
[----:B--2---:R-:W-:Y:S05]  /*41590*/  @!P1 BRA `(.L_x_813) ;  /* 0xfffffffc00f09947 */ /* 0x004fea000383ffff */
[----:B------:R-:W-:Y:S05]  /*415a0*/  BRA `(.L_x_832) ;  /* 0xfffffff0007c7947 */ /* 0x000fea000383ffff */
.L_x_822:
[----:B------:R-:W-:Y:S01]  /*415b0*/  BSSY B0, `(.L_x_833) ;  /* 0x0000006000007945 */ /* 0x000fe20003800000 */
[----:B------:R-:W-:-:S07]  /*415c0*/  MOV R2, 0xffffffff ;  /* 0xffffffff00027802 */ /* 0x000fce0000000f00 */
[----:B------:R-:W-:Y:S05]  /*415d0*/  WARPSYNC.COLLECTIVE R2, `(.L_x_834) ;  /* 0x00000000020c7348 */ /* 0x000fea0003c00000 */
[----:B------:R-:W-:Y:S02]  /*415e0*/  ELECT P1, UR62, PT ;  /* 0x00000000003e782f */ /* 0x000fe40003820000 */
[----:B------:R-:W-:Y:S01]  /*415f0*/  MOV R2, UR62 ;  /* 0x0000003e00027c02 */ /* 0x000fe20008000f00 */
[----:B------:R-:W-:Y:S10]  /*41600*/  ENDCOLLECTIVE ;  /* 0x000000000000791b */ /* 0x000ff40003800000 */
.L_x_834:
[----:B------:R-:W-:Y:S05]  /*41610*/  BSYNC B0 ;  /* 0x0000000000007941 */ /* 0x000fea0003800000 */
.L_x_833:
[----:B------:R-:W-:Y:S01]  /*41620*/  PLOP3.LUT P0, PT, P1, PT, PT, 0x80, 0x0 ;  /* 0x000000000000781c */ /* 0x000fe20000f0f070 */
[----:B------:R-:W-:-:S12]  /*41630*/  BRA `(.L_x_835) ;  /* 0xfffffff800dc7947 */ /* 0x000fd8000383ffff */
.L_x_826:
[----:B0-----:R0:W1:Y:S02]  /*41640*/  SYNCS.PHASECHK.TRANS64.TRYWAIT P0, [R3+URZ], R2 ;  /* 0x00000002030075a7 */ /* 0x001064000800017f */
[----:B-1----:R-:W-:Y:S05]  /*41650*/  @!P0 NANOSLEEP.SYNCS 0x989680 ;  /* 0x009896800000895d */ /* 0x002fea0003900000 */
[----:B------:R-:W1:Y:S02]  /*41660*/  @!P0 SYNCS.PHASECHK.TRANS64 P0, [R3+URZ], R2 ;  /* 0x00000002030085a7 */ /* 0x000e64000800007f */
[----:B-1----:R-:W-:Y:S05]  /*41670*/  @!P0 BRA `(.L_x_826) ;  /* 0xfffffffc00f08947 */ /* 0x002fea000383ffff */
[----:B------:R-:W-:Y:S05]  /*41680*/  BRA `(.L_x_836) ;  /* 0xfffffffc00047947 */ /* 0x000fea000383ffff */
.L_x_827:
[----:B0-----:R0:W1:Y:S02]  /*41690*/  SYNCS.PHASECHK.TRANS64.TRYWAIT P0, [R3+URZ], R2 ;  /* 0x00000002030075a7 */ /* 0x001064000800017f */
[----:B-1----:R-:W-:Y:S05]  /*416a0*/  @!P0 NANOSLEEP.SYNCS 0x989680 ;  /* 0x009896800000895d */ /* 0x002fea0003900000 */
[----:B------:R-:W1:Y:S02]  /*416b0*/  @!P0 SYNCS.PHASECHK.TRANS64 P0, [R3+URZ], R2 ;  /* 0x00000002030085a7 */ /* 0x000e64000800007f */
[----:B-1----:R-:W-:Y:S05]  /*416c0*/  @!P0 BRA `(.L_x_827) ;  /* 0xfffffffc00f08947 */ /* 0x002fea000383ffff */
[----:B------:R-:W-:Y:S05]  /*416d0*/  BRA `(.L_x_837) ;  /* 0xfffffffc00147947 */ /* 0x000fea000383ffff */
.L_x_838:
[----:B------:R-:W-:-:S00]  /*416e0*/  BRA `(.L_x_838) ;  /* 0xfffffffc00fc7947 */ /* 0x000fc0000383ffff */
[----:B------:R-:W-:-:S00]  /*416f0*/  NOP ;  /* 0x0000000000007918 */ /* 0x000fc00000000000 */
        /* <DEDUP_REMOVED lines=8> */
.L_x_839:


//--------------------- .nv.shared._ZN7cutlass13device_kernelINS_4gemm6kernel13GemmUniversalIN4cute5tupleIJiiiiEEENS1_10collective13CollectiveMmaINS1_37MainloopSm90TmaGmmaWarpSpecializedFP8ILi3ENS5_IJNS4_1CILi1EEESB_SB_EEENS1_35KernelTmaWarpSpecializedCooperativeEEENS5_IJNSA_ILi192EEENSA_ILi384EEENSA_ILi128EEEEEENS_12float_e4m3_tENS5_IJlSB_lEEESJ_SK_NS4_8TiledMMAINS4_8MMA_AtomIJNS4_4SM904GMMA31MMA_64x192x32_F32E4M3E4M3_SS_TNILNSO_7ScaleInE1ELSQ_1EEEEEENS4_6LayoutINS5_IJNSA_ILi2EEESB_SB_EEENS5_IJSB_NSA_ILi0EEESW_EEEEENS5_IJNS4_10UnderscoreESZ_SZ_EEEEENS4_13SM90_TMA_LOADENS4_14ComposedLayoutINS4_7SwizzleILi3ELi4ELi3EEENS4_18smem_ptr_flag_bitsILi8EEENST_INS5_IJNSA_ILi8EEESH_EEENS5_IJSH_SB_EEEEEEEvNS4_8identityES12_S1C_vS1D_EENS_8epilogue10collective6detail29Sm90TmaWarpSpecializedAdapterINS1G_15DefaultEpilogueISJ_SK_SK_NS1F_6thread17LinearCombinationISJ_Li1EffLNS1K_9ScaleType4KindE0ELNS_15FloatRoundStyleE2ESJ_EENS1_15EpilogueDefaultEEEEEvvEEEEvNT_6ParamsE --------------------------
	.section	.nv.shared._ZN7cutlass13device_kernelINS_4gemm6kernel13GemmUniversalIN4cute5tupleIJiiiiEEENS1_10collective13CollectiveMmaINS1_37MainloopSm90TmaGmmaWarpSpecializedFP8ILi3ENS5_IJNS4_1CILi1EEESB_SB_EEENS1_35KernelTmaWarpSpecializedCooperativeEEENS5_IJNSA_ILi192EEENSA_ILi384EEENSA_ILi128EEEEEENS_12float_e4m3_tENS5_IJlSB_lEEESJ_SK_NS4_8TiledMMAINS4_8MMA_AtomIJNS4_4SM904GMMA31MMA_64x192x32_F32E4M3E4M3_SS_TNILNSO_7ScaleInE1ELSQ_1EEEEEENS4_6LayoutINS5_IJNSA_ILi2EEESB_SB_EEENS5_IJSB_NSA_ILi0EEESW_EEEEENS5_IJNS4_10UnderscoreESZ_SZ_EEEEENS4_13SM90_TMA_LOADENS4_14ComposedLayoutINS4_7SwizzleILi3ELi4ELi3EEENS4_18smem_ptr_flag_bitsILi8EEENST_INS5_IJNSA_ILi8EEESH_EEENS5_IJSH_SB_EEEEEEEvNS4_8identityES12_S1C_vS1D_EENS_8epilogue10collective6detail29Sm90TmaWarpSpecializedAdapterINS1G_15DefaultEpilogueISJ_SK_SK_NS1F_6thread17LinearCombinationISJ_Li1EffLNS1K_9ScaleType4KindE0ELNS_15FloatRoundStyleE2ESJ_EENS1_15EpilogueDefaultEEEEEvvEEEEvNT_6ParamsE,"aw",@nobits
	.sectionflags	@""
	.align	16
	.zero		1024


//--------------------- .nv.shared.reserved.0     --------------------------
	.section	.nv.shared.reserved.0,"aw",@nobits
	.weak		__nv_reservedSMEM_offset_0_alias
	.size		__nv_reservedSMEM_offset_0_alias, 0, 0
	.other		__nv_reservedSMEM_offset_0_alias,@"STO_CUDA_RESERVED_SHARED STV_DEFAULT"
__nv_reservedSMEM_offset_0_alias:
	.zero		0


//--------------------- .nv.global                --------------------------
	.section	.nv.global,"aw",@nobits
.nv.global:
	.type		_ZN40_INTERNAL_72216f06_4_k_cu_4c0dfa11_130694cute1_E,@object
	.size		_ZN40_INTERNAL_72216f06_4_k_cu_4c0dfa11_130694cute1_E,(_ZN40_INTERNAL_72216f06_4_k_cu_4c0dfa11_130694cuda3std3__45__cpo6cbeginE - _ZN40_INTERNAL_72216f06_4_k_cu_4c0dfa11_130694cute1_E)
_ZN40_INTERNAL_72216f06_4_k_cu_4c0dfa11_130694cute1_E:
	.zero		1
	.type		_ZN40_INTERNAL_72216f06_4_k_cu_4c0dfa11_130694cuda3std3__45__cpo6cbeginE,@object
	.size		_ZN40_INTERNAL_72216f06_4_k_cu_4c0dfa11_130694cuda3std3__45__cpo6cbeginE,(_ZN40_INTERNAL_72216f06_4_k_cu_4c0dfa11_130694cuda3std3__48in_placeE - _ZN40_INTERNAL_72216f06_4_k_cu_4c0dfa11_130694cuda3std3__45__cpo6cbeginE)
_ZN40_INTERNAL_72216f06_4_k_cu_4c0dfa11_130694cuda3std3__45__cpo6cbeginE:
	.zero		1
	.type		_ZN40_INTERNAL_72216f06_4_k_cu_4c0dfa11_130694cuda3std3__48in_placeE,@object
	.size		_ZN40_INTERNAL_72216f06_4_k_cu_4c0dfa11_130694cuda3std3__48in_placeE,(_ZN40_INTERNAL_72216f06_4_k_cu_4c0dfa11_130694cuda3std6ranges3__45__cpo9iter_moveE - _ZN40_INTERNAL_72216f06_4_k_cu_4c0dfa11_130694cuda3std3__48in_placeE)
_ZN40_INTERNAL_72216f06_4_k_cu_4c0dfa11_130694cuda3std3__48in_placeE:
	.zero		1
	.type		_ZN40_INTERNAL_72216f06_4_k_cu_4c0dfa11_130694cuda3std6ranges3__45__cpo9iter_moveE,@object
	.size		_ZN40_INTERNAL_72216f06_4_k_cu_4c0dfa11_130694cuda3std6ranges3__45__cpo9iter_moveE,(_ZN40_INTERNAL_72216f06_4_k_cu_4c0dfa11_130694cuda3std3__45__cpo5beginE - _ZN40_INTERNAL_72216f06_4_k_cu_4c0dfa11_130694cuda3std6ranges3__45__cpo9iter_moveE)
_ZN40_INTERNAL_72216f06_4_k_cu_4c0dfa11_130694cuda3std6ranges3__45__cpo9iter_moveE:
	.zero		1
	.type		_ZN40_INTERNAL_72216f06_4_k_cu_4c0dfa11_130694cuda3std3__45__cpo5beginE,@object
	.size		_ZN40_INTERNAL_72216f06_4_k_cu_4c0dfa11_130694cuda3std3__45__cpo5beginE,(_ZN40_INTERNAL_72216f06_4_k_cu_4c0dfa11_130694cuda3std3__442_GLOBAL__N__72216f06_4_k_cu_4c0dfa11_130696ignoreE - _ZN40_INTERNAL_72216f06_4_k_cu_4c0dfa11_130694cuda3std3__45__cpo5beginE)
_ZN40_INTERNAL_72216f06_4_k_cu_4c0dfa11_130694cuda3std3__45__cpo5beginE:
	.zero		1
	.type		_ZN40_INTERNAL_72216f06_4_k_cu_4c0dfa11_130694cuda3std3__442_GLOBAL__N__72216f06_4_k_cu_4c0dfa11_130696ignoreE,@object
	.size		_ZN40_INTERNAL_72216f06_4_k_cu_4c0dfa11_130694cuda3std3__442_GLOBAL__N__72216f06_4_k_cu_4c0dfa11_130696ignoreE,(_ZN40_INTERNAL_72216f06_4_k_cu_4c0dfa11_130694cute7productE - _ZN40_INTERNAL_72216f06_4_k_cu_4c0dfa11_130694cuda3std3__442_GLOBAL__N__72216f06_4_k_cu_4c0dfa11_130696ignoreE)
_ZN40_INTERNAL_72216f06_4_k_cu_4c0dfa11_130694cuda3std3__442_GLOBAL__N__72216f06_4_k_cu_4c0dfa11_130696ignoreE:
	.zero		1
	.type		_ZN40_INTERNAL_72216f06_4_k_cu_4c0dfa11_130694cute7productE,@object
	.size		_ZN40_INTERNAL_72216f06_4_k_cu_4c0dfa11_130694cute7productE,(_ZN40_INTERNAL_72216f06_4_k_cu_4c0dfa11_130694cuda3std3__45__cpo3endE - _ZN40_INTERNAL_72216f06_4_k_cu_4c0dfa11_130694cute7productE)
_ZN40_INTERNAL_72216f06_4_k_cu_4c0dfa11_130694cute7productE:
	.zero		1
	.type		_ZN40_INTERNAL_72216f06_4_k_cu_4c0dfa11_130694cuda3std3__45__cpo3endE,@object
	.size		_ZN40_INTERNAL_72216f06_4_k_cu_4c0dfa11_130694cuda3std3__45__cpo3endE,(_ZN40_INTERNAL_72216f06_4_k_cu_4c0dfa11_130694cuda3std3__419piecewise_constructE - _ZN40_INTERNAL_72216f06_4_k_cu_4c0dfa11_130694cuda3std3__45__cpo3endE)
_ZN40_INTERNAL_72216f06_4_k_cu_4c0dfa11_130694cuda3std3__45__cpo3endE:
	.zero		1
	.type		_ZN40_INTERNAL_72216f06_4_k_cu_4c0dfa11_130694cuda3std3__419piecewise_constructE,@object
	.size		_ZN40_INTERNAL_72216f06_4_k_cu_4c0dfa11_130694cuda3std3__419piecewise_constructE,(_ZN40_INTERNAL_72216f06_4_k_cu_4c0dfa11_130694cuda3std3__45__cpo4cendE - _ZN40_INTERNAL_72216f06_4_k_cu_4c0dfa11_130694cuda3std3__419piecewise_constructE)
_ZN40_INTERNAL_72216f06_4_k_cu_4c0dfa11_130694cuda3std3__419piecewise_constructE:
	.zero		1
	.type		_ZN40_INTERNAL_72216f06_4_k_cu_4c0dfa11_130694cuda3std3__45__cpo4cendE,@object
	.size		_ZN40_INTERNAL_72216f06_4_k_cu_4c0dfa11_130694cuda3std3__45__cpo4cendE,(_ZN40_INTERNAL_72216f06_4_k_cu_4c0dfa11_130694cuda3std6ranges3__45__cpo4swapE - _ZN40_INTERNAL_72216f06_4_k_cu_4c0dfa11_130694cuda3std3__45__cpo4cendE)
_ZN40_INTERNAL_72216f06_4_k_cu_4c0dfa11_130694cuda3std3__45__cpo4cendE:
	.zero		1
	.type		_ZN40_INTERNAL_72216f06_4_k_cu_4c0dfa11_130694cuda3std6ranges3__45__cpo4swapE,@object
	.size		_ZN40_INTERNAL_72216f06_4_k_cu_4c0dfa11_130694cuda3std6ranges3__45__cpo4swapE,(.L_7 - _ZN40_INTERNAL_72216f06_4_k_cu_4c0dfa11_130694cuda3std6ranges3__45__cpo4swapE)
_ZN40_INTERNAL_72216f06_4_k_cu_4c0dfa11_130694cuda3std6ranges3__45__cpo4swapE:
	.zero		1
.L_7:


//--------------------- .nv.constant0._ZN7cutlass13device_kernelINS_4gemm6kernel13GemmUniversalIN4cute5tupleIJiiiiEEENS1_10collective13CollectiveMmaINS1_37MainloopSm90TmaGmmaWarpSpecializedFP8ILi3ENS5_IJNS4_1CILi1EEESB_SB_EEENS1_35KernelTmaWarpSpecializedCooperativeEEENS5_IJNSA_ILi192EEENSA_ILi384EEENSA_ILi128EEEEEENS_12float_e4m3_tENS5_IJlSB_lEEESJ_SK_NS4_8TiledMMAINS4_8MMA_AtomIJNS4_4SM904GMMA31MMA_64x192x32_F32E4M3E4M3_SS_TNILNSO_7ScaleInE1ELSQ_1EEEEEENS4_6LayoutINS5_IJNSA_ILi2EEESB_SB_EEENS5_IJSB_NSA_ILi0EEESW_EEEEENS5_IJNS4_10UnderscoreESZ_SZ_EEEEENS4_13SM90_TMA_LOADENS4_14ComposedLayoutINS4_7SwizzleILi3ELi4ELi3EEENS4_18smem_ptr_flag_bitsILi8EEENST_INS5_IJNSA_ILi8EEESH_EEENS5_IJSH_SB_EEEEEEEvNS4_8identityES12_S1C_vS1D_EENS_8epilogue10collective6detail29Sm90TmaWarpSpecializedAdapterINS1G_15DefaultEpilogueISJ_SK_SK_NS1F_6thread17LinearCombinationISJ_Li1EffLNS1K_9ScaleType4KindE0ELNS_15FloatRoundStyleE2ESJ_EENS1_15EpilogueDefaultEEEEEvvEEEEvNT_6ParamsE --------------------------
	.section	.nv.constant0._ZN7cutlass13device_kernelINS_4gemm6kernel13GemmUniversalIN4cute5tupleIJiiiiEEENS1_10collective13CollectiveMmaINS1_37MainloopSm90TmaGmmaWarpSpecializedFP8ILi3ENS5_IJNS4_1CILi1EEESB_SB_EEENS1_35KernelTmaWarpSpecializedCooperativeEEENS5_IJNSA_ILi192EEENSA_ILi384EEENSA_ILi128EEEEEENS_12float_e4m3_tENS5_IJlSB_lEEESJ_SK_NS4_8TiledMMAINS4_8MMA_AtomIJNS4_4SM904GMMA31MMA_64x192x32_F32E4M3E4M3_SS_TNILNSO_7ScaleInE1ELSQ_1EEEEEENS4_6LayoutINS5_IJNSA_ILi2EEESB_SB_EEENS5_IJSB_NSA_ILi0EEESW_EEEEENS5_IJNS4_10UnderscoreESZ_SZ_EEEEENS4_13SM90_TMA_LOADENS4_14ComposedLayoutINS4_7SwizzleILi3ELi4ELi3EEENS4_18smem_ptr_flag_bitsILi8EEENST_INS5_IJNSA_ILi8EEESH_EEENS5_IJSH_SB_EEEEEEEvNS4_8identityES12_S1C_vS1D_EENS_8epilogue10collective6detail29Sm90TmaWarpSpecializedAdapterINS1G_15DefaultEpilogueISJ_SK_SK_NS1F_6thread17LinearCombinationISJ_Li1EffLNS1K_9ScaleType4KindE0ELNS_15FloatRoundStyleE2ESJ_EENS1_15EpilogueDefaultEEEEEvvEEEEvNT_6ParamsE,"a",@progbits
	.sectionflags	@""
	.align	4
.nv.constant0._ZN7cutlass13device_kernelINS_4gemm6kernel13GemmUniversalIN4cute5tupleIJiiiiEEENS1_10collective13CollectiveMmaINS1_37MainloopSm90TmaGmmaWarpSpecializedFP8ILi3ENS5_IJNS4_1CILi1EEESB_SB_EEENS1_35KernelTmaWarpSpecializedCooperativeEEENS5_IJNSA_ILi192EEENSA_ILi384EEENSA_ILi128EEEEEENS_12float_e4m3_tENS5_IJlSB_lEEESJ_SK_NS4_8TiledMMAINS4_8MMA_AtomIJNS4_4SM904GMMA31MMA_64x192x32_F32E4M3E4M3_SS_TNILNSO_7ScaleInE1ELSQ_1EEEEEENS4_6LayoutINS5_IJNSA_ILi2EEESB_SB_EEENS5_IJSB_NSA_ILi0EEESW_EEEEENS5_IJNS4_10UnderscoreESZ_SZ_EEEEENS4_13SM90_TMA_LOADENS4_14ComposedLayoutINS4_7SwizzleILi3ELi4ELi3EEENS4_18smem_ptr_flag_bitsILi8EEENST_INS5_IJNSA_ILi8EEESH_EEENS5_IJSH_SB_EEEEEEEvNS4_8identityES12_S1C_vS1D_EENS_8epilogue10collective6detail29Sm90TmaWarpSpecializedAdapterINS1G_15DefaultEpilogueISJ_SK_SK_NS1F_6thread17LinearCombinationISJ_Li1EffLNS1K_9ScaleType4KindE0ELNS_15FloatRoundStyleE2ESJ_EENS1_15EpilogueDefaultEEEEEvvEEEEvNT_6ParamsE:
	.zero		1664


//--------------------- SYMBOLS --------------------------

	.type		.nv.reservedSmem.offset0,@object
	.size		.nv.reservedSmem.offset0,0x4
